//
// Generated by NVIDIA NVVM Compiler
//
// Compiler Build ID: CL-36424714
// Cuda compilation tools, release 13.0, V13.0.88
// Based on NVVM 20.0.0
//

.version 9.0
.target sm_100
.address_size 64

	// .globl	_Z17updateTemperaturePKdPdm
// _ZZN3cub18CUB_300001_SM_10006detail6reduce28DeviceReduceSingleTileKernelINS2_10policy_hubIdjN4cuda3__47maximumIvEEE10Policy1000EPdSB_jS8_ddNS5_3std3__410__identityEEEvT0_T1_T2_T3_T4_T6_E12temp_storage has been demoted
// _ZZN3cub18CUB_300001_SM_10006detail6reduce18DeviceReduceKernelINS2_10policy_hubIdjN4cuda3__47maximumIvEEE10Policy1000EPdjS8_dNS5_3std3__410__identityEEEvT0_PT3_T1_NS0_13GridEvenShareISI_EET2_T4_E12temp_storage has been demoted
// _ZZN3cub18CUB_300001_SM_10006detail6reduce28DeviceReduceSingleTileKernelINS2_10policy_hubIdjN4cuda3__47maximumIvEEE10Policy1000EPdSB_iS8_ddNS5_3std3__410__identityEEEvT0_T1_T2_T3_T4_T6_E12temp_storage has been demoted
.global .align 1 .b8 _ZN34_INTERNAL_00987bc2_4_k_cu_2573acce4cuda3std3__45__cpo5beginE[1];
.global .align 1 .b8 _ZN34_INTERNAL_00987bc2_4_k_cu_2573acce4cuda3std3__45__cpo3endE[1];
.global .align 1 .b8 _ZN34_INTERNAL_00987bc2_4_k_cu_2573acce4cuda3std3__45__cpo6cbeginE[1];
.global .align 1 .b8 _ZN34_INTERNAL_00987bc2_4_k_cu_2573acce4cuda3std3__45__cpo4cendE[1];
.global .align 1 .b8 _ZN34_INTERNAL_00987bc2_4_k_cu_2573acce4cuda3std3__45__cpo6rbeginE[1];
.global .align 1 .b8 _ZN34_INTERNAL_00987bc2_4_k_cu_2573acce4cuda3std3__45__cpo4rendE[1];
.global .align 1 .b8 _ZN34_INTERNAL_00987bc2_4_k_cu_2573acce4cuda3std3__45__cpo7crbeginE[1];
.global .align 1 .b8 _ZN34_INTERNAL_00987bc2_4_k_cu_2573acce4cuda3std3__45__cpo5crendE[1];
.global .align 1 .b8 _ZN34_INTERNAL_00987bc2_4_k_cu_2573acce4cuda3std3__436_GLOBAL__N__00987bc2_4_k_cu_2573acce6ignoreE[1];
.global .align 1 .b8 _ZN34_INTERNAL_00987bc2_4_k_cu_2573acce4cuda3std3__419piecewise_constructE[1];
.global .align 1 .b8 _ZN34_INTERNAL_00987bc2_4_k_cu_2573acce4cuda3std3__48in_placeE[1];
.global .align 1 .b8 _ZN34_INTERNAL_00987bc2_4_k_cu_2573acce4cuda3std3__420unreachable_sentinelE[1];
.global .align 1 .b8 _ZN34_INTERNAL_00987bc2_4_k_cu_2573acce4cuda3std3__47nulloptE[1];
.global .align 1 .b8 _ZN34_INTERNAL_00987bc2_4_k_cu_2573acce4cuda3std3__48unexpectE[1];
.global .align 1 .b8 _ZN34_INTERNAL_00987bc2_4_k_cu_2573acce4cuda3std6ranges3__45__cpo4swapE[1];
.global .align 1 .b8 _ZN34_INTERNAL_00987bc2_4_k_cu_2573acce4cuda3std6ranges3__45__cpo9iter_moveE[1];
.global .align 1 .b8 _ZN34_INTERNAL_00987bc2_4_k_cu_2573acce4cuda3std6ranges3__45__cpo5beginE[1];
.global .align 1 .b8 _ZN34_INTERNAL_00987bc2_4_k_cu_2573acce4cuda3std6ranges3__45__cpo3endE[1];
.global .align 1 .b8 _ZN34_INTERNAL_00987bc2_4_k_cu_2573acce4cuda3std6ranges3__45__cpo6cbeginE[1];
.global .align 1 .b8 _ZN34_INTERNAL_00987bc2_4_k_cu_2573acce4cuda3std6ranges3__45__cpo4cendE[1];
.global .align 1 .b8 _ZN34_INTERNAL_00987bc2_4_k_cu_2573acce4cuda3std6ranges3__45__cpo7advanceE[1];
.global .align 1 .b8 _ZN34_INTERNAL_00987bc2_4_k_cu_2573acce4cuda3std6ranges3__45__cpo9iter_swapE[1];
.global .align 1 .b8 _ZN34_INTERNAL_00987bc2_4_k_cu_2573acce4cuda3std6ranges3__45__cpo4nextE[1];
.global .align 1 .b8 _ZN34_INTERNAL_00987bc2_4_k_cu_2573acce4cuda3std6ranges3__45__cpo4prevE[1];
.global .align 1 .b8 _ZN34_INTERNAL_00987bc2_4_k_cu_2573acce4cuda3std6ranges3__45__cpo4dataE[1];
.global .align 1 .b8 _ZN34_INTERNAL_00987bc2_4_k_cu_2573acce4cuda3std6ranges3__45__cpo5cdataE[1];
.global .align 1 .b8 _ZN34_INTERNAL_00987bc2_4_k_cu_2573acce4cuda3std6ranges3__45__cpo4sizeE[1];
.global .align 1 .b8 _ZN34_INTERNAL_00987bc2_4_k_cu_2573acce4cuda3std6ranges3__45__cpo5ssizeE[1];
.global .align 1 .b8 _ZN34_INTERNAL_00987bc2_4_k_cu_2573acce4cuda3std6ranges3__45__cpo8distanceE[1];
.global .align 1 .b8 _ZN34_INTERNAL_00987bc2_4_k_cu_2573acce6thrust24THRUST_300001_SM_1000_NS6system6detail10sequential3seqE[1];
.global .align 1 .b8 _ZN34_INTERNAL_00987bc2_4_k_cu_2573acce6thrust24THRUST_300001_SM_1000_NS12placeholders2_1E[1];
.global .align 1 .b8 _ZN34_INTERNAL_00987bc2_4_k_cu_2573acce6thrust24THRUST_300001_SM_1000_NS12placeholders2_2E[1];
.global .align 1 .b8 _ZN34_INTERNAL_00987bc2_4_k_cu_2573acce6thrust24THRUST_300001_SM_1000_NS12placeholders2_3E[1];
.global .align 1 .b8 _ZN34_INTERNAL_00987bc2_4_k_cu_2573acce6thrust24THRUST_300001_SM_1000_NS12placeholders2_4E[1];
.global .align 1 .b8 _ZN34_INTERNAL_00987bc2_4_k_cu_2573acce6thrust24THRUST_300001_SM_1000_NS12placeholders2_5E[1];
.global .align 1 .b8 _ZN34_INTERNAL_00987bc2_4_k_cu_2573acce6thrust24THRUST_300001_SM_1000_NS12placeholders2_6E[1];
.global .align 1 .b8 _ZN34_INTERNAL_00987bc2_4_k_cu_2573acce6thrust24THRUST_300001_SM_1000_NS12placeholders2_7E[1];
.global .align 1 .b8 _ZN34_INTERNAL_00987bc2_4_k_cu_2573acce6thrust24THRUST_300001_SM_1000_NS12placeholders2_8E[1];
.global .align 1 .b8 _ZN34_INTERNAL_00987bc2_4_k_cu_2573acce6thrust24THRUST_300001_SM_1000_NS12placeholders2_9E[1];
.global .align 1 .b8 _ZN34_INTERNAL_00987bc2_4_k_cu_2573acce6thrust24THRUST_300001_SM_1000_NS12placeholders3_10E[1];

.visible .entry _Z17updateTemperaturePKdPdm(
	.param .u64 .ptr .align 1 _Z17updateTemperaturePKdPdm_param_0,
	.param .u64 .ptr .align 1 _Z17updateTemperaturePKdPdm_param_1,
	.param .u64 _Z17updateTemperaturePKdPdm_param_2
)
{
	.reg .b32 	%r<4>;
	.reg .b64 	%rd<18>;
	.reg .b64 	%fd<9>;

	ld.param.u64 	%rd1, [_Z17updateTemperaturePKdPdm_param_0];
	ld.param.u64 	%rd2, [_Z17updateTemperaturePKdPdm_param_1];
	ld.param.u64 	%rd3, [_Z17updateTemperaturePKdPdm_param_2];
	cvta.to.global.u64 	%rd4, %rd2;
	cvta.to.global.u64 	%rd5, %rd1;
	mov.u32 	%r1, %ctaid.x;
	add.s32 	%r2, %r1, 1;
	mov.u32 	%r3, %tid.x;
	cvt.u64.u32 	%rd6, %r2;
	cvt.u64.u32 	%rd7, %r3;
	mad.lo.s64 	%rd8, %rd3, %rd6, %rd7;
	shl.b64 	%rd9, %rd8, 3;
	add.s64 	%rd10, %rd9, %rd5;
	ld.global.f64 	%fd1, [%rd10];
	cvt.u64.u32 	%rd11, %r1;
	mad.lo.s64 	%rd12, %rd3, %rd11, %rd7;
	shl.b64 	%rd13, %rd12, 3;
	add.s64 	%rd14, %rd5, %rd13;
	ld.global.f64 	%fd2, [%rd14+8];
	add.f64 	%fd3, %fd1, %fd2;
	shl.b64 	%rd15, %rd3, 3;
	add.s64 	%rd16, %rd10, %rd15;
	ld.global.f64 	%fd4, [%rd16+8];
	add.f64 	%fd5, %fd3, %fd4;
	ld.global.f64 	%fd6, [%rd10+16];
	add.f64 	%fd7, %fd5, %fd6;
	mul.f64 	%fd8, %fd7, 0d3FD0000000000000;
	add.s64 	%rd17, %rd4, %rd9;
	st.global.f64 	[%rd17+8], %fd8;
	ret;

}
	// .globl	_Z13update_matrixPKdPd
.visible .entry _Z13update_matrixPKdPd(
	.param .u64 .ptr .align 1 _Z13update_matrixPKdPd_param_0,
	.param .u64 .ptr .align 1 _Z13update_matrixPKdPd_param_1
)
{
	.reg .b32 	%r<5>;
	.reg .b64 	%rd<8>;
	.reg .b64 	%fd<4>;

	ld.param.u64 	%rd1, [_Z13update_matrixPKdPd_param_0];
	ld.param.u64 	%rd2, [_Z13update_matrixPKdPd_param_1];
	cvta.to.global.u64 	%rd3, %rd2;
	cvta.to.global.u64 	%rd4, %rd1;
	mov.u32 	%r1, %ctaid.x;
	mov.u32 	%r2, %ntid.x;
	mov.u32 	%r3, %tid.x;
	mad.lo.s32 	%r4, %r1, %r2, %r3;
	mul.wide.s32 	%rd5, %r4, 8;
	add.s64 	%rd6, %rd4, %rd5;
	ld.global.f64 	%fd1, [%rd6];
	add.s64 	%rd7, %rd3, %rd5;
	ld.global.f64 	%fd2, [%rd7];
	sub.f64 	%fd3, %fd1, %fd2;
	st.global.f64 	[%rd7], %fd3;
	ret;

}
	// .globl	_Z7restorePdi
.visible .entry _Z7restorePdi(
	.param .u64 .ptr .align 1 _Z7restorePdi_param_0,
	.param .u32 _Z7restorePdi_param_1
)
{
	.reg .b32 	%r<5>;
	.reg .b64 	%rd<14>;
	.reg .b64 	%fd<7>;

	ld.param.u64 	%rd1, [_Z7restorePdi_param_0];
	ld.param.u32 	%r1, [_Z7restorePdi_param_1];
	cvta.to.global.u64 	%rd2, %rd1;
	mov.u32 	%r2, %tid.x;
	cvt.u64.u32 	%rd3, %r2;
	add.s32 	%r3, %r1, -1;
	cvt.rn.f64.s32 	%fd1, %r3;
	mov.f64 	%fd2, 0d4024000000000000;
	div.rn.f64 	%fd3, %fd2, %fd1;
	cvt.rn.f64.u32 	%fd4, %r2;
	fma.rn.f64 	%fd5, %fd3, %fd4, 0d4024000000000000;
	mul.wide.u32 	%rd4, %r2, 8;
	add.s64 	%rd5, %rd2, %rd4;
	st.global.f64 	[%rd5], %fd5;
	cvt.s64.s32 	%rd6, %r1;
	mul.lo.s64 	%rd7, %rd6, %rd3;
	shl.b64 	%rd8, %rd7, 3;
	add.s64 	%rd9, %rd2, %rd8;
	st.global.f64 	[%rd9], %fd5;
	fma.rn.f64 	%fd6, %fd3, %fd4, 0d4034000000000000;
	mul.wide.s32 	%rd10, %r1, 8;
	add.s64 	%rd11, %rd9, %rd10;
	st.global.f64 	[%rd11+-8], %fd6;
	mul.lo.s32 	%r4, %r3, %r1;
	mul.wide.s32 	%rd12, %r4, 8;
	add.s64 	%rd13, %rd5, %rd12;
	st.global.f64 	[%rd13], %fd6;
	ret;

}
	// .globl	_ZN3cub18CUB_300001_SM_10006detail11EmptyKernelIvEEvv
.visible .entry _ZN3cub18CUB_300001_SM_10006detail11EmptyKernelIvEEvv()
{


	ret;

}
	// .globl	_ZN3cub18CUB_300001_SM_10006detail6reduce28DeviceReduceSingleTileKernelINS2_10policy_hubIdjN4cuda3__47maximumIvEEE10Policy1000EPdSB_jS8_ddNS5_3std3__410__identityEEEvT0_T1_T2_T3_T4_T6_
.visible .entry _ZN3cub18CUB_300001_SM_10006detail6reduce28DeviceReduceSingleTileKernelINS2_10policy_hubIdjN4cuda3__47maximumIvEEE10Policy1000EPdSB_jS8_ddNS5_3std3__410__identityEEEvT0_T1_T2_T3_T4_T6_(
	.param .u64 .ptr .align 1 _ZN3cub18CUB_300001_SM_10006detail6reduce28DeviceReduceSingleTileKernelINS2_10policy_hubIdjN4cuda3__47maximumIvEEE10Policy1000EPdSB_jS8_ddNS5_3std3__410__identityEEEvT0_T1_T2_T3_T4_T6__param_0,
	.param .u64 .ptr .align 1 _ZN3cub18CUB_300001_SM_10006detail6reduce28DeviceReduceSingleTileKernelINS2_10policy_hubIdjN4cuda3__47maximumIvEEE10Policy1000EPdSB_jS8_ddNS5_3std3__410__identityEEEvT0_T1_T2_T3_T4_T6__param_1,
	.param .u32 _ZN3cub18CUB_300001_SM_10006detail6reduce28DeviceReduceSingleTileKernelINS2_10policy_hubIdjN4cuda3__47maximumIvEEE10Policy1000EPdSB_jS8_ddNS5_3std3__410__identityEEEvT0_T1_T2_T3_T4_T6__param_2,
	.param .align 1 .b8 _ZN3cub18CUB_300001_SM_10006detail6reduce28DeviceReduceSingleTileKernelINS2_10policy_hubIdjN4cuda3__47maximumIvEEE10Policy1000EPdSB_jS8_ddNS5_3std3__410__identityEEEvT0_T1_T2_T3_T4_T6__param_3[1],
	.param .f64 _ZN3cub18CUB_300001_SM_10006detail6reduce28DeviceReduceSingleTileKernelINS2_10policy_hubIdjN4cuda3__47maximumIvEEE10Policy1000EPdSB_jS8_ddNS5_3std3__410__identityEEEvT0_T1_T2_T3_T4_T6__param_4,
	.param .align 1 .b8 _ZN3cub18CUB_300001_SM_10006detail6reduce28DeviceReduceSingleTileKernelINS2_10policy_hubIdjN4cuda3__47maximumIvEEE10Policy1000EPdSB_jS8_ddNS5_3std3__410__identityEEEvT0_T1_T2_T3_T4_T6__param_5[1]
)
.maxntid 256
.minnctapersm 1
{
	.reg .pred 	%p<220>;
	.reg .b32 	%r<482>;
	.reg .b64 	%rd<205>;
	.reg .b64 	%fd<381>;
	// demoted variable
	.shared .align 8 .b8 _ZZN3cub18CUB_300001_SM_10006detail6reduce28DeviceReduceSingleTileKernelINS2_10policy_hubIdjN4cuda3__47maximumIvEEE10Policy1000EPdSB_jS8_ddNS5_3std3__410__identityEEEvT0_T1_T2_T3_T4_T6_E12temp_storage[80];
	ld.param.u64 	%rd16, [_ZN3cub18CUB_300001_SM_10006detail6reduce28DeviceReduceSingleTileKernelINS2_10policy_hubIdjN4cuda3__47maximumIvEEE10Policy1000EPdSB_jS8_ddNS5_3std3__410__identityEEEvT0_T1_T2_T3_T4_T6__param_0];
	ld.param.u64 	%rd17, [_ZN3cub18CUB_300001_SM_10006detail6reduce28DeviceReduceSingleTileKernelINS2_10policy_hubIdjN4cuda3__47maximumIvEEE10Policy1000EPdSB_jS8_ddNS5_3std3__410__identityEEEvT0_T1_T2_T3_T4_T6__param_1];
	ld.param.u32 	%r69, [_ZN3cub18CUB_300001_SM_10006detail6reduce28DeviceReduceSingleTileKernelINS2_10policy_hubIdjN4cuda3__47maximumIvEEE10Policy1000EPdSB_jS8_ddNS5_3std3__410__identityEEEvT0_T1_T2_T3_T4_T6__param_2];
	ld.param.f64 	%fd58, [_ZN3cub18CUB_300001_SM_10006detail6reduce28DeviceReduceSingleTileKernelINS2_10policy_hubIdjN4cuda3__47maximumIvEEE10Policy1000EPdSB_jS8_ddNS5_3std3__410__identityEEEvT0_T1_T2_T3_T4_T6__param_4];
	cvta.to.global.u64 	%rd1, %rd17;
	setp.ne.s32 	%p1, %r69, 0;
	@%p1 bra 	$L__BB4_3;
	mov.u32 	%r455, %tid.x;
	setp.ne.s32 	%p219, %r455, 0;
	@%p219 bra 	$L__BB4_76;
	st.global.f64 	[%rd1], %fd58;
	bra.uni 	$L__BB4_76;
$L__BB4_3:
	and.b64  	%rd18, %rd16, 31;
	setp.ne.s64 	%p2, %rd18, 0;
	@%p2 bra 	$L__BB4_39;
	setp.gt.u32 	%p110, %r69, 2047;
	@%p110 bra 	$L__BB4_23;
	mov.u32 	%r1, %tid.x;
	setp.ge.u32 	%p159, %r1, %r69;
	mov.f64 	%fd359, 0d0000000000000000;
	mov.u32 	%r459, %r1;
	@%p159 bra 	$L__BB4_7;
	mul.wide.u32 	%rd168, %r1, 8;
	add.s64 	%rd167, %rd16, %rd168;
	// begin inline asm
	ld.global.nc.u64 %rd166, [%rd167];
	// end inline asm
	mov.b64 	%fd359, %rd166;
	add.s32 	%r459, %r1, 256;
$L__BB4_7:
	setp.ge.u32 	%p160, %r459, %r69;
	@%p160 bra 	$L__BB4_14;
	not.b32 	%r331, %r459;
	add.s32 	%r4, %r69, %r331;
	and.b32  	%r332, %r4, 768;
	setp.eq.s32 	%p161, %r332, 768;
	@%p161 bra 	$L__BB4_11;
	mul.wide.u32 	%rd169, %r459, 8;
	add.s64 	%rd201, %rd16, %rd169;
	shr.u32 	%r333, %r4, 8;
	add.s32 	%r334, %r333, 1;
	and.b32  	%r335, %r334, 3;
	neg.s32 	%r457, %r335;
$L__BB4_10:
	.pragma "nounroll";
	// begin inline asm
	ld.global.nc.u64 %rd170, [%rd201];
	// end inline asm
	mov.b64 	%fd272, %rd170;
	setp.lt.f64 	%p162, %fd359, %fd272;
	selp.f64 	%fd359, %fd272, %fd359, %p162;
	add.s32 	%r459, %r459, 256;
	add.s64 	%rd201, %rd201, 2048;
	add.s32 	%r457, %r457, 1;
	setp.ne.s32 	%p163, %r457, 0;
	@%p163 bra 	$L__BB4_10;
$L__BB4_11:
	setp.lt.u32 	%p164, %r4, 768;
	@%p164 bra 	$L__BB4_14;
	mul.wide.u32 	%rd172, %r459, 8;
	add.s64 	%rd202, %rd16, %rd172;
$L__BB4_13:
	// begin inline asm
	ld.global.nc.u64 %rd173, [%rd202];
	// end inline asm
	mov.b64 	%fd273, %rd173;
	setp.lt.f64 	%p165, %fd359, %fd273;
	selp.f64 	%fd274, %fd273, %fd359, %p165;
	add.s64 	%rd176, %rd202, 2048;
	// begin inline asm
	ld.global.nc.u64 %rd175, [%rd176];
	// end inline asm
	mov.b64 	%fd275, %rd175;
	setp.lt.f64 	%p166, %fd274, %fd275;
	selp.f64 	%fd276, %fd275, %fd274, %p166;
	add.s64 	%rd178, %rd202, 4096;
	// begin inline asm
	ld.global.nc.u64 %rd177, [%rd178];
	// end inline asm
	mov.b64 	%fd277, %rd177;
	setp.lt.f64 	%p167, %fd276, %fd277;
	selp.f64 	%fd278, %fd277, %fd276, %p167;
	add.s64 	%rd180, %rd202, 6144;
	// begin inline asm
	ld.global.nc.u64 %rd179, [%rd180];
	// end inline asm
	mov.b64 	%fd279, %rd179;
	setp.lt.f64 	%p168, %fd278, %fd279;
	selp.f64 	%fd359, %fd279, %fd278, %p168;
	add.s32 	%r459, %r459, 1024;
	add.s64 	%rd202, %rd202, 8192;
	setp.lt.s32 	%p169, %r459, %r69;
	@%p169 bra 	$L__BB4_13;
$L__BB4_14:
	setp.lt.u32 	%p170, %r69, 256;
	@%p170 bra 	$L__BB4_19;
	// begin inline asm
	mov.u32 %r399, %laneid;
	// end inline asm
	mov.b64 	%rd191, %fd359;
	mov.b64 	{%r401, %r406}, %rd191;
	mov.b32 	%r407, 1;
	mov.b32 	%r448, 31;
	mov.b32 	%r449, -1;
	// begin inline asm
	shfl.sync.down.b32 %r400, %r401, %r407, %r448, %r449;
	// end inline asm
	// begin inline asm
	shfl.sync.down.b32 %r405, %r406, %r407, %r448, %r449;
	// end inline asm
	mov.b64 	%rd192, {%r400, %r405};
	mov.b64 	%fd327, %rd192;
	setp.gt.s32 	%p198, %r399, 30;
	setp.lt.f64 	%p199, %fd359, %fd327;
	selp.f64 	%fd328, %fd327, %fd359, %p199;
	selp.f64 	%fd329, %fd359, %fd328, %p198;
	mov.b64 	%rd193, %fd329;
	mov.b64 	{%r411, %r416}, %rd193;
	mov.b32 	%r417, 2;
	// begin inline asm
	shfl.sync.down.b32 %r410, %r411, %r417, %r448, %r449;
	// end inline asm
	// begin inline asm
	shfl.sync.down.b32 %r415, %r416, %r417, %r448, %r449;
	// end inline asm
	mov.b64 	%rd194, {%r410, %r415};
	mov.b64 	%fd330, %rd194;
	setp.gt.s32 	%p200, %r399, 29;
	setp.lt.f64 	%p201, %fd329, %fd330;
	selp.f64 	%fd331, %fd330, %fd329, %p201;
	selp.f64 	%fd332, %fd329, %fd331, %p200;
	mov.b64 	%rd195, %fd332;
	mov.b64 	{%r421, %r426}, %rd195;
	mov.b32 	%r427, 4;
	// begin inline asm
	shfl.sync.down.b32 %r420, %r421, %r427, %r448, %r449;
	// end inline asm
	// begin inline asm
	shfl.sync.down.b32 %r425, %r426, %r427, %r448, %r449;
	// end inline asm
	mov.b64 	%rd196, {%r420, %r425};
	mov.b64 	%fd333, %rd196;
	setp.gt.s32 	%p202, %r399, 27;
	setp.lt.f64 	%p203, %fd332, %fd333;
	selp.f64 	%fd334, %fd333, %fd332, %p203;
	selp.f64 	%fd335, %fd332, %fd334, %p202;
	mov.b64 	%rd197, %fd335;
	mov.b64 	{%r431, %r436}, %rd197;
	mov.b32 	%r437, 8;
	// begin inline asm
	shfl.sync.down.b32 %r430, %r431, %r437, %r448, %r449;
	// end inline asm
	// begin inline asm
	shfl.sync.down.b32 %r435, %r436, %r437, %r448, %r449;
	// end inline asm
	mov.b64 	%rd198, {%r430, %r435};
	mov.b64 	%fd336, %rd198;
	setp.gt.s32 	%p204, %r399, 23;
	setp.lt.f64 	%p205, %fd335, %fd336;
	selp.f64 	%fd337, %fd336, %fd335, %p205;
	selp.f64 	%fd338, %fd335, %fd337, %p204;
	mov.b64 	%rd199, %fd338;
	mov.b64 	{%r441, %r446}, %rd199;
	mov.b32 	%r447, 16;
	// begin inline asm
	shfl.sync.down.b32 %r440, %r441, %r447, %r448, %r449;
	// end inline asm
	// begin inline asm
	shfl.sync.down.b32 %r445, %r446, %r447, %r448, %r449;
	// end inline asm
	mov.b64 	%rd200, {%r440, %r445};
	mov.b64 	%fd339, %rd200;
	setp.gt.s32 	%p206, %r399, 15;
	setp.lt.f64 	%p207, %fd338, %fd339;
	selp.f64 	%fd10, %fd339, %fd338, %p207;
	selp.f64 	%fd380, %fd338, %fd10, %p206;
	setp.ne.s32 	%p208, %r399, 0;
	@%p208 bra 	$L__BB4_17;
	shr.u32 	%r450, %r1, 2;
	and.b32  	%r451, %r450, 248;
	mov.u32 	%r452, _ZZN3cub18CUB_300001_SM_10006detail6reduce28DeviceReduceSingleTileKernelINS2_10policy_hubIdjN4cuda3__47maximumIvEEE10Policy1000EPdSB_jS8_ddNS5_3std3__410__identityEEEvT0_T1_T2_T3_T4_T6_E12temp_storage;
	add.s32 	%r453, %r452, %r451;
	st.shared.f64 	[%r453+8], %fd10;
$L__BB4_17:
	bar.sync 	0;
	setp.ne.s32 	%p209, %r1, 0;
	@%p209 bra 	$L__BB4_74;
	ld.shared.f64 	%fd340, [_ZZN3cub18CUB_300001_SM_10006detail6reduce28DeviceReduceSingleTileKernelINS2_10policy_hubIdjN4cuda3__47maximumIvEEE10Policy1000EPdSB_jS8_ddNS5_3std3__410__identityEEEvT0_T1_T2_T3_T4_T6_E12temp_storage+16];
	setp.lt.f64 	%p210, %fd380, %fd340;
	selp.f64 	%fd341, %fd340, %fd380, %p210;
	ld.shared.f64 	%fd342, [_ZZN3cub18CUB_300001_SM_10006detail6reduce28DeviceReduceSingleTileKernelINS2_10policy_hubIdjN4cuda3__47maximumIvEEE10Policy1000EPdSB_jS8_ddNS5_3std3__410__identityEEEvT0_T1_T2_T3_T4_T6_E12temp_storage+24];
	setp.lt.f64 	%p211, %fd341, %fd342;
	selp.f64 	%fd343, %fd342, %fd341, %p211;
	ld.shared.f64 	%fd344, [_ZZN3cub18CUB_300001_SM_10006detail6reduce28DeviceReduceSingleTileKernelINS2_10policy_hubIdjN4cuda3__47maximumIvEEE10Policy1000EPdSB_jS8_ddNS5_3std3__410__identityEEEvT0_T1_T2_T3_T4_T6_E12temp_storage+32];
	setp.lt.f64 	%p212, %fd343, %fd344;
	selp.f64 	%fd345, %fd344, %fd343, %p212;
	ld.shared.f64 	%fd346, [_ZZN3cub18CUB_300001_SM_10006detail6reduce28DeviceReduceSingleTileKernelINS2_10policy_hubIdjN4cuda3__47maximumIvEEE10Policy1000EPdSB_jS8_ddNS5_3std3__410__identityEEEvT0_T1_T2_T3_T4_T6_E12temp_storage+40];
	setp.lt.f64 	%p213, %fd345, %fd346;
	selp.f64 	%fd347, %fd346, %fd345, %p213;
	ld.shared.f64 	%fd348, [_ZZN3cub18CUB_300001_SM_10006detail6reduce28DeviceReduceSingleTileKernelINS2_10policy_hubIdjN4cuda3__47maximumIvEEE10Policy1000EPdSB_jS8_ddNS5_3std3__410__identityEEEvT0_T1_T2_T3_T4_T6_E12temp_storage+48];
	setp.lt.f64 	%p214, %fd347, %fd348;
	selp.f64 	%fd349, %fd348, %fd347, %p214;
	ld.shared.f64 	%fd350, [_ZZN3cub18CUB_300001_SM_10006detail6reduce28DeviceReduceSingleTileKernelINS2_10policy_hubIdjN4cuda3__47maximumIvEEE10Policy1000EPdSB_jS8_ddNS5_3std3__410__identityEEEvT0_T1_T2_T3_T4_T6_E12temp_storage+56];
	setp.lt.f64 	%p215, %fd349, %fd350;
	selp.f64 	%fd351, %fd350, %fd349, %p215;
	ld.shared.f64 	%fd352, [_ZZN3cub18CUB_300001_SM_10006detail6reduce28DeviceReduceSingleTileKernelINS2_10policy_hubIdjN4cuda3__47maximumIvEEE10Policy1000EPdSB_jS8_ddNS5_3std3__410__identityEEEvT0_T1_T2_T3_T4_T6_E12temp_storage+64];
	setp.lt.f64 	%p216, %fd351, %fd352;
	selp.f64 	%fd380, %fd352, %fd351, %p216;
	bra.uni 	$L__BB4_74;
$L__BB4_19:
	// begin inline asm
	mov.u32 %r336, %laneid;
	// end inline asm
	and.b32  	%r387, %r1, 992;
	add.s32 	%r388, %r387, 32;
	setp.gt.u32 	%p171, %r388, %r69;
	not.b32 	%r389, %r387;
	add.s32 	%r390, %r69, %r389;
	selp.b32 	%r385, %r390, 31, %p171;
	mov.b64 	%rd181, %fd359;
	mov.b64 	{%r338, %r343}, %rd181;
	mov.b32 	%r344, 1;
	mov.b32 	%r386, -1;
	// begin inline asm
	shfl.sync.down.b32 %r337, %r338, %r344, %r385, %r386;
	// end inline asm
	// begin inline asm
	shfl.sync.down.b32 %r342, %r343, %r344, %r385, %r386;
	// end inline asm
	mov.b64 	%rd182, {%r337, %r342};
	mov.b64 	%fd280, %rd182;
	setp.lt.s32 	%p172, %r336, %r385;
	setp.lt.f64 	%p173, %fd359, %fd280;
	selp.f64 	%fd281, %fd280, %fd359, %p173;
	selp.f64 	%fd282, %fd281, %fd359, %p172;
	mov.b64 	%rd183, %fd282;
	mov.b64 	{%r348, %r353}, %rd183;
	mov.b32 	%r354, 2;
	// begin inline asm
	shfl.sync.down.b32 %r347, %r348, %r354, %r385, %r386;
	// end inline asm
	// begin inline asm
	shfl.sync.down.b32 %r352, %r353, %r354, %r385, %r386;
	// end inline asm
	mov.b64 	%rd184, {%r347, %r352};
	mov.b64 	%fd283, %rd184;
	add.s32 	%r391, %r336, 2;
	setp.gt.s32 	%p174, %r391, %r385;
	setp.lt.f64 	%p175, %fd282, %fd283;
	selp.f64 	%fd284, %fd283, %fd282, %p175;
	selp.f64 	%fd285, %fd282, %fd284, %p174;
	mov.b64 	%rd185, %fd285;
	mov.b64 	{%r358, %r363}, %rd185;
	mov.b32 	%r364, 4;
	// begin inline asm
	shfl.sync.down.b32 %r357, %r358, %r364, %r385, %r386;
	// end inline asm
	// begin inline asm
	shfl.sync.down.b32 %r362, %r363, %r364, %r385, %r386;
	// end inline asm
	mov.b64 	%rd186, {%r357, %r362};
	mov.b64 	%fd286, %rd186;
	add.s32 	%r392, %r336, 4;
	setp.gt.s32 	%p176, %r392, %r385;
	setp.lt.f64 	%p177, %fd285, %fd286;
	selp.f64 	%fd287, %fd286, %fd285, %p177;
	selp.f64 	%fd288, %fd285, %fd287, %p176;
	mov.b64 	%rd187, %fd288;
	mov.b64 	{%r368, %r373}, %rd187;
	mov.b32 	%r374, 8;
	// begin inline asm
	shfl.sync.down.b32 %r367, %r368, %r374, %r385, %r386;
	// end inline asm
	// begin inline asm
	shfl.sync.down.b32 %r372, %r373, %r374, %r385, %r386;
	// end inline asm
	mov.b64 	%rd188, {%r367, %r372};
	mov.b64 	%fd289, %rd188;
	add.s32 	%r393, %r336, 8;
	setp.gt.s32 	%p178, %r393, %r385;
	setp.lt.f64 	%p179, %fd288, %fd289;
	selp.f64 	%fd290, %fd289, %fd288, %p179;
	selp.f64 	%fd291, %fd288, %fd290, %p178;
	mov.b64 	%rd189, %fd291;
	mov.b64 	{%r378, %r383}, %rd189;
	mov.b32 	%r384, 16;
	// begin inline asm
	shfl.sync.down.b32 %r377, %r378, %r384, %r385, %r386;
	// end inline asm
	// begin inline asm
	shfl.sync.down.b32 %r382, %r383, %r384, %r385, %r386;
	// end inline asm
	mov.b64 	%rd190, {%r377, %r382};
	mov.b64 	%fd292, %rd190;
	add.s32 	%r394, %r336, 16;
	setp.gt.s32 	%p180, %r394, %r385;
	setp.lt.f64 	%p181, %fd291, %fd292;
	selp.f64 	%fd293, %fd292, %fd291, %p181;
	selp.f64 	%fd380, %fd291, %fd293, %p180;
	setp.ne.s32 	%p182, %r336, 0;
	@%p182 bra 	$L__BB4_21;
	shr.u32 	%r395, %r1, 2;
	and.b32  	%r396, %r395, 248;
	mov.u32 	%r397, _ZZN3cub18CUB_300001_SM_10006detail6reduce28DeviceReduceSingleTileKernelINS2_10policy_hubIdjN4cuda3__47maximumIvEEE10Policy1000EPdSB_jS8_ddNS5_3std3__410__identityEEEvT0_T1_T2_T3_T4_T6_E12temp_storage;
	add.s32 	%r398, %r397, %r396;
	st.shared.f64 	[%r398+8], %fd380;
$L__BB4_21:
	bar.sync 	0;
	setp.ne.s32 	%p183, %r1, 0;
	@%p183 bra 	$L__BB4_74;
	setp.gt.u32 	%p184, %r69, 32;
	ld.shared.f64 	%fd294, [_ZZN3cub18CUB_300001_SM_10006detail6reduce28DeviceReduceSingleTileKernelINS2_10policy_hubIdjN4cuda3__47maximumIvEEE10Policy1000EPdSB_jS8_ddNS5_3std3__410__identityEEEvT0_T1_T2_T3_T4_T6_E12temp_storage+16];
	setp.lt.f64 	%p185, %fd380, %fd294;
	selp.f64 	%fd296, %fd294, %fd380, %p185;
	selp.f64 	%fd297, %fd296, %fd380, %p184;
	setp.gt.u32 	%p186, %r69, 64;
	ld.shared.f64 	%fd299, [_ZZN3cub18CUB_300001_SM_10006detail6reduce28DeviceReduceSingleTileKernelINS2_10policy_hubIdjN4cuda3__47maximumIvEEE10Policy1000EPdSB_jS8_ddNS5_3std3__410__identityEEEvT0_T1_T2_T3_T4_T6_E12temp_storage+24];
	setp.lt.f64 	%p187, %fd297, %fd299;
	selp.f64 	%fd301, %fd299, %fd297, %p187;
	selp.f64 	%fd302, %fd301, %fd297, %p186;
	setp.gt.u32 	%p188, %r69, 96;
	ld.shared.f64 	%fd304, [_ZZN3cub18CUB_300001_SM_10006detail6reduce28DeviceReduceSingleTileKernelINS2_10policy_hubIdjN4cuda3__47maximumIvEEE10Policy1000EPdSB_jS8_ddNS5_3std3__410__identityEEEvT0_T1_T2_T3_T4_T6_E12temp_storage+32];
	setp.lt.f64 	%p189, %fd302, %fd304;
	selp.f64 	%fd306, %fd304, %fd302, %p189;
	selp.f64 	%fd307, %fd306, %fd302, %p188;
	setp.gt.u32 	%p190, %r69, 128;
	ld.shared.f64 	%fd309, [_ZZN3cub18CUB_300001_SM_10006detail6reduce28DeviceReduceSingleTileKernelINS2_10policy_hubIdjN4cuda3__47maximumIvEEE10Policy1000EPdSB_jS8_ddNS5_3std3__410__identityEEEvT0_T1_T2_T3_T4_T6_E12temp_storage+40];
	setp.lt.f64 	%p191, %fd307, %fd309;
	selp.f64 	%fd311, %fd309, %fd307, %p191;
	selp.f64 	%fd312, %fd311, %fd307, %p190;
	setp.gt.u32 	%p192, %r69, 160;
	ld.shared.f64 	%fd314, [_ZZN3cub18CUB_300001_SM_10006detail6reduce28DeviceReduceSingleTileKernelINS2_10policy_hubIdjN4cuda3__47maximumIvEEE10Policy1000EPdSB_jS8_ddNS5_3std3__410__identityEEEvT0_T1_T2_T3_T4_T6_E12temp_storage+48];
	setp.lt.f64 	%p193, %fd312, %fd314;
	selp.f64 	%fd316, %fd314, %fd312, %p193;
	selp.f64 	%fd317, %fd316, %fd312, %p192;
	setp.gt.u32 	%p194, %r69, 192;
	ld.shared.f64 	%fd319, [_ZZN3cub18CUB_300001_SM_10006detail6reduce28DeviceReduceSingleTileKernelINS2_10policy_hubIdjN4cuda3__47maximumIvEEE10Policy1000EPdSB_jS8_ddNS5_3std3__410__identityEEEvT0_T1_T2_T3_T4_T6_E12temp_storage+56];
	setp.lt.f64 	%p195, %fd317, %fd319;
	selp.f64 	%fd321, %fd319, %fd317, %p195;
	selp.f64 	%fd322, %fd321, %fd317, %p194;
	setp.gt.u32 	%p196, %r69, 224;
	ld.shared.f64 	%fd324, [_ZZN3cub18CUB_300001_SM_10006detail6reduce28DeviceReduceSingleTileKernelINS2_10policy_hubIdjN4cuda3__47maximumIvEEE10Policy1000EPdSB_jS8_ddNS5_3std3__410__identityEEEvT0_T1_T2_T3_T4_T6_E12temp_storage+64];
	setp.lt.f64 	%p197, %fd322, %fd324;
	selp.f64 	%fd326, %fd324, %fd322, %p197;
	selp.f64 	%fd380, %fd326, %fd322, %p196;
	bra.uni 	$L__BB4_74;
$L__BB4_23:
	mov.u32 	%r13, %tid.x;
	shl.b32 	%r263, %r13, 2;
	mul.wide.u32 	%rd127, %r263, 8;
	add.s64 	%rd117, %rd16, %rd127;
	// begin inline asm
	ld.global.nc.v2.u64 {%rd115, %rd116}, [%rd117];
	// end inline asm
	add.s64 	%rd120, %rd117, 16;
	// begin inline asm
	ld.global.nc.v2.u64 {%rd118, %rd119}, [%rd120];
	// end inline asm
	mov.b64 	%fd206, %rd115;
	mov.b64 	%fd207, %rd116;
	mov.b64 	%fd208, %rd118;
	mov.b64 	%fd209, %rd119;
	add.s64 	%rd123, %rd117, 8192;
	// begin inline asm
	ld.global.nc.v2.u64 {%rd121, %rd122}, [%rd123];
	// end inline asm
	add.s64 	%rd126, %rd117, 8208;
	// begin inline asm
	ld.global.nc.v2.u64 {%rd124, %rd125}, [%rd126];
	// end inline asm
	mov.b64 	%fd210, %rd121;
	mov.b64 	%fd211, %rd122;
	mov.b64 	%fd212, %rd124;
	mov.b64 	%fd213, %rd125;
	setp.lt.f64 	%p111, %fd206, %fd207;
	selp.f64 	%fd214, %fd207, %fd206, %p111;
	setp.lt.f64 	%p112, %fd214, %fd208;
	selp.f64 	%fd215, %fd208, %fd214, %p112;
	setp.lt.f64 	%p113, %fd215, %fd209;
	selp.f64 	%fd216, %fd209, %fd215, %p113;
	setp.lt.f64 	%p114, %fd216, %fd210;
	selp.f64 	%fd217, %fd210, %fd216, %p114;
	setp.lt.f64 	%p115, %fd217, %fd211;
	selp.f64 	%fd218, %fd211, %fd217, %p115;
	setp.lt.f64 	%p116, %fd218, %fd212;
	selp.f64 	%fd219, %fd212, %fd218, %p116;
	setp.lt.f64 	%p117, %fd219, %fd213;
	selp.f64 	%fd366, %fd213, %fd219, %p117;
	add.s32 	%r14, %r69, -2048;
	setp.lt.u32 	%p118, %r14, 2048;
	mov.b32 	%r462, 2048;
	@%p118 bra 	$L__BB4_27;
	mov.b32 	%r462, 2048;
$L__BB4_25:
	mul.wide.u32 	%rd140, %r462, 8;
	add.s64 	%rd130, %rd117, %rd140;
	// begin inline asm
	ld.global.nc.v2.u64 {%rd128, %rd129}, [%rd130];
	// end inline asm
	add.s64 	%rd133, %rd130, 16;
	// begin inline asm
	ld.global.nc.v2.u64 {%rd131, %rd132}, [%rd133];
	// end inline asm
	mov.b64 	%fd220, %rd128;
	mov.b64 	%fd221, %rd129;
	mov.b64 	%fd222, %rd131;
	mov.b64 	%fd223, %rd132;
	add.s64 	%rd136, %rd130, 8192;
	// begin inline asm
	ld.global.nc.v2.u64 {%rd134, %rd135}, [%rd136];
	// end inline asm
	add.s64 	%rd139, %rd130, 8208;
	// begin inline asm
	ld.global.nc.v2.u64 {%rd137, %rd138}, [%rd139];
	// end inline asm
	mov.b64 	%fd224, %rd134;
	mov.b64 	%fd225, %rd135;
	mov.b64 	%fd226, %rd137;
	mov.b64 	%fd227, %rd138;
	setp.lt.f64 	%p119, %fd366, %fd220;
	selp.f64 	%fd228, %fd220, %fd366, %p119;
	setp.lt.f64 	%p120, %fd228, %fd221;
	selp.f64 	%fd229, %fd221, %fd228, %p120;
	setp.lt.f64 	%p121, %fd229, %fd222;
	selp.f64 	%fd230, %fd222, %fd229, %p121;
	setp.lt.f64 	%p122, %fd230, %fd223;
	selp.f64 	%fd231, %fd223, %fd230, %p122;
	setp.lt.f64 	%p123, %fd231, %fd224;
	selp.f64 	%fd232, %fd224, %fd231, %p123;
	setp.lt.f64 	%p124, %fd232, %fd225;
	selp.f64 	%fd233, %fd225, %fd232, %p124;
	setp.lt.f64 	%p125, %fd233, %fd226;
	selp.f64 	%fd234, %fd226, %fd233, %p125;
	setp.lt.f64 	%p126, %fd234, %fd227;
	selp.f64 	%fd366, %fd227, %fd234, %p126;
	sub.s32 	%r265, %r69, %r462;
	setp.lt.u32 	%p127, %r265, 2048;
	@%p127 bra 	$L__BB4_35;
	add.s32 	%r462, %r462, 2048;
	setp.le.u32 	%p128, %r462, %r14;
	@%p128 bra 	$L__BB4_25;
$L__BB4_27:
	setp.le.u32 	%p129, %r69, %r462;
	@%p129 bra 	$L__BB4_35;
	sub.s32 	%r18, %r69, %r462;
	setp.ge.s32 	%p130, %r13, %r18;
	@%p130 bra 	$L__BB4_35;
	not.b32 	%r266, %r13;
	add.s32 	%r267, %r69, %r266;
	sub.s32 	%r19, %r267, %r462;
	and.b32  	%r268, %r19, 768;
	setp.eq.s32 	%p131, %r268, 768;
	mov.u32 	%r466, %r13;
	@%p131 bra 	$L__BB4_32;
	add.s32 	%r464, %r13, %r462;
	shr.u32 	%r269, %r19, 8;
	add.s32 	%r270, %r269, 1;
	and.b32  	%r271, %r270, 3;
	neg.s32 	%r463, %r271;
	mov.u32 	%r466, %r13;
$L__BB4_31:
	.pragma "nounroll";
	mul.wide.u32 	%rd143, %r464, 8;
	add.s64 	%rd142, %rd16, %rd143;
	// begin inline asm
	ld.global.nc.u64 %rd141, [%rd142];
	// end inline asm
	mov.b64 	%fd236, %rd141;
	setp.lt.f64 	%p132, %fd366, %fd236;
	selp.f64 	%fd366, %fd236, %fd366, %p132;
	add.s32 	%r466, %r466, 256;
	add.s32 	%r464, %r464, 256;
	add.s32 	%r463, %r463, 1;
	setp.ne.s32 	%p133, %r463, 0;
	@%p133 bra 	$L__BB4_31;
$L__BB4_32:
	setp.lt.u32 	%p134, %r19, 768;
	@%p134 bra 	$L__BB4_35;
	add.s32 	%r468, %r466, 512;
	add.s32 	%r467, %r466, %r462;
$L__BB4_34:
	mul.wide.u32 	%rd152, %r467, 8;
	add.s64 	%rd145, %rd16, %rd152;
	// begin inline asm
	ld.global.nc.u64 %rd144, [%rd145];
	// end inline asm
	mov.b64 	%fd237, %rd144;
	setp.lt.f64 	%p135, %fd366, %fd237;
	selp.f64 	%fd238, %fd237, %fd366, %p135;
	add.s32 	%r272, %r467, 256;
	mul.wide.u32 	%rd153, %r272, 8;
	add.s64 	%rd147, %rd16, %rd153;
	// begin inline asm
	ld.global.nc.u64 %rd146, [%rd147];
	// end inline asm
	mov.b64 	%fd239, %rd146;
	setp.lt.f64 	%p136, %fd238, %fd239;
	selp.f64 	%fd240, %fd239, %fd238, %p136;
	add.s32 	%r273, %r467, 512;
	mul.wide.u32 	%rd154, %r273, 8;
	add.s64 	%rd149, %rd16, %rd154;
	// begin inline asm
	ld.global.nc.u64 %rd148, [%rd149];
	// end inline asm
	mov.b64 	%fd241, %rd148;
	setp.lt.f64 	%p137, %fd240, %fd241;
	selp.f64 	%fd242, %fd241, %fd240, %p137;
	add.s32 	%r274, %r467, 768;
	mul.wide.u32 	%rd155, %r274, 8;
	add.s64 	%rd151, %rd16, %rd155;
	// begin inline asm
	ld.global.nc.u64 %rd150, [%rd151];
	// end inline asm
	mov.b64 	%fd243, %rd150;
	setp.lt.f64 	%p138, %fd242, %fd243;
	selp.f64 	%fd366, %fd243, %fd242, %p138;
	add.s32 	%r33, %r468, 1024;
	add.s32 	%r275, %r468, 512;
	add.s32 	%r467, %r467, 1024;
	setp.lt.s32 	%p139, %r275, %r18;
	mov.u32 	%r468, %r33;
	@%p139 bra 	$L__BB4_34;
$L__BB4_35:
	// begin inline asm
	mov.u32 %r276, %laneid;
	// end inline asm
	mov.b64 	%rd156, %fd366;
	mov.b64 	{%r278, %r283}, %rd156;
	mov.b32 	%r284, 1;
	mov.b32 	%r325, 31;
	mov.b32 	%r326, -1;
	// begin inline asm
	shfl.sync.down.b32 %r277, %r278, %r284, %r325, %r326;
	// end inline asm
	// begin inline asm
	shfl.sync.down.b32 %r282, %r283, %r284, %r325, %r326;
	// end inline asm
	mov.b64 	%rd157, {%r277, %r282};
	mov.b64 	%fd244, %rd157;
	setp.gt.s32 	%p140, %r276, 30;
	setp.lt.f64 	%p141, %fd366, %fd244;
	selp.f64 	%fd245, %fd244, %fd366, %p141;
	selp.f64 	%fd246, %fd366, %fd245, %p140;
	mov.b64 	%rd158, %fd246;
	mov.b64 	{%r288, %r293}, %rd158;
	mov.b32 	%r294, 2;
	// begin inline asm
	shfl.sync.down.b32 %r287, %r288, %r294, %r325, %r326;
	// end inline asm
	// begin inline asm
	shfl.sync.down.b32 %r292, %r293, %r294, %r325, %r326;
	// end inline asm
	mov.b64 	%rd159, {%r287, %r292};
	mov.b64 	%fd247, %rd159;
	setp.gt.s32 	%p142, %r276, 29;
	setp.lt.f64 	%p143, %fd246, %fd247;
	selp.f64 	%fd248, %fd247, %fd246, %p143;
	selp.f64 	%fd249, %fd246, %fd248, %p142;
	mov.b64 	%rd160, %fd249;
	mov.b64 	{%r298, %r303}, %rd160;
	mov.b32 	%r304, 4;
	// begin inline asm
	shfl.sync.down.b32 %r297, %r298, %r304, %r325, %r326;
	// end inline asm
	// begin inline asm
	shfl.sync.down.b32 %r302, %r303, %r304, %r325, %r326;
	// end inline asm
	mov.b64 	%rd161, {%r297, %r302};
	mov.b64 	%fd250, %rd161;
	setp.gt.s32 	%p144, %r276, 27;
	setp.lt.f64 	%p145, %fd249, %fd250;
	selp.f64 	%fd251, %fd250, %fd249, %p145;
	selp.f64 	%fd252, %fd249, %fd251, %p144;
	mov.b64 	%rd162, %fd252;
	mov.b64 	{%r308, %r313}, %rd162;
	mov.b32 	%r314, 8;
	// begin inline asm
	shfl.sync.down.b32 %r307, %r308, %r314, %r325, %r326;
	// end inline asm
	// begin inline asm
	shfl.sync.down.b32 %r312, %r313, %r314, %r325, %r326;
	// end inline asm
	mov.b64 	%rd163, {%r307, %r312};
	mov.b64 	%fd253, %rd163;
	setp.gt.s32 	%p146, %r276, 23;
	setp.lt.f64 	%p147, %fd252, %fd253;
	selp.f64 	%fd254, %fd253, %fd252, %p147;
	selp.f64 	%fd255, %fd252, %fd254, %p146;
	mov.b64 	%rd164, %fd255;
	mov.b64 	{%r318, %r323}, %rd164;
	mov.b32 	%r324, 16;
	// begin inline asm
	shfl.sync.down.b32 %r317, %r318, %r324, %r325, %r326;
	// end inline asm
	// begin inline asm
	shfl.sync.down.b32 %r322, %r323, %r324, %r325, %r326;
	// end inline asm
	mov.b64 	%rd165, {%r317, %r322};
	mov.b64 	%fd256, %rd165;
	setp.gt.s32 	%p148, %r276, 15;
	setp.lt.f64 	%p149, %fd255, %fd256;
	selp.f64 	%fd26, %fd256, %fd255, %p149;
	selp.f64 	%fd380, %fd255, %fd26, %p148;
	setp.ne.s32 	%p150, %r276, 0;
	@%p150 bra 	$L__BB4_37;
	shr.u32 	%r327, %r13, 2;
	and.b32  	%r328, %r327, 248;
	mov.u32 	%r329, _ZZN3cub18CUB_300001_SM_10006detail6reduce28DeviceReduceSingleTileKernelINS2_10policy_hubIdjN4cuda3__47maximumIvEEE10Policy1000EPdSB_jS8_ddNS5_3std3__410__identityEEEvT0_T1_T2_T3_T4_T6_E12temp_storage;
	add.s32 	%r330, %r329, %r328;
	st.shared.f64 	[%r330+8], %fd26;
$L__BB4_37:
	bar.sync 	0;
	setp.ne.s32 	%p151, %r13, 0;
	@%p151 bra 	$L__BB4_74;
	ld.shared.f64 	%fd257, [_ZZN3cub18CUB_300001_SM_10006detail6reduce28DeviceReduceSingleTileKernelINS2_10policy_hubIdjN4cuda3__47maximumIvEEE10Policy1000EPdSB_jS8_ddNS5_3std3__410__identityEEEvT0_T1_T2_T3_T4_T6_E12temp_storage+16];
	setp.lt.f64 	%p152, %fd380, %fd257;
	selp.f64 	%fd258, %fd257, %fd380, %p152;
	ld.shared.f64 	%fd259, [_ZZN3cub18CUB_300001_SM_10006detail6reduce28DeviceReduceSingleTileKernelINS2_10policy_hubIdjN4cuda3__47maximumIvEEE10Policy1000EPdSB_jS8_ddNS5_3std3__410__identityEEEvT0_T1_T2_T3_T4_T6_E12temp_storage+24];
	setp.lt.f64 	%p153, %fd258, %fd259;
	selp.f64 	%fd260, %fd259, %fd258, %p153;
	ld.shared.f64 	%fd261, [_ZZN3cub18CUB_300001_SM_10006detail6reduce28DeviceReduceSingleTileKernelINS2_10policy_hubIdjN4cuda3__47maximumIvEEE10Policy1000EPdSB_jS8_ddNS5_3std3__410__identityEEEvT0_T1_T2_T3_T4_T6_E12temp_storage+32];
	setp.lt.f64 	%p154, %fd260, %fd261;
	selp.f64 	%fd262, %fd261, %fd260, %p154;
	ld.shared.f64 	%fd263, [_ZZN3cub18CUB_300001_SM_10006detail6reduce28DeviceReduceSingleTileKernelINS2_10policy_hubIdjN4cuda3__47maximumIvEEE10Policy1000EPdSB_jS8_ddNS5_3std3__410__identityEEEvT0_T1_T2_T3_T4_T6_E12temp_storage+40];
	setp.lt.f64 	%p155, %fd262, %fd263;
	selp.f64 	%fd264, %fd263, %fd262, %p155;
	ld.shared.f64 	%fd265, [_ZZN3cub18CUB_300001_SM_10006detail6reduce28DeviceReduceSingleTileKernelINS2_10policy_hubIdjN4cuda3__47maximumIvEEE10Policy1000EPdSB_jS8_ddNS5_3std3__410__identityEEEvT0_T1_T2_T3_T4_T6_E12temp_storage+48];
	setp.lt.f64 	%p156, %fd264, %fd265;
	selp.f64 	%fd266, %fd265, %fd264, %p156;
	ld.shared.f64 	%fd267, [_ZZN3cub18CUB_300001_SM_10006detail6reduce28DeviceReduceSingleTileKernelINS2_10policy_hubIdjN4cuda3__47maximumIvEEE10Policy1000EPdSB_jS8_ddNS5_3std3__410__identityEEEvT0_T1_T2_T3_T4_T6_E12temp_storage+56];
	setp.lt.f64 	%p157, %fd266, %fd267;
	selp.f64 	%fd268, %fd267, %fd266, %p157;
	ld.shared.f64 	%fd269, [_ZZN3cub18CUB_300001_SM_10006detail6reduce28DeviceReduceSingleTileKernelINS2_10policy_hubIdjN4cuda3__47maximumIvEEE10Policy1000EPdSB_jS8_ddNS5_3std3__410__identityEEEvT0_T1_T2_T3_T4_T6_E12temp_storage+64];
	setp.lt.f64 	%p158, %fd268, %fd269;
	selp.f64 	%fd380, %fd269, %fd268, %p158;
	bra.uni 	$L__BB4_74;
$L__BB4_39:
	setp.gt.u32 	%p3, %r69, 2047;
	@%p3 bra 	$L__BB4_58;
	mov.u32 	%r35, %tid.x;
	setp.ge.u32 	%p52, %r35, %r69;
	mov.f64 	%fd372, 0d0000000000000000;
	mov.u32 	%r472, %r35;
	@%p52 bra 	$L__BB4_42;
	mul.wide.u32 	%rd82, %r35, 8;
	add.s64 	%rd81, %rd16, %rd82;
	// begin inline asm
	ld.global.nc.u64 %rd80, [%rd81];
	// end inline asm
	mov.b64 	%fd372, %rd80;
	add.s32 	%r472, %r35, 256;
$L__BB4_42:
	setp.ge.u32 	%p53, %r472, %r69;
	@%p53 bra 	$L__BB4_49;
	not.b32 	%r139, %r472;
	add.s32 	%r38, %r69, %r139;
	and.b32  	%r140, %r38, 768;
	setp.eq.s32 	%p54, %r140, 768;
	@%p54 bra 	$L__BB4_46;
	mul.wide.u32 	%rd83, %r472, 8;
	add.s64 	%rd203, %rd16, %rd83;
	shr.u32 	%r141, %r38, 8;
	add.s32 	%r142, %r141, 1;
	and.b32  	%r143, %r142, 3;
	neg.s32 	%r470, %r143;
$L__BB4_45:
	.pragma "nounroll";
	// begin inline asm
	ld.global.nc.u64 %rd84, [%rd203];
	// end inline asm
	mov.b64 	%fd125, %rd84;
	setp.lt.f64 	%p55, %fd372, %fd125;
	selp.f64 	%fd372, %fd125, %fd372, %p55;
	add.s32 	%r472, %r472, 256;
	add.s64 	%rd203, %rd203, 2048;
	add.s32 	%r470, %r470, 1;
	setp.ne.s32 	%p56, %r470, 0;
	@%p56 bra 	$L__BB4_45;
$L__BB4_46:
	setp.lt.u32 	%p57, %r38, 768;
	@%p57 bra 	$L__BB4_49;
	mul.wide.u32 	%rd86, %r472, 8;
	add.s64 	%rd204, %rd16, %rd86;
$L__BB4_48:
	// begin inline asm
	ld.global.nc.u64 %rd87, [%rd204];
	// end inline asm
	mov.b64 	%fd126, %rd87;
	setp.lt.f64 	%p58, %fd372, %fd126;
	selp.f64 	%fd127, %fd126, %fd372, %p58;
	add.s64 	%rd90, %rd204, 2048;
	// begin inline asm
	ld.global.nc.u64 %rd89, [%rd90];
	// end inline asm
	mov.b64 	%fd128, %rd89;
	setp.lt.f64 	%p59, %fd127, %fd128;
	selp.f64 	%fd129, %fd128, %fd127, %p59;
	add.s64 	%rd92, %rd204, 4096;
	// begin inline asm
	ld.global.nc.u64 %rd91, [%rd92];
	// end inline asm
	mov.b64 	%fd130, %rd91;
	setp.lt.f64 	%p60, %fd129, %fd130;
	selp.f64 	%fd131, %fd130, %fd129, %p60;
	add.s64 	%rd94, %rd204, 6144;
	// begin inline asm
	ld.global.nc.u64 %rd93, [%rd94];
	// end inline asm
	mov.b64 	%fd132, %rd93;
	setp.lt.f64 	%p61, %fd131, %fd132;
	selp.f64 	%fd372, %fd132, %fd131, %p61;
	add.s32 	%r472, %r472, 1024;
	add.s64 	%rd204, %rd204, 8192;
	setp.lt.s32 	%p62, %r472, %r69;
	@%p62 bra 	$L__BB4_48;
$L__BB4_49:
	setp.lt.u32 	%p63, %r69, 256;
	@%p63 bra 	$L__BB4_54;
	// begin inline asm
	mov.u32 %r207, %laneid;
	// end inline asm
	mov.b64 	%rd105, %fd372;
	mov.b64 	{%r209, %r214}, %rd105;
	mov.b32 	%r215, 1;
	mov.b32 	%r256, 31;
	mov.b32 	%r257, -1;
	// begin inline asm
	shfl.sync.down.b32 %r208, %r209, %r215, %r256, %r257;
	// end inline asm
	// begin inline asm
	shfl.sync.down.b32 %r213, %r214, %r215, %r256, %r257;
	// end inline asm
	mov.b64 	%rd106, {%r208, %r213};
	mov.b64 	%fd180, %rd106;
	setp.gt.s32 	%p91, %r207, 30;
	setp.lt.f64 	%p92, %fd372, %fd180;
	selp.f64 	%fd181, %fd180, %fd372, %p92;
	selp.f64 	%fd182, %fd372, %fd181, %p91;
	mov.b64 	%rd107, %fd182;
	mov.b64 	{%r219, %r224}, %rd107;
	mov.b32 	%r225, 2;
	// begin inline asm
	shfl.sync.down.b32 %r218, %r219, %r225, %r256, %r257;
	// end inline asm
	// begin inline asm
	shfl.sync.down.b32 %r223, %r224, %r225, %r256, %r257;
	// end inline asm
	mov.b64 	%rd108, {%r218, %r223};
	mov.b64 	%fd183, %rd108;
	setp.gt.s32 	%p93, %r207, 29;
	setp.lt.f64 	%p94, %fd182, %fd183;
	selp.f64 	%fd184, %fd183, %fd182, %p94;
	selp.f64 	%fd185, %fd182, %fd184, %p93;
	mov.b64 	%rd109, %fd185;
	mov.b64 	{%r229, %r234}, %rd109;
	mov.b32 	%r235, 4;
	// begin inline asm
	shfl.sync.down.b32 %r228, %r229, %r235, %r256, %r257;
	// end inline asm
	// begin inline asm
	shfl.sync.down.b32 %r233, %r234, %r235, %r256, %r257;
	// end inline asm
	mov.b64 	%rd110, {%r228, %r233};
	mov.b64 	%fd186, %rd110;
	setp.gt.s32 	%p95, %r207, 27;
	setp.lt.f64 	%p96, %fd185, %fd186;
	selp.f64 	%fd187, %fd186, %fd185, %p96;
	selp.f64 	%fd188, %fd185, %fd187, %p95;
	mov.b64 	%rd111, %fd188;
	mov.b64 	{%r239, %r244}, %rd111;
	mov.b32 	%r245, 8;
	// begin inline asm
	shfl.sync.down.b32 %r238, %r239, %r245, %r256, %r257;
	// end inline asm
	// begin inline asm
	shfl.sync.down.b32 %r243, %r244, %r245, %r256, %r257;
	// end inline asm
	mov.b64 	%rd112, {%r238, %r243};
	mov.b64 	%fd189, %rd112;
	setp.gt.s32 	%p97, %r207, 23;
	setp.lt.f64 	%p98, %fd188, %fd189;
	selp.f64 	%fd190, %fd189, %fd188, %p98;
	selp.f64 	%fd191, %fd188, %fd190, %p97;
	mov.b64 	%rd113, %fd191;
	mov.b64 	{%r249, %r254}, %rd113;
	mov.b32 	%r255, 16;
	// begin inline asm
	shfl.sync.down.b32 %r248, %r249, %r255, %r256, %r257;
	// end inline asm
	// begin inline asm
	shfl.sync.down.b32 %r253, %r254, %r255, %r256, %r257;
	// end inline asm
	mov.b64 	%rd114, {%r248, %r253};
	mov.b64 	%fd192, %rd114;
	setp.gt.s32 	%p99, %r207, 15;
	setp.lt.f64 	%p100, %fd191, %fd192;
	selp.f64 	%fd38, %fd192, %fd191, %p100;
	selp.f64 	%fd380, %fd191, %fd38, %p99;
	setp.ne.s32 	%p101, %r207, 0;
	@%p101 bra 	$L__BB4_52;
	shr.u32 	%r258, %r35, 2;
	and.b32  	%r259, %r258, 248;
	mov.u32 	%r260, _ZZN3cub18CUB_300001_SM_10006detail6reduce28DeviceReduceSingleTileKernelINS2_10policy_hubIdjN4cuda3__47maximumIvEEE10Policy1000EPdSB_jS8_ddNS5_3std3__410__identityEEEvT0_T1_T2_T3_T4_T6_E12temp_storage;
	add.s32 	%r261, %r260, %r259;
	st.shared.f64 	[%r261+8], %fd38;
$L__BB4_52:
	bar.sync 	0;
	setp.ne.s32 	%p102, %r35, 0;
	@%p102 bra 	$L__BB4_74;
	ld.shared.f64 	%fd193, [_ZZN3cub18CUB_300001_SM_10006detail6reduce28DeviceReduceSingleTileKernelINS2_10policy_hubIdjN4cuda3__47maximumIvEEE10Policy1000EPdSB_jS8_ddNS5_3std3__410__identityEEEvT0_T1_T2_T3_T4_T6_E12temp_storage+16];
	setp.lt.f64 	%p103, %fd380, %fd193;
	selp.f64 	%fd194, %fd193, %fd380, %p103;
	ld.shared.f64 	%fd195, [_ZZN3cub18CUB_300001_SM_10006detail6reduce28DeviceReduceSingleTileKernelINS2_10policy_hubIdjN4cuda3__47maximumIvEEE10Policy1000EPdSB_jS8_ddNS5_3std3__410__identityEEEvT0_T1_T2_T3_T4_T6_E12temp_storage+24];
	setp.lt.f64 	%p104, %fd194, %fd195;
	selp.f64 	%fd196, %fd195, %fd194, %p104;
	ld.shared.f64 	%fd197, [_ZZN3cub18CUB_300001_SM_10006detail6reduce28DeviceReduceSingleTileKernelINS2_10policy_hubIdjN4cuda3__47maximumIvEEE10Policy1000EPdSB_jS8_ddNS5_3std3__410__identityEEEvT0_T1_T2_T3_T4_T6_E12temp_storage+32];
	setp.lt.f64 	%p105, %fd196, %fd197;
	selp.f64 	%fd198, %fd197, %fd196, %p105;
	ld.shared.f64 	%fd199, [_ZZN3cub18CUB_300001_SM_10006detail6reduce28DeviceReduceSingleTileKernelINS2_10policy_hubIdjN4cuda3__47maximumIvEEE10Policy1000EPdSB_jS8_ddNS5_3std3__410__identityEEEvT0_T1_T2_T3_T4_T6_E12temp_storage+40];
	setp.lt.f64 	%p106, %fd198, %fd199;
	selp.f64 	%fd200, %fd199, %fd198, %p106;
	ld.shared.f64 	%fd201, [_ZZN3cub18CUB_300001_SM_10006detail6reduce28DeviceReduceSingleTileKernelINS2_10policy_hubIdjN4cuda3__47maximumIvEEE10Policy1000EPdSB_jS8_ddNS5_3std3__410__identityEEEvT0_T1_T2_T3_T4_T6_E12temp_storage+48];
	setp.lt.f64 	%p107, %fd200, %fd201;
	selp.f64 	%fd202, %fd201, %fd200, %p107;
	ld.shared.f64 	%fd203, [_ZZN3cub18CUB_300001_SM_10006detail6reduce28DeviceReduceSingleTileKernelINS2_10policy_hubIdjN4cuda3__47maximumIvEEE10Policy1000EPdSB_jS8_ddNS5_3std3__410__identityEEEvT0_T1_T2_T3_T4_T6_E12temp_storage+56];
	setp.lt.f64 	%p108, %fd202, %fd203;
	selp.f64 	%fd204, %fd203, %fd202, %p108;
	ld.shared.f64 	%fd205, [_ZZN3cub18CUB_300001_SM_10006detail6reduce28DeviceReduceSingleTileKernelINS2_10policy_hubIdjN4cuda3__47maximumIvEEE10Policy1000EPdSB_jS8_ddNS5_3std3__410__identityEEEvT0_T1_T2_T3_T4_T6_E12temp_storage+64];
	setp.lt.f64 	%p109, %fd204, %fd205;
	selp.f64 	%fd380, %fd205, %fd204, %p109;
	bra.uni 	$L__BB4_74;
$L__BB4_54:
	// begin inline asm
	mov.u32 %r144, %laneid;
	// end inline asm
	and.b32  	%r195, %r35, 992;
	add.s32 	%r196, %r195, 32;
	setp.gt.u32 	%p64, %r196, %r69;
	not.b32 	%r197, %r195;
	add.s32 	%r198, %r69, %r197;
	selp.b32 	%r193, %r198, 31, %p64;
	mov.b64 	%rd95, %fd372;
	mov.b64 	{%r146, %r151}, %rd95;
	mov.b32 	%r152, 1;
	mov.b32 	%r194, -1;
	// begin inline asm
	shfl.sync.down.b32 %r145, %r146, %r152, %r193, %r194;
	// end inline asm
	// begin inline asm
	shfl.sync.down.b32 %r150, %r151, %r152, %r193, %r194;
	// end inline asm
	mov.b64 	%rd96, {%r145, %r150};
	mov.b64 	%fd133, %rd96;
	setp.lt.s32 	%p65, %r144, %r193;
	setp.lt.f64 	%p66, %fd372, %fd133;
	selp.f64 	%fd134, %fd133, %fd372, %p66;
	selp.f64 	%fd135, %fd134, %fd372, %p65;
	mov.b64 	%rd97, %fd135;
	mov.b64 	{%r156, %r161}, %rd97;
	mov.b32 	%r162, 2;
	// begin inline asm
	shfl.sync.down.b32 %r155, %r156, %r162, %r193, %r194;
	// end inline asm
	// begin inline asm
	shfl.sync.down.b32 %r160, %r161, %r162, %r193, %r194;
	// end inline asm
	mov.b64 	%rd98, {%r155, %r160};
	mov.b64 	%fd136, %rd98;
	add.s32 	%r199, %r144, 2;
	setp.gt.s32 	%p67, %r199, %r193;
	setp.lt.f64 	%p68, %fd135, %fd136;
	selp.f64 	%fd137, %fd136, %fd135, %p68;
	selp.f64 	%fd138, %fd135, %fd137, %p67;
	mov.b64 	%rd99, %fd138;
	mov.b64 	{%r166, %r171}, %rd99;
	mov.b32 	%r172, 4;
	// begin inline asm
	shfl.sync.down.b32 %r165, %r166, %r172, %r193, %r194;
	// end inline asm
	// begin inline asm
	shfl.sync.down.b32 %r170, %r171, %r172, %r193, %r194;
	// end inline asm
	mov.b64 	%rd100, {%r165, %r170};
	mov.b64 	%fd139, %rd100;
	add.s32 	%r200, %r144, 4;
	setp.gt.s32 	%p69, %r200, %r193;
	setp.lt.f64 	%p70, %fd138, %fd139;
	selp.f64 	%fd140, %fd139, %fd138, %p70;
	selp.f64 	%fd141, %fd138, %fd140, %p69;
	mov.b64 	%rd101, %fd141;
	mov.b64 	{%r176, %r181}, %rd101;
	mov.b32 	%r182, 8;
	// begin inline asm
	shfl.sync.down.b32 %r175, %r176, %r182, %r193, %r194;
	// end inline asm
	// begin inline asm
	shfl.sync.down.b32 %r180, %r181, %r182, %r193, %r194;
	// end inline asm
	mov.b64 	%rd102, {%r175, %r180};
	mov.b64 	%fd142, %rd102;
	add.s32 	%r201, %r144, 8;
	setp.gt.s32 	%p71, %r201, %r193;
	setp.lt.f64 	%p72, %fd141, %fd142;
	selp.f64 	%fd143, %fd142, %fd141, %p72;
	selp.f64 	%fd144, %fd141, %fd143, %p71;
	mov.b64 	%rd103, %fd144;
	mov.b64 	{%r186, %r191}, %rd103;
	mov.b32 	%r192, 16;
	// begin inline asm
	shfl.sync.down.b32 %r185, %r186, %r192, %r193, %r194;
	// end inline asm
	// begin inline asm
	shfl.sync.down.b32 %r190, %r191, %r192, %r193, %r194;
	// end inline asm
	mov.b64 	%rd104, {%r185, %r190};
	mov.b64 	%fd145, %rd104;
	add.s32 	%r202, %r144, 16;
	setp.gt.s32 	%p73, %r202, %r193;
	setp.lt.f64 	%p74, %fd144, %fd145;
	selp.f64 	%fd146, %fd145, %fd144, %p74;
	selp.f64 	%fd380, %fd144, %fd146, %p73;
	setp.ne.s32 	%p75, %r144, 0;
	@%p75 bra 	$L__BB4_56;
	shr.u32 	%r203, %r35, 2;
	and.b32  	%r204, %r203, 248;
	mov.u32 	%r205, _ZZN3cub18CUB_300001_SM_10006detail6reduce28DeviceReduceSingleTileKernelINS2_10policy_hubIdjN4cuda3__47maximumIvEEE10Policy1000EPdSB_jS8_ddNS5_3std3__410__identityEEEvT0_T1_T2_T3_T4_T6_E12temp_storage;
	add.s32 	%r206, %r205, %r204;
	st.shared.f64 	[%r206+8], %fd380;
$L__BB4_56:
	bar.sync 	0;
	setp.ne.s32 	%p76, %r35, 0;
	@%p76 bra 	$L__BB4_74;
	setp.gt.u32 	%p77, %r69, 32;
	ld.shared.f64 	%fd147, [_ZZN3cub18CUB_300001_SM_10006detail6reduce28DeviceReduceSingleTileKernelINS2_10policy_hubIdjN4cuda3__47maximumIvEEE10Policy1000EPdSB_jS8_ddNS5_3std3__410__identityEEEvT0_T1_T2_T3_T4_T6_E12temp_storage+16];
	setp.lt.f64 	%p78, %fd380, %fd147;
	selp.f64 	%fd149, %fd147, %fd380, %p78;
	selp.f64 	%fd150, %fd149, %fd380, %p77;
	setp.gt.u32 	%p79, %r69, 64;
	ld.shared.f64 	%fd152, [_ZZN3cub18CUB_300001_SM_10006detail6reduce28DeviceReduceSingleTileKernelINS2_10policy_hubIdjN4cuda3__47maximumIvEEE10Policy1000EPdSB_jS8_ddNS5_3std3__410__identityEEEvT0_T1_T2_T3_T4_T6_E12temp_storage+24];
	setp.lt.f64 	%p80, %fd150, %fd152;
	selp.f64 	%fd154, %fd152, %fd150, %p80;
	selp.f64 	%fd155, %fd154, %fd150, %p79;
	setp.gt.u32 	%p81, %r69, 96;
	ld.shared.f64 	%fd157, [_ZZN3cub18CUB_300001_SM_10006detail6reduce28DeviceReduceSingleTileKernelINS2_10policy_hubIdjN4cuda3__47maximumIvEEE10Policy1000EPdSB_jS8_ddNS5_3std3__410__identityEEEvT0_T1_T2_T3_T4_T6_E12temp_storage+32];
	setp.lt.f64 	%p82, %fd155, %fd157;
	selp.f64 	%fd159, %fd157, %fd155, %p82;
	selp.f64 	%fd160, %fd159, %fd155, %p81;
	setp.gt.u32 	%p83, %r69, 128;
	ld.shared.f64 	%fd162, [_ZZN3cub18CUB_300001_SM_10006detail6reduce28DeviceReduceSingleTileKernelINS2_10policy_hubIdjN4cuda3__47maximumIvEEE10Policy1000EPdSB_jS8_ddNS5_3std3__410__identityEEEvT0_T1_T2_T3_T4_T6_E12temp_storage+40];
	setp.lt.f64 	%p84, %fd160, %fd162;
	selp.f64 	%fd164, %fd162, %fd160, %p84;
	selp.f64 	%fd165, %fd164, %fd160, %p83;
	setp.gt.u32 	%p85, %r69, 160;
	ld.shared.f64 	%fd167, [_ZZN3cub18CUB_300001_SM_10006detail6reduce28DeviceReduceSingleTileKernelINS2_10policy_hubIdjN4cuda3__47maximumIvEEE10Policy1000EPdSB_jS8_ddNS5_3std3__410__identityEEEvT0_T1_T2_T3_T4_T6_E12temp_storage+48];
	setp.lt.f64 	%p86, %fd165, %fd167;
	selp.f64 	%fd169, %fd167, %fd165, %p86;
	selp.f64 	%fd170, %fd169, %fd165, %p85;
	setp.gt.u32 	%p87, %r69, 192;
	ld.shared.f64 	%fd172, [_ZZN3cub18CUB_300001_SM_10006detail6reduce28DeviceReduceSingleTileKernelINS2_10policy_hubIdjN4cuda3__47maximumIvEEE10Policy1000EPdSB_jS8_ddNS5_3std3__410__identityEEEvT0_T1_T2_T3_T4_T6_E12temp_storage+56];
	setp.lt.f64 	%p88, %fd170, %fd172;
	selp.f64 	%fd174, %fd172, %fd170, %p88;
	selp.f64 	%fd175, %fd174, %fd170, %p87;
	setp.gt.u32 	%p89, %r69, 224;
	ld.shared.f64 	%fd177, [_ZZN3cub18CUB_300001_SM_10006detail6reduce28DeviceReduceSingleTileKernelINS2_10policy_hubIdjN4cuda3__47maximumIvEEE10Policy1000EPdSB_jS8_ddNS5_3std3__410__identityEEEvT0_T1_T2_T3_T4_T6_E12temp_storage+64];
	setp.lt.f64 	%p90, %fd175, %fd177;
	selp.f64 	%fd179, %fd177, %fd175, %p90;
	selp.f64 	%fd380, %fd179, %fd175, %p89;
	bra.uni 	$L__BB4_74;
$L__BB4_58:
	mov.u32 	%r47, %tid.x;
	mul.wide.u32 	%rd35, %r47, 8;
	add.s64 	%rd20, %rd16, %rd35;
	// begin inline asm
	ld.global.nc.u64 %rd19, [%rd20];
	// end inline asm
	mov.b64 	%fd59, %rd19;
	add.s64 	%rd22, %rd20, 2048;
	// begin inline asm
	ld.global.nc.u64 %rd21, [%rd22];
	// end inline asm
	mov.b64 	%fd60, %rd21;
	add.s64 	%rd24, %rd20, 4096;
	// begin inline asm
	ld.global.nc.u64 %rd23, [%rd24];
	// end inline asm
	mov.b64 	%fd61, %rd23;
	add.s64 	%rd26, %rd20, 6144;
	// begin inline asm
	ld.global.nc.u64 %rd25, [%rd26];
	// end inline asm
	mov.b64 	%fd62, %rd25;
	add.s64 	%rd28, %rd20, 8192;
	// begin inline asm
	ld.global.nc.u64 %rd27, [%rd28];
	// end inline asm
	mov.b64 	%fd63, %rd27;
	add.s64 	%rd30, %rd20, 10240;
	// begin inline asm
	ld.global.nc.u64 %rd29, [%rd30];
	// end inline asm
	mov.b64 	%fd64, %rd29;
	add.s64 	%rd32, %rd20, 12288;
	// begin inline asm
	ld.global.nc.u64 %rd31, [%rd32];
	// end inline asm
	mov.b64 	%fd65, %rd31;
	add.s64 	%rd34, %rd20, 14336;
	// begin inline asm
	ld.global.nc.u64 %rd33, [%rd34];
	// end inline asm
	mov.b64 	%fd66, %rd33;
	setp.lt.f64 	%p4, %fd59, %fd60;
	selp.f64 	%fd67, %fd60, %fd59, %p4;
	setp.lt.f64 	%p5, %fd67, %fd61;
	selp.f64 	%fd68, %fd61, %fd67, %p5;
	setp.lt.f64 	%p6, %fd68, %fd62;
	selp.f64 	%fd69, %fd62, %fd68, %p6;
	setp.lt.f64 	%p7, %fd69, %fd63;
	selp.f64 	%fd70, %fd63, %fd69, %p7;
	setp.lt.f64 	%p8, %fd70, %fd64;
	selp.f64 	%fd71, %fd64, %fd70, %p8;
	setp.lt.f64 	%p9, %fd71, %fd65;
	selp.f64 	%fd72, %fd65, %fd71, %p9;
	setp.lt.f64 	%p10, %fd72, %fd66;
	selp.f64 	%fd379, %fd66, %fd72, %p10;
	add.s32 	%r48, %r69, -2048;
	setp.lt.u32 	%p11, %r48, 2048;
	mov.b32 	%r475, 2048;
	@%p11 bra 	$L__BB4_62;
	mov.b32 	%r475, 2048;
$L__BB4_60:
	add.s32 	%r72, %r47, %r475;
	mul.wide.u32 	%rd52, %r72, 8;
	add.s64 	%rd37, %rd16, %rd52;
	// begin inline asm
	ld.global.nc.u64 %rd36, [%rd37];
	// end inline asm
	mov.b64 	%fd73, %rd36;
	mul.wide.u32 	%rd53, %r475, 8;
	add.s64 	%rd54, %rd20, %rd53;
	add.s64 	%rd39, %rd54, 2048;
	// begin inline asm
	ld.global.nc.u64 %rd38, [%rd39];
	// end inline asm
	mov.b64 	%fd74, %rd38;
	add.s64 	%rd41, %rd54, 4096;
	// begin inline asm
	ld.global.nc.u64 %rd40, [%rd41];
	// end inline asm
	mov.b64 	%fd75, %rd40;
	add.s64 	%rd43, %rd54, 6144;
	// begin inline asm
	ld.global.nc.u64 %rd42, [%rd43];
	// end inline asm
	mov.b64 	%fd76, %rd42;
	add.s64 	%rd45, %rd54, 8192;
	// begin inline asm
	ld.global.nc.u64 %rd44, [%rd45];
	// end inline asm
	mov.b64 	%fd77, %rd44;
	add.s64 	%rd47, %rd54, 10240;
	// begin inline asm
	ld.global.nc.u64 %rd46, [%rd47];
	// end inline asm
	mov.b64 	%fd78, %rd46;
	add.s64 	%rd49, %rd54, 12288;
	// begin inline asm
	ld.global.nc.u64 %rd48, [%rd49];
	// end inline asm
	mov.b64 	%fd79, %rd48;
	add.s64 	%rd51, %rd54, 14336;
	// begin inline asm
	ld.global.nc.u64 %rd50, [%rd51];
	// end inline asm
	mov.b64 	%fd80, %rd50;
	setp.lt.f64 	%p12, %fd379, %fd73;
	selp.f64 	%fd81, %fd73, %fd379, %p12;
	setp.lt.f64 	%p13, %fd81, %fd74;
	selp.f64 	%fd82, %fd74, %fd81, %p13;
	setp.lt.f64 	%p14, %fd82, %fd75;
	selp.f64 	%fd83, %fd75, %fd82, %p14;
	setp.lt.f64 	%p15, %fd83, %fd76;
	selp.f64 	%fd84, %fd76, %fd83, %p15;
	setp.lt.f64 	%p16, %fd84, %fd77;
	selp.f64 	%fd85, %fd77, %fd84, %p16;
	setp.lt.f64 	%p17, %fd85, %fd78;
	selp.f64 	%fd86, %fd78, %fd85, %p17;
	setp.lt.f64 	%p18, %fd86, %fd79;
	selp.f64 	%fd87, %fd79, %fd86, %p18;
	setp.lt.f64 	%p19, %fd87, %fd80;
	selp.f64 	%fd379, %fd80, %fd87, %p19;
	sub.s32 	%r73, %r69, %r475;
	setp.lt.u32 	%p20, %r73, 2048;
	@%p20 bra 	$L__BB4_70;
	add.s32 	%r475, %r475, 2048;
	setp.le.u32 	%p21, %r475, %r48;
	@%p21 bra 	$L__BB4_60;
$L__BB4_62:
	setp.le.u32 	%p22, %r69, %r475;
	@%p22 bra 	$L__BB4_70;
	sub.s32 	%r52, %r69, %r475;
	setp.ge.s32 	%p23, %r47, %r52;
	@%p23 bra 	$L__BB4_70;
	not.b32 	%r74, %r47;
	add.s32 	%r75, %r69, %r74;
	sub.s32 	%r53, %r75, %r475;
	and.b32  	%r76, %r53, 768;
	setp.eq.s32 	%p24, %r76, 768;
	mov.u32 	%r479, %r47;
	@%p24 bra 	$L__BB4_67;
	add.s32 	%r477, %r47, %r475;
	shr.u32 	%r77, %r53, 8;
	add.s32 	%r78, %r77, 1;
	and.b32  	%r79, %r78, 3;
	neg.s32 	%r476, %r79;
	mov.u32 	%r479, %r47;
$L__BB4_66:
	.pragma "nounroll";
	mul.wide.u32 	%rd57, %r477, 8;
	add.s64 	%rd56, %rd16, %rd57;
	// begin inline asm
	ld.global.nc.u64 %rd55, [%rd56];
	// end inline asm
	mov.b64 	%fd89, %rd55;
	setp.lt.f64 	%p25, %fd379, %fd89;
	selp.f64 	%fd379, %fd89, %fd379, %p25;
	add.s32 	%r479, %r479, 256;
	add.s32 	%r477, %r477, 256;
	add.s32 	%r476, %r476, 1;
	setp.ne.s32 	%p26, %r476, 0;
	@%p26 bra 	$L__BB4_66;
$L__BB4_67:
	setp.lt.u32 	%p27, %r53, 768;
	@%p27 bra 	$L__BB4_70;
	add.s32 	%r481, %r479, 512;
	add.s32 	%r480, %r479, %r475;
$L__BB4_69:
	mul.wide.u32 	%rd66, %r480, 8;
	add.s64 	%rd59, %rd16, %rd66;
	// begin inline asm
	ld.global.nc.u64 %rd58, [%rd59];
	// end inline asm
	mov.b64 	%fd90, %rd58;
	setp.lt.f64 	%p28, %fd379, %fd90;
	selp.f64 	%fd91, %fd90, %fd379, %p28;
	add.s32 	%r80, %r480, 256;
	mul.wide.u32 	%rd67, %r80, 8;
	add.s64 	%rd61, %rd16, %rd67;
	// begin inline asm
	ld.global.nc.u64 %rd60, [%rd61];
	// end inline asm
	mov.b64 	%fd92, %rd60;
	setp.lt.f64 	%p29, %fd91, %fd92;
	selp.f64 	%fd93, %fd92, %fd91, %p29;
	add.s32 	%r81, %r480, 512;
	mul.wide.u32 	%rd68, %r81, 8;
	add.s64 	%rd63, %rd16, %rd68;
	// begin inline asm
	ld.global.nc.u64 %rd62, [%rd63];
	// end inline asm
	mov.b64 	%fd94, %rd62;
	setp.lt.f64 	%p30, %fd93, %fd94;
	selp.f64 	%fd95, %fd94, %fd93, %p30;
	add.s32 	%r82, %r480, 768;
	mul.wide.u32 	%rd69, %r82, 8;
	add.s64 	%rd65, %rd16, %rd69;
	// begin inline asm
	ld.global.nc.u64 %rd64, [%rd65];
	// end inline asm
	mov.b64 	%fd96, %rd64;
	setp.lt.f64 	%p31, %fd95, %fd96;
	selp.f64 	%fd379, %fd96, %fd95, %p31;
	add.s32 	%r67, %r481, 1024;
	add.s32 	%r83, %r481, 512;
	add.s32 	%r480, %r480, 1024;
	setp.lt.s32 	%p32, %r83, %r52;
	mov.u32 	%r481, %r67;
	@%p32 bra 	$L__BB4_69;
$L__BB4_70:
	// begin inline asm
	mov.u32 %r84, %laneid;
	// end inline asm
	mov.b64 	%rd70, %fd379;
	mov.b64 	{%r86, %r91}, %rd70;
	mov.b32 	%r92, 1;
	mov.b32 	%r133, 31;
	mov.b32 	%r134, -1;
	// begin inline asm
	shfl.sync.down.b32 %r85, %r86, %r92, %r133, %r134;
	// end inline asm
	// begin inline asm
	shfl.sync.down.b32 %r90, %r91, %r92, %r133, %r134;
	// end inline asm
	mov.b64 	%rd71, {%r85, %r90};
	mov.b64 	%fd97, %rd71;
	setp.gt.s32 	%p33, %r84, 30;
	setp.lt.f64 	%p34, %fd379, %fd97;
	selp.f64 	%fd98, %fd97, %fd379, %p34;
	selp.f64 	%fd99, %fd379, %fd98, %p33;
	mov.b64 	%rd72, %fd99;
	mov.b64 	{%r96, %r101}, %rd72;
	mov.b32 	%r102, 2;
	// begin inline asm
	shfl.sync.down.b32 %r95, %r96, %r102, %r133, %r134;
	// end inline asm
	// begin inline asm
	shfl.sync.down.b32 %r100, %r101, %r102, %r133, %r134;
	// end inline asm
	mov.b64 	%rd73, {%r95, %r100};
	mov.b64 	%fd100, %rd73;
	setp.gt.s32 	%p35, %r84, 29;
	setp.lt.f64 	%p36, %fd99, %fd100;
	selp.f64 	%fd101, %fd100, %fd99, %p36;
	selp.f64 	%fd102, %fd99, %fd101, %p35;
	mov.b64 	%rd74, %fd102;
	mov.b64 	{%r106, %r111}, %rd74;
	mov.b32 	%r112, 4;
	// begin inline asm
	shfl.sync.down.b32 %r105, %r106, %r112, %r133, %r134;
	// end inline asm
	// begin inline asm
	shfl.sync.down.b32 %r110, %r111, %r112, %r133, %r134;
	// end inline asm
	mov.b64 	%rd75, {%r105, %r110};
	mov.b64 	%fd103, %rd75;
	setp.gt.s32 	%p37, %r84, 27;
	setp.lt.f64 	%p38, %fd102, %fd103;
	selp.f64 	%fd104, %fd103, %fd102, %p38;
	selp.f64 	%fd105, %fd102, %fd104, %p37;
	mov.b64 	%rd76, %fd105;
	mov.b64 	{%r116, %r121}, %rd76;
	mov.b32 	%r122, 8;
	// begin inline asm
	shfl.sync.down.b32 %r115, %r116, %r122, %r133, %r134;
	// end inline asm
	// begin inline asm
	shfl.sync.down.b32 %r120, %r121, %r122, %r133, %r134;
	// end inline asm
	mov.b64 	%rd77, {%r115, %r120};
	mov.b64 	%fd106, %rd77;
	setp.gt.s32 	%p39, %r84, 23;
	setp.lt.f64 	%p40, %fd105, %fd106;
	selp.f64 	%fd107, %fd106, %fd105, %p40;
	selp.f64 	%fd108, %fd105, %fd107, %p39;
	mov.b64 	%rd78, %fd108;
	mov.b64 	{%r126, %r131}, %rd78;
	mov.b32 	%r132, 16;
	// begin inline asm
	shfl.sync.down.b32 %r125, %r126, %r132, %r133, %r134;
	// end inline asm
	// begin inline asm
	shfl.sync.down.b32 %r130, %r131, %r132, %r133, %r134;
	// end inline asm
	mov.b64 	%rd79, {%r125, %r130};
	mov.b64 	%fd109, %rd79;
	setp.gt.s32 	%p41, %r84, 15;
	setp.lt.f64 	%p42, %fd108, %fd109;
	selp.f64 	%fd54, %fd109, %fd108, %p42;
	selp.f64 	%fd380, %fd108, %fd54, %p41;
	setp.ne.s32 	%p43, %r84, 0;
	@%p43 bra 	$L__BB4_72;
	shr.u32 	%r135, %r47, 2;
	and.b32  	%r136, %r135, 248;
	mov.u32 	%r137, _ZZN3cub18CUB_300001_SM_10006detail6reduce28DeviceReduceSingleTileKernelINS2_10policy_hubIdjN4cuda3__47maximumIvEEE10Policy1000EPdSB_jS8_ddNS5_3std3__410__identityEEEvT0_T1_T2_T3_T4_T6_E12temp_storage;
	add.s32 	%r138, %r137, %r136;
	st.shared.f64 	[%r138+8], %fd54;
$L__BB4_72:
	bar.sync 	0;
	setp.ne.s32 	%p44, %r47, 0;
	@%p44 bra 	$L__BB4_74;
	ld.shared.f64 	%fd110, [_ZZN3cub18CUB_300001_SM_10006detail6reduce28DeviceReduceSingleTileKernelINS2_10policy_hubIdjN4cuda3__47maximumIvEEE10Policy1000EPdSB_jS8_ddNS5_3std3__410__identityEEEvT0_T1_T2_T3_T4_T6_E12temp_storage+16];
	setp.lt.f64 	%p45, %fd380, %fd110;
	selp.f64 	%fd111, %fd110, %fd380, %p45;
	ld.shared.f64 	%fd112, [_ZZN3cub18CUB_300001_SM_10006detail6reduce28DeviceReduceSingleTileKernelINS2_10policy_hubIdjN4cuda3__47maximumIvEEE10Policy1000EPdSB_jS8_ddNS5_3std3__410__identityEEEvT0_T1_T2_T3_T4_T6_E12temp_storage+24];
	setp.lt.f64 	%p46, %fd111, %fd112;
	selp.f64 	%fd113, %fd112, %fd111, %p46;
	ld.shared.f64 	%fd114, [_ZZN3cub18CUB_300001_SM_10006detail6reduce28DeviceReduceSingleTileKernelINS2_10policy_hubIdjN4cuda3__47maximumIvEEE10Policy1000EPdSB_jS8_ddNS5_3std3__410__identityEEEvT0_T1_T2_T3_T4_T6_E12temp_storage+32];
	setp.lt.f64 	%p47, %fd113, %fd114;
	selp.f64 	%fd115, %fd114, %fd113, %p47;
	ld.shared.f64 	%fd116, [_ZZN3cub18CUB_300001_SM_10006detail6reduce28DeviceReduceSingleTileKernelINS2_10policy_hubIdjN4cuda3__47maximumIvEEE10Policy1000EPdSB_jS8_ddNS5_3std3__410__identityEEEvT0_T1_T2_T3_T4_T6_E12temp_storage+40];
	setp.lt.f64 	%p48, %fd115, %fd116;
	selp.f64 	%fd117, %fd116, %fd115, %p48;
	ld.shared.f64 	%fd118, [_ZZN3cub18CUB_300001_SM_10006detail6reduce28DeviceReduceSingleTileKernelINS2_10policy_hubIdjN4cuda3__47maximumIvEEE10Policy1000EPdSB_jS8_ddNS5_3std3__410__identityEEEvT0_T1_T2_T3_T4_T6_E12temp_storage+48];
	setp.lt.f64 	%p49, %fd117, %fd118;
	selp.f64 	%fd119, %fd118, %fd117, %p49;
	ld.shared.f64 	%fd120, [_ZZN3cub18CUB_300001_SM_10006detail6reduce28DeviceReduceSingleTileKernelINS2_10policy_hubIdjN4cuda3__47maximumIvEEE10Policy1000EPdSB_jS8_ddNS5_3std3__410__identityEEEvT0_T1_T2_T3_T4_T6_E12temp_storage+56];
	setp.lt.f64 	%p50, %fd119, %fd120;
	selp.f64 	%fd121, %fd120, %fd119, %p50;
	ld.shared.f64 	%fd122, [_ZZN3cub18CUB_300001_SM_10006detail6reduce28DeviceReduceSingleTileKernelINS2_10policy_hubIdjN4cuda3__47maximumIvEEE10Policy1000EPdSB_jS8_ddNS5_3std3__410__identityEEEvT0_T1_T2_T3_T4_T6_E12temp_storage+64];
	setp.lt.f64 	%p51, %fd121, %fd122;
	selp.f64 	%fd380, %fd122, %fd121, %p51;
$L__BB4_74:
	mov.u32 	%r454, %tid.x;
	setp.ne.s32 	%p217, %r454, 0;
	@%p217 bra 	$L__BB4_76;
	setp.lt.f64 	%p218, %fd58, %fd380;
	selp.f64 	%fd353, %fd380, %fd58, %p218;
	st.global.f64 	[%rd1], %fd353;
$L__BB4_76:
	ret;

}
	// .globl	_ZN3cub18CUB_300001_SM_10006detail6reduce18DeviceReduceKernelINS2_10policy_hubIdjN4cuda3__47maximumIvEEE10Policy1000EPdjS8_dNS5_3std3__410__identityEEEvT0_PT3_T1_NS0_13GridEvenShareISI_EET2_T4_
.visible .entry _ZN3cub18CUB_300001_SM_10006detail6reduce18DeviceReduceKernelINS2_10policy_hubIdjN4cuda3__47maximumIvEEE10Policy1000EPdjS8_dNS5_3std3__410__identityEEEvT0_PT3_T1_NS0_13GridEvenShareISI_EET2_T4_(
	.param .u64 .ptr .align 1 _ZN3cub18CUB_300001_SM_10006detail6reduce18DeviceReduceKernelINS2_10policy_hubIdjN4cuda3__47maximumIvEEE10Policy1000EPdjS8_dNS5_3std3__410__identityEEEvT0_PT3_T1_NS0_13GridEvenShareISI_EET2_T4__param_0,
	.param .u64 .ptr .align 1 _ZN3cub18CUB_300001_SM_10006detail6reduce18DeviceReduceKernelINS2_10policy_hubIdjN4cuda3__47maximumIvEEE10Policy1000EPdjS8_dNS5_3std3__410__identityEEEvT0_PT3_T1_NS0_13GridEvenShareISI_EET2_T4__param_1,
	.param .u32 _ZN3cub18CUB_300001_SM_10006detail6reduce18DeviceReduceKernelINS2_10policy_hubIdjN4cuda3__47maximumIvEEE10Policy1000EPdjS8_dNS5_3std3__410__identityEEEvT0_PT3_T1_NS0_13GridEvenShareISI_EET2_T4__param_2,
	.param .align 4 .b8 _ZN3cub18CUB_300001_SM_10006detail6reduce18DeviceReduceKernelINS2_10policy_hubIdjN4cuda3__47maximumIvEEE10Policy1000EPdjS8_dNS5_3std3__410__identityEEEvT0_PT3_T1_NS0_13GridEvenShareISI_EET2_T4__param_3[40],
	.param .align 1 .b8 _ZN3cub18CUB_300001_SM_10006detail6reduce18DeviceReduceKernelINS2_10policy_hubIdjN4cuda3__47maximumIvEEE10Policy1000EPdjS8_dNS5_3std3__410__identityEEEvT0_PT3_T1_NS0_13GridEvenShareISI_EET2_T4__param_4[1],
	.param .align 1 .b8 _ZN3cub18CUB_300001_SM_10006detail6reduce18DeviceReduceKernelINS2_10policy_hubIdjN4cuda3__47maximumIvEEE10Policy1000EPdjS8_dNS5_3std3__410__identityEEEvT0_PT3_T1_NS0_13GridEvenShareISI_EET2_T4__param_5[1]
)
.maxntid 256
{
	.reg .pred 	%p<217>;
	.reg .b32 	%r<542>;
	.reg .b64 	%rd<197>;
	.reg .b64 	%fd<375>;
	// demoted variable
	.shared .align 8 .b8 _ZZN3cub18CUB_300001_SM_10006detail6reduce18DeviceReduceKernelINS2_10policy_hubIdjN4cuda3__47maximumIvEEE10Policy1000EPdjS8_dNS5_3std3__410__identityEEEvT0_PT3_T1_NS0_13GridEvenShareISI_EET2_T4_E12temp_storage[80];
	ld.param.u32 	%r1, [_ZN3cub18CUB_300001_SM_10006detail6reduce18DeviceReduceKernelINS2_10policy_hubIdjN4cuda3__47maximumIvEEE10Policy1000EPdjS8_dNS5_3std3__410__identityEEEvT0_PT3_T1_NS0_13GridEvenShareISI_EET2_T4__param_3+20];
	ld.param.u64 	%rd1, [_ZN3cub18CUB_300001_SM_10006detail6reduce18DeviceReduceKernelINS2_10policy_hubIdjN4cuda3__47maximumIvEEE10Policy1000EPdjS8_dNS5_3std3__410__identityEEEvT0_PT3_T1_NS0_13GridEvenShareISI_EET2_T4__param_0];
	ld.param.u32 	%r2, [_ZN3cub18CUB_300001_SM_10006detail6reduce18DeviceReduceKernelINS2_10policy_hubIdjN4cuda3__47maximumIvEEE10Policy1000EPdjS8_dNS5_3std3__410__identityEEEvT0_PT3_T1_NS0_13GridEvenShareISI_EET2_T4__param_3+24];
	mov.u32 	%r3, %ctaid.x;
	shl.b32 	%r4, %r2, 11;
	shl.b32 	%r5, %r3, 11;
	and.b64  	%rd3, %rd1, 31;
	setp.ne.s64 	%p1, %rd3, 0;
	@%p1 bra 	$L__BB5_36;
	sub.s32 	%r6, %r1, %r5;
	setp.gt.u32 	%p109, %r6, 2047;
	@%p109 bra 	$L__BB5_20;
	mov.u32 	%r7, %tid.x;
	setp.ge.u32 	%p158, %r7, %r6;
	mov.f64 	%fd355, 0d0000000000000000;
	mov.u32 	%r512, %r7;
	@%p158 bra 	$L__BB5_4;
	add.s32 	%r378, %r5, %r7;
	mul.wide.u32 	%rd157, %r378, 8;
	add.s64 	%rd156, %rd1, %rd157;
	// begin inline asm
	ld.global.nc.u64 %rd155, [%rd156];
	// end inline asm
	mov.b64 	%fd355, %rd155;
	add.s32 	%r512, %r7, 256;
$L__BB5_4:
	setp.ge.u32 	%p159, %r512, %r6;
	@%p159 bra 	$L__BB5_11;
	not.b32 	%r379, %r512;
	add.s32 	%r10, %r1, %r379;
	and.b32  	%r380, %r10, 768;
	setp.eq.s32 	%p160, %r380, 768;
	@%p160 bra 	$L__BB5_8;
	add.s32 	%r510, %r512, %r5;
	shr.u32 	%r381, %r10, 8;
	add.s32 	%r382, %r381, 1;
	and.b32  	%r383, %r382, 3;
	neg.s32 	%r509, %r383;
$L__BB5_7:
	.pragma "nounroll";
	mul.wide.u32 	%rd160, %r510, 8;
	add.s64 	%rd159, %rd1, %rd160;
	// begin inline asm
	ld.global.nc.u64 %rd158, [%rd159];
	// end inline asm
	mov.b64 	%fd269, %rd158;
	setp.lt.f64 	%p161, %fd355, %fd269;
	selp.f64 	%fd355, %fd269, %fd355, %p161;
	add.s32 	%r512, %r512, 256;
	add.s32 	%r510, %r510, 256;
	add.s32 	%r509, %r509, 1;
	setp.ne.s32 	%p162, %r509, 0;
	@%p162 bra 	$L__BB5_7;
$L__BB5_8:
	sub.s32 	%r384, %r10, %r5;
	setp.lt.u32 	%p163, %r384, 768;
	@%p163 bra 	$L__BB5_11;
	add.s32 	%r514, %r512, 512;
	add.s32 	%r513, %r512, %r5;
$L__BB5_10:
	mul.wide.u32 	%rd169, %r513, 8;
	add.s64 	%rd162, %rd1, %rd169;
	// begin inline asm
	ld.global.nc.u64 %rd161, [%rd162];
	// end inline asm
	mov.b64 	%fd270, %rd161;
	setp.lt.f64 	%p164, %fd355, %fd270;
	selp.f64 	%fd271, %fd270, %fd355, %p164;
	add.s32 	%r385, %r513, 256;
	mul.wide.u32 	%rd170, %r385, 8;
	add.s64 	%rd164, %rd1, %rd170;
	// begin inline asm
	ld.global.nc.u64 %rd163, [%rd164];
	// end inline asm
	mov.b64 	%fd272, %rd163;
	setp.lt.f64 	%p165, %fd271, %fd272;
	selp.f64 	%fd273, %fd272, %fd271, %p165;
	add.s32 	%r386, %r513, 512;
	mul.wide.u32 	%rd171, %r386, 8;
	add.s64 	%rd166, %rd1, %rd171;
	// begin inline asm
	ld.global.nc.u64 %rd165, [%rd166];
	// end inline asm
	mov.b64 	%fd274, %rd165;
	setp.lt.f64 	%p166, %fd273, %fd274;
	selp.f64 	%fd275, %fd274, %fd273, %p166;
	add.s32 	%r387, %r513, 768;
	mul.wide.u32 	%rd172, %r387, 8;
	add.s64 	%rd168, %rd1, %rd172;
	// begin inline asm
	ld.global.nc.u64 %rd167, [%rd168];
	// end inline asm
	mov.b64 	%fd276, %rd167;
	setp.lt.f64 	%p167, %fd275, %fd276;
	selp.f64 	%fd355, %fd276, %fd275, %p167;
	add.s32 	%r24, %r514, 1024;
	add.s32 	%r388, %r514, 512;
	add.s32 	%r513, %r513, 1024;
	setp.lt.s32 	%p168, %r388, %r6;
	mov.u32 	%r514, %r24;
	@%p168 bra 	$L__BB5_10;
$L__BB5_11:
	setp.lt.u32 	%p169, %r6, 256;
	@%p169 bra 	$L__BB5_16;
	// begin inline asm
	mov.u32 %r452, %laneid;
	// end inline asm
	mov.b64 	%rd183, %fd355;
	mov.b64 	{%r454, %r459}, %rd183;
	mov.b32 	%r460, 1;
	mov.b32 	%r501, 31;
	mov.b32 	%r502, -1;
	// begin inline asm
	shfl.sync.down.b32 %r453, %r454, %r460, %r501, %r502;
	// end inline asm
	// begin inline asm
	shfl.sync.down.b32 %r458, %r459, %r460, %r501, %r502;
	// end inline asm
	mov.b64 	%rd184, {%r453, %r458};
	mov.b64 	%fd324, %rd184;
	setp.gt.s32 	%p197, %r452, 30;
	setp.lt.f64 	%p198, %fd355, %fd324;
	selp.f64 	%fd325, %fd324, %fd355, %p198;
	selp.f64 	%fd326, %fd355, %fd325, %p197;
	mov.b64 	%rd185, %fd326;
	mov.b64 	{%r464, %r469}, %rd185;
	mov.b32 	%r470, 2;
	// begin inline asm
	shfl.sync.down.b32 %r463, %r464, %r470, %r501, %r502;
	// end inline asm
	// begin inline asm
	shfl.sync.down.b32 %r468, %r469, %r470, %r501, %r502;
	// end inline asm
	mov.b64 	%rd186, {%r463, %r468};
	mov.b64 	%fd327, %rd186;
	setp.gt.s32 	%p199, %r452, 29;
	setp.lt.f64 	%p200, %fd326, %fd327;
	selp.f64 	%fd328, %fd327, %fd326, %p200;
	selp.f64 	%fd329, %fd326, %fd328, %p199;
	mov.b64 	%rd187, %fd329;
	mov.b64 	{%r474, %r479}, %rd187;
	mov.b32 	%r480, 4;
	// begin inline asm
	shfl.sync.down.b32 %r473, %r474, %r480, %r501, %r502;
	// end inline asm
	// begin inline asm
	shfl.sync.down.b32 %r478, %r479, %r480, %r501, %r502;
	// end inline asm
	mov.b64 	%rd188, {%r473, %r478};
	mov.b64 	%fd330, %rd188;
	setp.gt.s32 	%p201, %r452, 27;
	setp.lt.f64 	%p202, %fd329, %fd330;
	selp.f64 	%fd331, %fd330, %fd329, %p202;
	selp.f64 	%fd332, %fd329, %fd331, %p201;
	mov.b64 	%rd189, %fd332;
	mov.b64 	{%r484, %r489}, %rd189;
	mov.b32 	%r490, 8;
	// begin inline asm
	shfl.sync.down.b32 %r483, %r484, %r490, %r501, %r502;
	// end inline asm
	// begin inline asm
	shfl.sync.down.b32 %r488, %r489, %r490, %r501, %r502;
	// end inline asm
	mov.b64 	%rd190, {%r483, %r488};
	mov.b64 	%fd333, %rd190;
	setp.gt.s32 	%p203, %r452, 23;
	setp.lt.f64 	%p204, %fd332, %fd333;
	selp.f64 	%fd334, %fd333, %fd332, %p204;
	selp.f64 	%fd335, %fd332, %fd334, %p203;
	mov.b64 	%rd191, %fd335;
	mov.b64 	{%r494, %r499}, %rd191;
	mov.b32 	%r500, 16;
	// begin inline asm
	shfl.sync.down.b32 %r493, %r494, %r500, %r501, %r502;
	// end inline asm
	// begin inline asm
	shfl.sync.down.b32 %r498, %r499, %r500, %r501, %r502;
	// end inline asm
	mov.b64 	%rd192, {%r493, %r498};
	mov.b64 	%fd336, %rd192;
	setp.gt.s32 	%p205, %r452, 15;
	setp.lt.f64 	%p206, %fd335, %fd336;
	selp.f64 	%fd10, %fd336, %fd335, %p206;
	selp.f64 	%fd374, %fd335, %fd10, %p205;
	setp.ne.s32 	%p207, %r452, 0;
	@%p207 bra 	$L__BB5_14;
	shr.u32 	%r503, %r7, 2;
	and.b32  	%r504, %r503, 248;
	mov.u32 	%r505, _ZZN3cub18CUB_300001_SM_10006detail6reduce18DeviceReduceKernelINS2_10policy_hubIdjN4cuda3__47maximumIvEEE10Policy1000EPdjS8_dNS5_3std3__410__identityEEEvT0_PT3_T1_NS0_13GridEvenShareISI_EET2_T4_E12temp_storage;
	add.s32 	%r506, %r505, %r504;
	st.shared.f64 	[%r506+8], %fd10;
$L__BB5_14:
	bar.sync 	0;
	setp.ne.s32 	%p208, %r7, 0;
	@%p208 bra 	$L__BB5_71;
	ld.shared.f64 	%fd337, [_ZZN3cub18CUB_300001_SM_10006detail6reduce18DeviceReduceKernelINS2_10policy_hubIdjN4cuda3__47maximumIvEEE10Policy1000EPdjS8_dNS5_3std3__410__identityEEEvT0_PT3_T1_NS0_13GridEvenShareISI_EET2_T4_E12temp_storage+16];
	setp.lt.f64 	%p209, %fd374, %fd337;
	selp.f64 	%fd338, %fd337, %fd374, %p209;
	ld.shared.f64 	%fd339, [_ZZN3cub18CUB_300001_SM_10006detail6reduce18DeviceReduceKernelINS2_10policy_hubIdjN4cuda3__47maximumIvEEE10Policy1000EPdjS8_dNS5_3std3__410__identityEEEvT0_PT3_T1_NS0_13GridEvenShareISI_EET2_T4_E12temp_storage+24];
	setp.lt.f64 	%p210, %fd338, %fd339;
	selp.f64 	%fd340, %fd339, %fd338, %p210;
	ld.shared.f64 	%fd341, [_ZZN3cub18CUB_300001_SM_10006detail6reduce18DeviceReduceKernelINS2_10policy_hubIdjN4cuda3__47maximumIvEEE10Policy1000EPdjS8_dNS5_3std3__410__identityEEEvT0_PT3_T1_NS0_13GridEvenShareISI_EET2_T4_E12temp_storage+32];
	setp.lt.f64 	%p211, %fd340, %fd341;
	selp.f64 	%fd342, %fd341, %fd340, %p211;
	ld.shared.f64 	%fd343, [_ZZN3cub18CUB_300001_SM_10006detail6reduce18DeviceReduceKernelINS2_10policy_hubIdjN4cuda3__47maximumIvEEE10Policy1000EPdjS8_dNS5_3std3__410__identityEEEvT0_PT3_T1_NS0_13GridEvenShareISI_EET2_T4_E12temp_storage+40];
	setp.lt.f64 	%p212, %fd342, %fd343;
	selp.f64 	%fd344, %fd343, %fd342, %p212;
	ld.shared.f64 	%fd345, [_ZZN3cub18CUB_300001_SM_10006detail6reduce18DeviceReduceKernelINS2_10policy_hubIdjN4cuda3__47maximumIvEEE10Policy1000EPdjS8_dNS5_3std3__410__identityEEEvT0_PT3_T1_NS0_13GridEvenShareISI_EET2_T4_E12temp_storage+48];
	setp.lt.f64 	%p213, %fd344, %fd345;
	selp.f64 	%fd346, %fd345, %fd344, %p213;
	ld.shared.f64 	%fd347, [_ZZN3cub18CUB_300001_SM_10006detail6reduce18DeviceReduceKernelINS2_10policy_hubIdjN4cuda3__47maximumIvEEE10Policy1000EPdjS8_dNS5_3std3__410__identityEEEvT0_PT3_T1_NS0_13GridEvenShareISI_EET2_T4_E12temp_storage+56];
	setp.lt.f64 	%p214, %fd346, %fd347;
	selp.f64 	%fd348, %fd347, %fd346, %p214;
	ld.shared.f64 	%fd349, [_ZZN3cub18CUB_300001_SM_10006detail6reduce18DeviceReduceKernelINS2_10policy_hubIdjN4cuda3__47maximumIvEEE10Policy1000EPdjS8_dNS5_3std3__410__identityEEEvT0_PT3_T1_NS0_13GridEvenShareISI_EET2_T4_E12temp_storage+64];
	setp.lt.f64 	%p215, %fd348, %fd349;
	selp.f64 	%fd374, %fd349, %fd348, %p215;
	bra.uni 	$L__BB5_71;
$L__BB5_16:
	// begin inline asm
	mov.u32 %r389, %laneid;
	// end inline asm
	and.b32  	%r440, %r7, 992;
	add.s32 	%r441, %r440, 32;
	setp.gt.u32 	%p170, %r441, %r6;
	not.b32 	%r442, %r440;
	add.s32 	%r443, %r6, %r442;
	selp.b32 	%r438, %r443, 31, %p170;
	mov.b64 	%rd173, %fd355;
	mov.b64 	{%r391, %r396}, %rd173;
	mov.b32 	%r397, 1;
	mov.b32 	%r439, -1;
	// begin inline asm
	shfl.sync.down.b32 %r390, %r391, %r397, %r438, %r439;
	// end inline asm
	// begin inline asm
	shfl.sync.down.b32 %r395, %r396, %r397, %r438, %r439;
	// end inline asm
	mov.b64 	%rd174, {%r390, %r395};
	mov.b64 	%fd277, %rd174;
	setp.lt.s32 	%p171, %r389, %r438;
	setp.lt.f64 	%p172, %fd355, %fd277;
	selp.f64 	%fd278, %fd277, %fd355, %p172;
	selp.f64 	%fd279, %fd278, %fd355, %p171;
	mov.b64 	%rd175, %fd279;
	mov.b64 	{%r401, %r406}, %rd175;
	mov.b32 	%r407, 2;
	// begin inline asm
	shfl.sync.down.b32 %r400, %r401, %r407, %r438, %r439;
	// end inline asm
	// begin inline asm
	shfl.sync.down.b32 %r405, %r406, %r407, %r438, %r439;
	// end inline asm
	mov.b64 	%rd176, {%r400, %r405};
	mov.b64 	%fd280, %rd176;
	add.s32 	%r444, %r389, 2;
	setp.gt.s32 	%p173, %r444, %r438;
	setp.lt.f64 	%p174, %fd279, %fd280;
	selp.f64 	%fd281, %fd280, %fd279, %p174;
	selp.f64 	%fd282, %fd279, %fd281, %p173;
	mov.b64 	%rd177, %fd282;
	mov.b64 	{%r411, %r416}, %rd177;
	mov.b32 	%r417, 4;
	// begin inline asm
	shfl.sync.down.b32 %r410, %r411, %r417, %r438, %r439;
	// end inline asm
	// begin inline asm
	shfl.sync.down.b32 %r415, %r416, %r417, %r438, %r439;
	// end inline asm
	mov.b64 	%rd178, {%r410, %r415};
	mov.b64 	%fd283, %rd178;
	add.s32 	%r445, %r389, 4;
	setp.gt.s32 	%p175, %r445, %r438;
	setp.lt.f64 	%p176, %fd282, %fd283;
	selp.f64 	%fd284, %fd283, %fd282, %p176;
	selp.f64 	%fd285, %fd282, %fd284, %p175;
	mov.b64 	%rd179, %fd285;
	mov.b64 	{%r421, %r426}, %rd179;
	mov.b32 	%r427, 8;
	// begin inline asm
	shfl.sync.down.b32 %r420, %r421, %r427, %r438, %r439;
	// end inline asm
	// begin inline asm
	shfl.sync.down.b32 %r425, %r426, %r427, %r438, %r439;
	// end inline asm
	mov.b64 	%rd180, {%r420, %r425};
	mov.b64 	%fd286, %rd180;
	add.s32 	%r446, %r389, 8;
	setp.gt.s32 	%p177, %r446, %r438;
	setp.lt.f64 	%p178, %fd285, %fd286;
	selp.f64 	%fd287, %fd286, %fd285, %p178;
	selp.f64 	%fd288, %fd285, %fd287, %p177;
	mov.b64 	%rd181, %fd288;
	mov.b64 	{%r431, %r436}, %rd181;
	mov.b32 	%r437, 16;
	// begin inline asm
	shfl.sync.down.b32 %r430, %r431, %r437, %r438, %r439;
	// end inline asm
	// begin inline asm
	shfl.sync.down.b32 %r435, %r436, %r437, %r438, %r439;
	// end inline asm
	mov.b64 	%rd182, {%r430, %r435};
	mov.b64 	%fd289, %rd182;
	add.s32 	%r447, %r389, 16;
	setp.gt.s32 	%p179, %r447, %r438;
	setp.lt.f64 	%p180, %fd288, %fd289;
	selp.f64 	%fd290, %fd289, %fd288, %p180;
	selp.f64 	%fd374, %fd288, %fd290, %p179;
	setp.ne.s32 	%p181, %r389, 0;
	@%p181 bra 	$L__BB5_18;
	shr.u32 	%r448, %r7, 2;
	and.b32  	%r449, %r448, 248;
	mov.u32 	%r450, _ZZN3cub18CUB_300001_SM_10006detail6reduce18DeviceReduceKernelINS2_10policy_hubIdjN4cuda3__47maximumIvEEE10Policy1000EPdjS8_dNS5_3std3__410__identityEEEvT0_PT3_T1_NS0_13GridEvenShareISI_EET2_T4_E12temp_storage;
	add.s32 	%r451, %r450, %r449;
	st.shared.f64 	[%r451+8], %fd374;
$L__BB5_18:
	bar.sync 	0;
	setp.ne.s32 	%p182, %r7, 0;
	@%p182 bra 	$L__BB5_71;
	setp.gt.u32 	%p183, %r6, 32;
	ld.shared.f64 	%fd291, [_ZZN3cub18CUB_300001_SM_10006detail6reduce18DeviceReduceKernelINS2_10policy_hubIdjN4cuda3__47maximumIvEEE10Policy1000EPdjS8_dNS5_3std3__410__identityEEEvT0_PT3_T1_NS0_13GridEvenShareISI_EET2_T4_E12temp_storage+16];
	setp.lt.f64 	%p184, %fd374, %fd291;
	selp.f64 	%fd293, %fd291, %fd374, %p184;
	selp.f64 	%fd294, %fd293, %fd374, %p183;
	setp.gt.u32 	%p185, %r6, 64;
	ld.shared.f64 	%fd296, [_ZZN3cub18CUB_300001_SM_10006detail6reduce18DeviceReduceKernelINS2_10policy_hubIdjN4cuda3__47maximumIvEEE10Policy1000EPdjS8_dNS5_3std3__410__identityEEEvT0_PT3_T1_NS0_13GridEvenShareISI_EET2_T4_E12temp_storage+24];
	setp.lt.f64 	%p186, %fd294, %fd296;
	selp.f64 	%fd298, %fd296, %fd294, %p186;
	selp.f64 	%fd299, %fd298, %fd294, %p185;
	setp.gt.u32 	%p187, %r6, 96;
	ld.shared.f64 	%fd301, [_ZZN3cub18CUB_300001_SM_10006detail6reduce18DeviceReduceKernelINS2_10policy_hubIdjN4cuda3__47maximumIvEEE10Policy1000EPdjS8_dNS5_3std3__410__identityEEEvT0_PT3_T1_NS0_13GridEvenShareISI_EET2_T4_E12temp_storage+32];
	setp.lt.f64 	%p188, %fd299, %fd301;
	selp.f64 	%fd303, %fd301, %fd299, %p188;
	selp.f64 	%fd304, %fd303, %fd299, %p187;
	setp.gt.u32 	%p189, %r6, 128;
	ld.shared.f64 	%fd306, [_ZZN3cub18CUB_300001_SM_10006detail6reduce18DeviceReduceKernelINS2_10policy_hubIdjN4cuda3__47maximumIvEEE10Policy1000EPdjS8_dNS5_3std3__410__identityEEEvT0_PT3_T1_NS0_13GridEvenShareISI_EET2_T4_E12temp_storage+40];
	setp.lt.f64 	%p190, %fd304, %fd306;
	selp.f64 	%fd308, %fd306, %fd304, %p190;
	selp.f64 	%fd309, %fd308, %fd304, %p189;
	setp.gt.u32 	%p191, %r6, 160;
	ld.shared.f64 	%fd311, [_ZZN3cub18CUB_300001_SM_10006detail6reduce18DeviceReduceKernelINS2_10policy_hubIdjN4cuda3__47maximumIvEEE10Policy1000EPdjS8_dNS5_3std3__410__identityEEEvT0_PT3_T1_NS0_13GridEvenShareISI_EET2_T4_E12temp_storage+48];
	setp.lt.f64 	%p192, %fd309, %fd311;
	selp.f64 	%fd313, %fd311, %fd309, %p192;
	selp.f64 	%fd314, %fd313, %fd309, %p191;
	setp.gt.u32 	%p193, %r6, 192;
	ld.shared.f64 	%fd316, [_ZZN3cub18CUB_300001_SM_10006detail6reduce18DeviceReduceKernelINS2_10policy_hubIdjN4cuda3__47maximumIvEEE10Policy1000EPdjS8_dNS5_3std3__410__identityEEEvT0_PT3_T1_NS0_13GridEvenShareISI_EET2_T4_E12temp_storage+56];
	setp.lt.f64 	%p194, %fd314, %fd316;
	selp.f64 	%fd318, %fd316, %fd314, %p194;
	selp.f64 	%fd319, %fd318, %fd314, %p193;
	setp.gt.u32 	%p195, %r6, 224;
	ld.shared.f64 	%fd321, [_ZZN3cub18CUB_300001_SM_10006detail6reduce18DeviceReduceKernelINS2_10policy_hubIdjN4cuda3__47maximumIvEEE10Policy1000EPdjS8_dNS5_3std3__410__identityEEEvT0_PT3_T1_NS0_13GridEvenShareISI_EET2_T4_E12temp_storage+64];
	setp.lt.f64 	%p196, %fd319, %fd321;
	selp.f64 	%fd323, %fd321, %fd319, %p196;
	selp.f64 	%fd374, %fd323, %fd319, %p195;
	bra.uni 	$L__BB5_71;
$L__BB5_20:
	mov.u32 	%r26, %tid.x;
	shl.b32 	%r305, %r26, 2;
	add.s32 	%r306, %r5, %r305;
	mul.wide.u32 	%rd113, %r306, 8;
	add.s64 	%rd103, %rd1, %rd113;
	// begin inline asm
	ld.global.nc.v2.u64 {%rd101, %rd102}, [%rd103];
	// end inline asm
	add.s64 	%rd106, %rd103, 16;
	// begin inline asm
	ld.global.nc.v2.u64 {%rd104, %rd105}, [%rd106];
	// end inline asm
	mov.b64 	%fd203, %rd101;
	mov.b64 	%fd204, %rd102;
	mov.b64 	%fd205, %rd104;
	mov.b64 	%fd206, %rd105;
	add.s64 	%rd109, %rd103, 8192;
	// begin inline asm
	ld.global.nc.v2.u64 {%rd107, %rd108}, [%rd109];
	// end inline asm
	add.s64 	%rd112, %rd103, 8208;
	// begin inline asm
	ld.global.nc.v2.u64 {%rd110, %rd111}, [%rd112];
	// end inline asm
	mov.b64 	%fd207, %rd107;
	mov.b64 	%fd208, %rd108;
	mov.b64 	%fd209, %rd110;
	mov.b64 	%fd210, %rd111;
	setp.lt.f64 	%p110, %fd203, %fd204;
	selp.f64 	%fd211, %fd204, %fd203, %p110;
	setp.lt.f64 	%p111, %fd211, %fd205;
	selp.f64 	%fd212, %fd205, %fd211, %p111;
	setp.lt.f64 	%p112, %fd212, %fd206;
	selp.f64 	%fd213, %fd206, %fd212, %p112;
	setp.lt.f64 	%p113, %fd213, %fd207;
	selp.f64 	%fd214, %fd207, %fd213, %p113;
	setp.lt.f64 	%p114, %fd214, %fd208;
	selp.f64 	%fd215, %fd208, %fd214, %p114;
	setp.lt.f64 	%p115, %fd215, %fd209;
	selp.f64 	%fd216, %fd209, %fd215, %p115;
	setp.lt.f64 	%p116, %fd216, %fd210;
	selp.f64 	%fd361, %fd210, %fd216, %p116;
	setp.lt.u32 	%p117, %r6, %r4;
	@%p117 bra 	$L__BB5_32;
	add.s32 	%r27, %r4, %r5;
	add.s32 	%r516, %r27, 256;
	add.s32 	%r515, %r27, %r26;
	mov.b32 	%r517, 0;
$L__BB5_22:
	add.s32 	%r5, %r5, %r4;
	add.s32 	%r308, %r1, -2048;
	setp.gt.u32 	%p118, %r5, %r308;
	@%p118 bra 	$L__BB5_24;
	cvt.u64.u32 	%rd126, %r5;
	cvt.u64.u32 	%rd127, %r305;
	add.s64 	%rd128, %rd126, %rd127;
	shl.b64 	%rd129, %rd128, 3;
	add.s64 	%rd116, %rd1, %rd129;
	// begin inline asm
	ld.global.nc.v2.u64 {%rd114, %rd115}, [%rd116];
	// end inline asm
	add.s64 	%rd119, %rd116, 16;
	// begin inline asm
	ld.global.nc.v2.u64 {%rd117, %rd118}, [%rd119];
	// end inline asm
	mov.b64 	%fd217, %rd114;
	mov.b64 	%fd218, %rd115;
	mov.b64 	%fd219, %rd117;
	mov.b64 	%fd220, %rd118;
	add.s64 	%rd122, %rd116, 8192;
	// begin inline asm
	ld.global.nc.v2.u64 {%rd120, %rd121}, [%rd122];
	// end inline asm
	add.s64 	%rd125, %rd116, 8208;
	// begin inline asm
	ld.global.nc.v2.u64 {%rd123, %rd124}, [%rd125];
	// end inline asm
	mov.b64 	%fd221, %rd120;
	mov.b64 	%fd222, %rd121;
	mov.b64 	%fd223, %rd123;
	mov.b64 	%fd224, %rd124;
	setp.lt.f64 	%p119, %fd361, %fd217;
	selp.f64 	%fd225, %fd217, %fd361, %p119;
	setp.lt.f64 	%p120, %fd225, %fd218;
	selp.f64 	%fd226, %fd218, %fd225, %p120;
	setp.lt.f64 	%p121, %fd226, %fd219;
	selp.f64 	%fd227, %fd219, %fd226, %p121;
	setp.lt.f64 	%p122, %fd227, %fd220;
	selp.f64 	%fd228, %fd220, %fd227, %p122;
	setp.lt.f64 	%p123, %fd228, %fd221;
	selp.f64 	%fd229, %fd221, %fd228, %p123;
	setp.lt.f64 	%p124, %fd229, %fd222;
	selp.f64 	%fd230, %fd222, %fd229, %p124;
	setp.lt.f64 	%p125, %fd230, %fd223;
	selp.f64 	%fd231, %fd223, %fd230, %p125;
	setp.lt.f64 	%p126, %fd231, %fd224;
	selp.f64 	%fd361, %fd224, %fd231, %p126;
	sub.s32 	%r310, %r1, %r5;
	setp.lt.u32 	%p127, %r310, %r4;
	add.s32 	%r517, %r517, 1;
	add.s32 	%r516, %r516, %r4;
	add.s32 	%r515, %r515, %r4;
	@%p127 bra 	$L__BB5_32;
	bra.uni 	$L__BB5_22;
$L__BB5_24:
	setp.le.u32 	%p128, %r1, %r5;
	@%p128 bra 	$L__BB5_32;
	sub.s32 	%r38, %r1, %r5;
	setp.ge.s32 	%p129, %r26, %r38;
	@%p129 bra 	$L__BB5_32;
	not.b32 	%r311, %r26;
	add.s32 	%r312, %r1, %r311;
	sub.s32 	%r313, %r312, %r27;
	mul.lo.s32 	%r314, %r2, %r517;
	shl.b32 	%r315, %r314, 11;
	sub.s32 	%r39, %r313, %r315;
	shr.u32 	%r316, %r312, 8;
	add.s32 	%r40, %r316, 1;
	and.b32  	%r317, %r312, 768;
	setp.eq.s32 	%p130, %r317, 768;
	mov.u32 	%r522, %r26;
	@%p130 bra 	$L__BB5_29;
	and.b32  	%r318, %r40, 3;
	neg.s32 	%r519, %r318;
	mov.u32 	%r522, %r26;
$L__BB5_28:
	.pragma "nounroll";
	mul.wide.u32 	%rd132, %r515, 8;
	add.s64 	%rd131, %rd1, %rd132;
	// begin inline asm
	ld.global.nc.u64 %rd130, [%rd131];
	// end inline asm
	mov.b64 	%fd233, %rd130;
	setp.lt.f64 	%p131, %fd361, %fd233;
	selp.f64 	%fd361, %fd233, %fd361, %p131;
	add.s32 	%r522, %r522, 256;
	add.s32 	%r515, %r515, 256;
	add.s32 	%r519, %r519, 1;
	setp.ne.s32 	%p132, %r519, 0;
	@%p132 bra 	$L__BB5_28;
$L__BB5_29:
	setp.lt.u32 	%p133, %r39, 768;
	@%p133 bra 	$L__BB5_32;
	add.s32 	%r524, %r522, 512;
	add.s32 	%r523, %r522, %r516;
$L__BB5_31:
	add.s32 	%r319, %r523, -256;
	mul.wide.u32 	%rd141, %r319, 8;
	add.s64 	%rd134, %rd1, %rd141;
	// begin inline asm
	ld.global.nc.u64 %rd133, [%rd134];
	// end inline asm
	mov.b64 	%fd234, %rd133;
	setp.lt.f64 	%p134, %fd361, %fd234;
	selp.f64 	%fd235, %fd234, %fd361, %p134;
	mul.wide.u32 	%rd142, %r523, 8;
	add.s64 	%rd136, %rd1, %rd142;
	// begin inline asm
	ld.global.nc.u64 %rd135, [%rd136];
	// end inline asm
	mov.b64 	%fd236, %rd135;
	setp.lt.f64 	%p135, %fd235, %fd236;
	selp.f64 	%fd237, %fd236, %fd235, %p135;
	add.s32 	%r320, %r523, 256;
	mul.wide.u32 	%rd143, %r320, 8;
	add.s64 	%rd138, %rd1, %rd143;
	// begin inline asm
	ld.global.nc.u64 %rd137, [%rd138];
	// end inline asm
	mov.b64 	%fd238, %rd137;
	setp.lt.f64 	%p136, %fd237, %fd238;
	selp.f64 	%fd239, %fd238, %fd237, %p136;
	add.s32 	%r321, %r523, 512;
	mul.wide.u32 	%rd144, %r321, 8;
	add.s64 	%rd140, %rd1, %rd144;
	// begin inline asm
	ld.global.nc.u64 %rd139, [%rd140];
	// end inline asm
	mov.b64 	%fd240, %rd139;
	setp.lt.f64 	%p137, %fd239, %fd240;
	selp.f64 	%fd361, %fd240, %fd239, %p137;
	add.s32 	%r53, %r524, 1024;
	add.s32 	%r322, %r524, 512;
	add.s32 	%r523, %r523, 1024;
	setp.lt.s32 	%p138, %r322, %r38;
	mov.u32 	%r524, %r53;
	@%p138 bra 	$L__BB5_31;
$L__BB5_32:
	// begin inline asm
	mov.u32 %r323, %laneid;
	// end inline asm
	mov.b64 	%rd145, %fd361;
	mov.b64 	{%r325, %r330}, %rd145;
	mov.b32 	%r331, 1;
	mov.b32 	%r372, 31;
	mov.b32 	%r373, -1;
	// begin inline asm
	shfl.sync.down.b32 %r324, %r325, %r331, %r372, %r373;
	// end inline asm
	// begin inline asm
	shfl.sync.down.b32 %r329, %r330, %r331, %r372, %r373;
	// end inline asm
	mov.b64 	%rd146, {%r324, %r329};
	mov.b64 	%fd241, %rd146;
	setp.gt.s32 	%p139, %r323, 30;
	setp.lt.f64 	%p140, %fd361, %fd241;
	selp.f64 	%fd242, %fd241, %fd361, %p140;
	selp.f64 	%fd243, %fd361, %fd242, %p139;
	mov.b64 	%rd147, %fd243;
	mov.b64 	{%r335, %r340}, %rd147;
	mov.b32 	%r341, 2;
	// begin inline asm
	shfl.sync.down.b32 %r334, %r335, %r341, %r372, %r373;
	// end inline asm
	// begin inline asm
	shfl.sync.down.b32 %r339, %r340, %r341, %r372, %r373;
	// end inline asm
	mov.b64 	%rd148, {%r334, %r339};
	mov.b64 	%fd244, %rd148;
	setp.gt.s32 	%p141, %r323, 29;
	setp.lt.f64 	%p142, %fd243, %fd244;
	selp.f64 	%fd245, %fd244, %fd243, %p142;
	selp.f64 	%fd246, %fd243, %fd245, %p141;
	mov.b64 	%rd149, %fd246;
	mov.b64 	{%r345, %r350}, %rd149;
	mov.b32 	%r351, 4;
	// begin inline asm
	shfl.sync.down.b32 %r344, %r345, %r351, %r372, %r373;
	// end inline asm
	// begin inline asm
	shfl.sync.down.b32 %r349, %r350, %r351, %r372, %r373;
	// end inline asm
	mov.b64 	%rd150, {%r344, %r349};
	mov.b64 	%fd247, %rd150;
	setp.gt.s32 	%p143, %r323, 27;
	setp.lt.f64 	%p144, %fd246, %fd247;
	selp.f64 	%fd248, %fd247, %fd246, %p144;
	selp.f64 	%fd249, %fd246, %fd248, %p143;
	mov.b64 	%rd151, %fd249;
	mov.b64 	{%r355, %r360}, %rd151;
	mov.b32 	%r361, 8;
	// begin inline asm
	shfl.sync.down.b32 %r354, %r355, %r361, %r372, %r373;
	// end inline asm
	// begin inline asm
	shfl.sync.down.b32 %r359, %r360, %r361, %r372, %r373;
	// end inline asm
	mov.b64 	%rd152, {%r354, %r359};
	mov.b64 	%fd250, %rd152;
	setp.gt.s32 	%p145, %r323, 23;
	setp.lt.f64 	%p146, %fd249, %fd250;
	selp.f64 	%fd251, %fd250, %fd249, %p146;
	selp.f64 	%fd252, %fd249, %fd251, %p145;
	mov.b64 	%rd153, %fd252;
	mov.b64 	{%r365, %r370}, %rd153;
	mov.b32 	%r371, 16;
	// begin inline asm
	shfl.sync.down.b32 %r364, %r365, %r371, %r372, %r373;
	// end inline asm
	// begin inline asm
	shfl.sync.down.b32 %r369, %r370, %r371, %r372, %r373;
	// end inline asm
	mov.b64 	%rd154, {%r364, %r369};
	mov.b64 	%fd253, %rd154;
	setp.gt.s32 	%p147, %r323, 15;
	setp.lt.f64 	%p148, %fd252, %fd253;
	selp.f64 	%fd25, %fd253, %fd252, %p148;
	selp.f64 	%fd374, %fd252, %fd25, %p147;
	setp.ne.s32 	%p149, %r323, 0;
	@%p149 bra 	$L__BB5_34;
	shr.u32 	%r374, %r26, 2;
	and.b32  	%r375, %r374, 248;
	mov.u32 	%r376, _ZZN3cub18CUB_300001_SM_10006detail6reduce18DeviceReduceKernelINS2_10policy_hubIdjN4cuda3__47maximumIvEEE10Policy1000EPdjS8_dNS5_3std3__410__identityEEEvT0_PT3_T1_NS0_13GridEvenShareISI_EET2_T4_E12temp_storage;
	add.s32 	%r377, %r376, %r375;
	st.shared.f64 	[%r377+8], %fd25;
$L__BB5_34:
	bar.sync 	0;
	setp.ne.s32 	%p150, %r26, 0;
	@%p150 bra 	$L__BB5_71;
	ld.shared.f64 	%fd254, [_ZZN3cub18CUB_300001_SM_10006detail6reduce18DeviceReduceKernelINS2_10policy_hubIdjN4cuda3__47maximumIvEEE10Policy1000EPdjS8_dNS5_3std3__410__identityEEEvT0_PT3_T1_NS0_13GridEvenShareISI_EET2_T4_E12temp_storage+16];
	setp.lt.f64 	%p151, %fd374, %fd254;
	selp.f64 	%fd255, %fd254, %fd374, %p151;
	ld.shared.f64 	%fd256, [_ZZN3cub18CUB_300001_SM_10006detail6reduce18DeviceReduceKernelINS2_10policy_hubIdjN4cuda3__47maximumIvEEE10Policy1000EPdjS8_dNS5_3std3__410__identityEEEvT0_PT3_T1_NS0_13GridEvenShareISI_EET2_T4_E12temp_storage+24];
	setp.lt.f64 	%p152, %fd255, %fd256;
	selp.f64 	%fd257, %fd256, %fd255, %p152;
	ld.shared.f64 	%fd258, [_ZZN3cub18CUB_300001_SM_10006detail6reduce18DeviceReduceKernelINS2_10policy_hubIdjN4cuda3__47maximumIvEEE10Policy1000EPdjS8_dNS5_3std3__410__identityEEEvT0_PT3_T1_NS0_13GridEvenShareISI_EET2_T4_E12temp_storage+32];
	setp.lt.f64 	%p153, %fd257, %fd258;
	selp.f64 	%fd259, %fd258, %fd257, %p153;
	ld.shared.f64 	%fd260, [_ZZN3cub18CUB_300001_SM_10006detail6reduce18DeviceReduceKernelINS2_10policy_hubIdjN4cuda3__47maximumIvEEE10Policy1000EPdjS8_dNS5_3std3__410__identityEEEvT0_PT3_T1_NS0_13GridEvenShareISI_EET2_T4_E12temp_storage+40];
	setp.lt.f64 	%p154, %fd259, %fd260;
	selp.f64 	%fd261, %fd260, %fd259, %p154;
	ld.shared.f64 	%fd262, [_ZZN3cub18CUB_300001_SM_10006detail6reduce18DeviceReduceKernelINS2_10policy_hubIdjN4cuda3__47maximumIvEEE10Policy1000EPdjS8_dNS5_3std3__410__identityEEEvT0_PT3_T1_NS0_13GridEvenShareISI_EET2_T4_E12temp_storage+48];
	setp.lt.f64 	%p155, %fd261, %fd262;
	selp.f64 	%fd263, %fd262, %fd261, %p155;
	ld.shared.f64 	%fd264, [_ZZN3cub18CUB_300001_SM_10006detail6reduce18DeviceReduceKernelINS2_10policy_hubIdjN4cuda3__47maximumIvEEE10Policy1000EPdjS8_dNS5_3std3__410__identityEEEvT0_PT3_T1_NS0_13GridEvenShareISI_EET2_T4_E12temp_storage+56];
	setp.lt.f64 	%p156, %fd263, %fd264;
	selp.f64 	%fd265, %fd264, %fd263, %p156;
	ld.shared.f64 	%fd266, [_ZZN3cub18CUB_300001_SM_10006detail6reduce18DeviceReduceKernelINS2_10policy_hubIdjN4cuda3__47maximumIvEEE10Policy1000EPdjS8_dNS5_3std3__410__identityEEEvT0_PT3_T1_NS0_13GridEvenShareISI_EET2_T4_E12temp_storage+64];
	setp.lt.f64 	%p157, %fd265, %fd266;
	selp.f64 	%fd374, %fd266, %fd265, %p157;
	bra.uni 	$L__BB5_71;
$L__BB5_36:
	sub.s32 	%r55, %r1, %r5;
	setp.gt.u32 	%p2, %r55, 2047;
	@%p2 bra 	$L__BB5_55;
	mov.u32 	%r56, %tid.x;
	setp.ge.u32 	%p51, %r56, %r55;
	mov.f64 	%fd367, 0d0000000000000000;
	mov.u32 	%r529, %r56;
	@%p51 bra 	$L__BB5_39;
	add.s32 	%r176, %r5, %r56;
	mul.wide.u32 	%rd65, %r176, 8;
	add.s64 	%rd64, %rd1, %rd65;
	// begin inline asm
	ld.global.nc.u64 %rd63, [%rd64];
	// end inline asm
	mov.b64 	%fd367, %rd63;
	add.s32 	%r529, %r56, 256;
$L__BB5_39:
	setp.ge.u32 	%p52, %r529, %r55;
	@%p52 bra 	$L__BB5_46;
	not.b32 	%r177, %r529;
	add.s32 	%r59, %r1, %r177;
	and.b32  	%r178, %r59, 768;
	setp.eq.s32 	%p53, %r178, 768;
	@%p53 bra 	$L__BB5_43;
	add.s32 	%r527, %r529, %r5;
	shr.u32 	%r179, %r59, 8;
	add.s32 	%r180, %r179, 1;
	and.b32  	%r181, %r180, 3;
	neg.s32 	%r526, %r181;
$L__BB5_42:
	.pragma "nounroll";
	mul.wide.u32 	%rd68, %r527, 8;
	add.s64 	%rd67, %rd1, %rd68;
	// begin inline asm
	ld.global.nc.u64 %rd66, [%rd67];
	// end inline asm
	mov.b64 	%fd122, %rd66;
	setp.lt.f64 	%p54, %fd367, %fd122;
	selp.f64 	%fd367, %fd122, %fd367, %p54;
	add.s32 	%r529, %r529, 256;
	add.s32 	%r527, %r527, 256;
	add.s32 	%r526, %r526, 1;
	setp.ne.s32 	%p55, %r526, 0;
	@%p55 bra 	$L__BB5_42;
$L__BB5_43:
	sub.s32 	%r182, %r59, %r5;
	setp.lt.u32 	%p56, %r182, 768;
	@%p56 bra 	$L__BB5_46;
	add.s32 	%r531, %r529, 512;
	add.s32 	%r530, %r529, %r5;
$L__BB5_45:
	mul.wide.u32 	%rd77, %r530, 8;
	add.s64 	%rd70, %rd1, %rd77;
	// begin inline asm
	ld.global.nc.u64 %rd69, [%rd70];
	// end inline asm
	mov.b64 	%fd123, %rd69;
	setp.lt.f64 	%p57, %fd367, %fd123;
	selp.f64 	%fd124, %fd123, %fd367, %p57;
	add.s32 	%r183, %r530, 256;
	mul.wide.u32 	%rd78, %r183, 8;
	add.s64 	%rd72, %rd1, %rd78;
	// begin inline asm
	ld.global.nc.u64 %rd71, [%rd72];
	// end inline asm
	mov.b64 	%fd125, %rd71;
	setp.lt.f64 	%p58, %fd124, %fd125;
	selp.f64 	%fd126, %fd125, %fd124, %p58;
	add.s32 	%r184, %r530, 512;
	mul.wide.u32 	%rd79, %r184, 8;
	add.s64 	%rd74, %rd1, %rd79;
	// begin inline asm
	ld.global.nc.u64 %rd73, [%rd74];
	// end inline asm
	mov.b64 	%fd127, %rd73;
	setp.lt.f64 	%p59, %fd126, %fd127;
	selp.f64 	%fd128, %fd127, %fd126, %p59;
	add.s32 	%r185, %r530, 768;
	mul.wide.u32 	%rd80, %r185, 8;
	add.s64 	%rd76, %rd1, %rd80;
	// begin inline asm
	ld.global.nc.u64 %rd75, [%rd76];
	// end inline asm
	mov.b64 	%fd129, %rd75;
	setp.lt.f64 	%p60, %fd128, %fd129;
	selp.f64 	%fd367, %fd129, %fd128, %p60;
	add.s32 	%r73, %r531, 1024;
	add.s32 	%r186, %r531, 512;
	add.s32 	%r530, %r530, 1024;
	setp.lt.s32 	%p61, %r186, %r55;
	mov.u32 	%r531, %r73;
	@%p61 bra 	$L__BB5_45;
$L__BB5_46:
	setp.lt.u32 	%p62, %r55, 256;
	@%p62 bra 	$L__BB5_51;
	// begin inline asm
	mov.u32 %r250, %laneid;
	// end inline asm
	mov.b64 	%rd91, %fd367;
	mov.b64 	{%r252, %r257}, %rd91;
	mov.b32 	%r258, 1;
	mov.b32 	%r299, 31;
	mov.b32 	%r300, -1;
	// begin inline asm
	shfl.sync.down.b32 %r251, %r252, %r258, %r299, %r300;
	// end inline asm
	// begin inline asm
	shfl.sync.down.b32 %r256, %r257, %r258, %r299, %r300;
	// end inline asm
	mov.b64 	%rd92, {%r251, %r256};
	mov.b64 	%fd177, %rd92;
	setp.gt.s32 	%p90, %r250, 30;
	setp.lt.f64 	%p91, %fd367, %fd177;
	selp.f64 	%fd178, %fd177, %fd367, %p91;
	selp.f64 	%fd179, %fd367, %fd178, %p90;
	mov.b64 	%rd93, %fd179;
	mov.b64 	{%r262, %r267}, %rd93;
	mov.b32 	%r268, 2;
	// begin inline asm
	shfl.sync.down.b32 %r261, %r262, %r268, %r299, %r300;
	// end inline asm
	// begin inline asm
	shfl.sync.down.b32 %r266, %r267, %r268, %r299, %r300;
	// end inline asm
	mov.b64 	%rd94, {%r261, %r266};
	mov.b64 	%fd180, %rd94;
	setp.gt.s32 	%p92, %r250, 29;
	setp.lt.f64 	%p93, %fd179, %fd180;
	selp.f64 	%fd181, %fd180, %fd179, %p93;
	selp.f64 	%fd182, %fd179, %fd181, %p92;
	mov.b64 	%rd95, %fd182;
	mov.b64 	{%r272, %r277}, %rd95;
	mov.b32 	%r278, 4;
	// begin inline asm
	shfl.sync.down.b32 %r271, %r272, %r278, %r299, %r300;
	// end inline asm
	// begin inline asm
	shfl.sync.down.b32 %r276, %r277, %r278, %r299, %r300;
	// end inline asm
	mov.b64 	%rd96, {%r271, %r276};
	mov.b64 	%fd183, %rd96;
	setp.gt.s32 	%p94, %r250, 27;
	setp.lt.f64 	%p95, %fd182, %fd183;
	selp.f64 	%fd184, %fd183, %fd182, %p95;
	selp.f64 	%fd185, %fd182, %fd184, %p94;
	mov.b64 	%rd97, %fd185;
	mov.b64 	{%r282, %r287}, %rd97;
	mov.b32 	%r288, 8;
	// begin inline asm
	shfl.sync.down.b32 %r281, %r282, %r288, %r299, %r300;
	// end inline asm
	// begin inline asm
	shfl.sync.down.b32 %r286, %r287, %r288, %r299, %r300;
	// end inline asm
	mov.b64 	%rd98, {%r281, %r286};
	mov.b64 	%fd186, %rd98;
	setp.gt.s32 	%p96, %r250, 23;
	setp.lt.f64 	%p97, %fd185, %fd186;
	selp.f64 	%fd187, %fd186, %fd185, %p97;
	selp.f64 	%fd188, %fd185, %fd187, %p96;
	mov.b64 	%rd99, %fd188;
	mov.b64 	{%r292, %r297}, %rd99;
	mov.b32 	%r298, 16;
	// begin inline asm
	shfl.sync.down.b32 %r291, %r292, %r298, %r299, %r300;
	// end inline asm
	// begin inline asm
	shfl.sync.down.b32 %r296, %r297, %r298, %r299, %r300;
	// end inline asm
	mov.b64 	%rd100, {%r291, %r296};
	mov.b64 	%fd189, %rd100;
	setp.gt.s32 	%p98, %r250, 15;
	setp.lt.f64 	%p99, %fd188, %fd189;
	selp.f64 	%fd37, %fd189, %fd188, %p99;
	selp.f64 	%fd374, %fd188, %fd37, %p98;
	setp.ne.s32 	%p100, %r250, 0;
	@%p100 bra 	$L__BB5_49;
	shr.u32 	%r301, %r56, 2;
	and.b32  	%r302, %r301, 248;
	mov.u32 	%r303, _ZZN3cub18CUB_300001_SM_10006detail6reduce18DeviceReduceKernelINS2_10policy_hubIdjN4cuda3__47maximumIvEEE10Policy1000EPdjS8_dNS5_3std3__410__identityEEEvT0_PT3_T1_NS0_13GridEvenShareISI_EET2_T4_E12temp_storage;
	add.s32 	%r304, %r303, %r302;
	st.shared.f64 	[%r304+8], %fd37;
$L__BB5_49:
	bar.sync 	0;
	setp.ne.s32 	%p101, %r56, 0;
	@%p101 bra 	$L__BB5_71;
	ld.shared.f64 	%fd190, [_ZZN3cub18CUB_300001_SM_10006detail6reduce18DeviceReduceKernelINS2_10policy_hubIdjN4cuda3__47maximumIvEEE10Policy1000EPdjS8_dNS5_3std3__410__identityEEEvT0_PT3_T1_NS0_13GridEvenShareISI_EET2_T4_E12temp_storage+16];
	setp.lt.f64 	%p102, %fd374, %fd190;
	selp.f64 	%fd191, %fd190, %fd374, %p102;
	ld.shared.f64 	%fd192, [_ZZN3cub18CUB_300001_SM_10006detail6reduce18DeviceReduceKernelINS2_10policy_hubIdjN4cuda3__47maximumIvEEE10Policy1000EPdjS8_dNS5_3std3__410__identityEEEvT0_PT3_T1_NS0_13GridEvenShareISI_EET2_T4_E12temp_storage+24];
	setp.lt.f64 	%p103, %fd191, %fd192;
	selp.f64 	%fd193, %fd192, %fd191, %p103;
	ld.shared.f64 	%fd194, [_ZZN3cub18CUB_300001_SM_10006detail6reduce18DeviceReduceKernelINS2_10policy_hubIdjN4cuda3__47maximumIvEEE10Policy1000EPdjS8_dNS5_3std3__410__identityEEEvT0_PT3_T1_NS0_13GridEvenShareISI_EET2_T4_E12temp_storage+32];
	setp.lt.f64 	%p104, %fd193, %fd194;
	selp.f64 	%fd195, %fd194, %fd193, %p104;
	ld.shared.f64 	%fd196, [_ZZN3cub18CUB_300001_SM_10006detail6reduce18DeviceReduceKernelINS2_10policy_hubIdjN4cuda3__47maximumIvEEE10Policy1000EPdjS8_dNS5_3std3__410__identityEEEvT0_PT3_T1_NS0_13GridEvenShareISI_EET2_T4_E12temp_storage+40];
	setp.lt.f64 	%p105, %fd195, %fd196;
	selp.f64 	%fd197, %fd196, %fd195, %p105;
	ld.shared.f64 	%fd198, [_ZZN3cub18CUB_300001_SM_10006detail6reduce18DeviceReduceKernelINS2_10policy_hubIdjN4cuda3__47maximumIvEEE10Policy1000EPdjS8_dNS5_3std3__410__identityEEEvT0_PT3_T1_NS0_13GridEvenShareISI_EET2_T4_E12temp_storage+48];
	setp.lt.f64 	%p106, %fd197, %fd198;
	selp.f64 	%fd199, %fd198, %fd197, %p106;
	ld.shared.f64 	%fd200, [_ZZN3cub18CUB_300001_SM_10006detail6reduce18DeviceReduceKernelINS2_10policy_hubIdjN4cuda3__47maximumIvEEE10Policy1000EPdjS8_dNS5_3std3__410__identityEEEvT0_PT3_T1_NS0_13GridEvenShareISI_EET2_T4_E12temp_storage+56];
	setp.lt.f64 	%p107, %fd199, %fd200;
	selp.f64 	%fd201, %fd200, %fd199, %p107;
	ld.shared.f64 	%fd202, [_ZZN3cub18CUB_300001_SM_10006detail6reduce18DeviceReduceKernelINS2_10policy_hubIdjN4cuda3__47maximumIvEEE10Policy1000EPdjS8_dNS5_3std3__410__identityEEEvT0_PT3_T1_NS0_13GridEvenShareISI_EET2_T4_E12temp_storage+64];
	setp.lt.f64 	%p108, %fd201, %fd202;
	selp.f64 	%fd374, %fd202, %fd201, %p108;
	bra.uni 	$L__BB5_71;
$L__BB5_51:
	// begin inline asm
	mov.u32 %r187, %laneid;
	// end inline asm
	and.b32  	%r238, %r56, 992;
	add.s32 	%r239, %r238, 32;
	setp.gt.u32 	%p63, %r239, %r55;
	not.b32 	%r240, %r238;
	add.s32 	%r241, %r55, %r240;
	selp.b32 	%r236, %r241, 31, %p63;
	mov.b64 	%rd81, %fd367;
	mov.b64 	{%r189, %r194}, %rd81;
	mov.b32 	%r195, 1;
	mov.b32 	%r237, -1;
	// begin inline asm
	shfl.sync.down.b32 %r188, %r189, %r195, %r236, %r237;
	// end inline asm
	// begin inline asm
	shfl.sync.down.b32 %r193, %r194, %r195, %r236, %r237;
	// end inline asm
	mov.b64 	%rd82, {%r188, %r193};
	mov.b64 	%fd130, %rd82;
	setp.lt.s32 	%p64, %r187, %r236;
	setp.lt.f64 	%p65, %fd367, %fd130;
	selp.f64 	%fd131, %fd130, %fd367, %p65;
	selp.f64 	%fd132, %fd131, %fd367, %p64;
	mov.b64 	%rd83, %fd132;
	mov.b64 	{%r199, %r204}, %rd83;
	mov.b32 	%r205, 2;
	// begin inline asm
	shfl.sync.down.b32 %r198, %r199, %r205, %r236, %r237;
	// end inline asm
	// begin inline asm
	shfl.sync.down.b32 %r203, %r204, %r205, %r236, %r237;
	// end inline asm
	mov.b64 	%rd84, {%r198, %r203};
	mov.b64 	%fd133, %rd84;
	add.s32 	%r242, %r187, 2;
	setp.gt.s32 	%p66, %r242, %r236;
	setp.lt.f64 	%p67, %fd132, %fd133;
	selp.f64 	%fd134, %fd133, %fd132, %p67;
	selp.f64 	%fd135, %fd132, %fd134, %p66;
	mov.b64 	%rd85, %fd135;
	mov.b64 	{%r209, %r214}, %rd85;
	mov.b32 	%r215, 4;
	// begin inline asm
	shfl.sync.down.b32 %r208, %r209, %r215, %r236, %r237;
	// end inline asm
	// begin inline asm
	shfl.sync.down.b32 %r213, %r214, %r215, %r236, %r237;
	// end inline asm
	mov.b64 	%rd86, {%r208, %r213};
	mov.b64 	%fd136, %rd86;
	add.s32 	%r243, %r187, 4;
	setp.gt.s32 	%p68, %r243, %r236;
	setp.lt.f64 	%p69, %fd135, %fd136;
	selp.f64 	%fd137, %fd136, %fd135, %p69;
	selp.f64 	%fd138, %fd135, %fd137, %p68;
	mov.b64 	%rd87, %fd138;
	mov.b64 	{%r219, %r224}, %rd87;
	mov.b32 	%r225, 8;
	// begin inline asm
	shfl.sync.down.b32 %r218, %r219, %r225, %r236, %r237;
	// end inline asm
	// begin inline asm
	shfl.sync.down.b32 %r223, %r224, %r225, %r236, %r237;
	// end inline asm
	mov.b64 	%rd88, {%r218, %r223};
	mov.b64 	%fd139, %rd88;
	add.s32 	%r244, %r187, 8;
	setp.gt.s32 	%p70, %r244, %r236;
	setp.lt.f64 	%p71, %fd138, %fd139;
	selp.f64 	%fd140, %fd139, %fd138, %p71;
	selp.f64 	%fd141, %fd138, %fd140, %p70;
	mov.b64 	%rd89, %fd141;
	mov.b64 	{%r229, %r234}, %rd89;
	mov.b32 	%r235, 16;
	// begin inline asm
	shfl.sync.down.b32 %r228, %r229, %r235, %r236, %r237;
	// end inline asm
	// begin inline asm
	shfl.sync.down.b32 %r233, %r234, %r235, %r236, %r237;
	// end inline asm
	mov.b64 	%rd90, {%r228, %r233};
	mov.b64 	%fd142, %rd90;
	add.s32 	%r245, %r187, 16;
	setp.gt.s32 	%p72, %r245, %r236;
	setp.lt.f64 	%p73, %fd141, %fd142;
	selp.f64 	%fd143, %fd142, %fd141, %p73;
	selp.f64 	%fd374, %fd141, %fd143, %p72;
	setp.ne.s32 	%p74, %r187, 0;
	@%p74 bra 	$L__BB5_53;
	shr.u32 	%r246, %r56, 2;
	and.b32  	%r247, %r246, 248;
	mov.u32 	%r248, _ZZN3cub18CUB_300001_SM_10006detail6reduce18DeviceReduceKernelINS2_10policy_hubIdjN4cuda3__47maximumIvEEE10Policy1000EPdjS8_dNS5_3std3__410__identityEEEvT0_PT3_T1_NS0_13GridEvenShareISI_EET2_T4_E12temp_storage;
	add.s32 	%r249, %r248, %r247;
	st.shared.f64 	[%r249+8], %fd374;
$L__BB5_53:
	bar.sync 	0;
	setp.ne.s32 	%p75, %r56, 0;
	@%p75 bra 	$L__BB5_71;
	setp.gt.u32 	%p76, %r55, 32;
	ld.shared.f64 	%fd144, [_ZZN3cub18CUB_300001_SM_10006detail6reduce18DeviceReduceKernelINS2_10policy_hubIdjN4cuda3__47maximumIvEEE10Policy1000EPdjS8_dNS5_3std3__410__identityEEEvT0_PT3_T1_NS0_13GridEvenShareISI_EET2_T4_E12temp_storage+16];
	setp.lt.f64 	%p77, %fd374, %fd144;
	selp.f64 	%fd146, %fd144, %fd374, %p77;
	selp.f64 	%fd147, %fd146, %fd374, %p76;
	setp.gt.u32 	%p78, %r55, 64;
	ld.shared.f64 	%fd149, [_ZZN3cub18CUB_300001_SM_10006detail6reduce18DeviceReduceKernelINS2_10policy_hubIdjN4cuda3__47maximumIvEEE10Policy1000EPdjS8_dNS5_3std3__410__identityEEEvT0_PT3_T1_NS0_13GridEvenShareISI_EET2_T4_E12temp_storage+24];
	setp.lt.f64 	%p79, %fd147, %fd149;
	selp.f64 	%fd151, %fd149, %fd147, %p79;
	selp.f64 	%fd152, %fd151, %fd147, %p78;
	setp.gt.u32 	%p80, %r55, 96;
	ld.shared.f64 	%fd154, [_ZZN3cub18CUB_300001_SM_10006detail6reduce18DeviceReduceKernelINS2_10policy_hubIdjN4cuda3__47maximumIvEEE10Policy1000EPdjS8_dNS5_3std3__410__identityEEEvT0_PT3_T1_NS0_13GridEvenShareISI_EET2_T4_E12temp_storage+32];
	setp.lt.f64 	%p81, %fd152, %fd154;
	selp.f64 	%fd156, %fd154, %fd152, %p81;
	selp.f64 	%fd157, %fd156, %fd152, %p80;
	setp.gt.u32 	%p82, %r55, 128;
	ld.shared.f64 	%fd159, [_ZZN3cub18CUB_300001_SM_10006detail6reduce18DeviceReduceKernelINS2_10policy_hubIdjN4cuda3__47maximumIvEEE10Policy1000EPdjS8_dNS5_3std3__410__identityEEEvT0_PT3_T1_NS0_13GridEvenShareISI_EET2_T4_E12temp_storage+40];
	setp.lt.f64 	%p83, %fd157, %fd159;
	selp.f64 	%fd161, %fd159, %fd157, %p83;
	selp.f64 	%fd162, %fd161, %fd157, %p82;
	setp.gt.u32 	%p84, %r55, 160;
	ld.shared.f64 	%fd164, [_ZZN3cub18CUB_300001_SM_10006detail6reduce18DeviceReduceKernelINS2_10policy_hubIdjN4cuda3__47maximumIvEEE10Policy1000EPdjS8_dNS5_3std3__410__identityEEEvT0_PT3_T1_NS0_13GridEvenShareISI_EET2_T4_E12temp_storage+48];
	setp.lt.f64 	%p85, %fd162, %fd164;
	selp.f64 	%fd166, %fd164, %fd162, %p85;
	selp.f64 	%fd167, %fd166, %fd162, %p84;
	setp.gt.u32 	%p86, %r55, 192;
	ld.shared.f64 	%fd169, [_ZZN3cub18CUB_300001_SM_10006detail6reduce18DeviceReduceKernelINS2_10policy_hubIdjN4cuda3__47maximumIvEEE10Policy1000EPdjS8_dNS5_3std3__410__identityEEEvT0_PT3_T1_NS0_13GridEvenShareISI_EET2_T4_E12temp_storage+56];
	setp.lt.f64 	%p87, %fd167, %fd169;
	selp.f64 	%fd171, %fd169, %fd167, %p87;
	selp.f64 	%fd172, %fd171, %fd167, %p86;
	setp.gt.u32 	%p88, %r55, 224;
	ld.shared.f64 	%fd174, [_ZZN3cub18CUB_300001_SM_10006detail6reduce18DeviceReduceKernelINS2_10policy_hubIdjN4cuda3__47maximumIvEEE10Policy1000EPdjS8_dNS5_3std3__410__identityEEEvT0_PT3_T1_NS0_13GridEvenShareISI_EET2_T4_E12temp_storage+64];
	setp.lt.f64 	%p89, %fd172, %fd174;
	selp.f64 	%fd176, %fd174, %fd172, %p89;
	selp.f64 	%fd374, %fd176, %fd172, %p88;
	bra.uni 	$L__BB5_71;
$L__BB5_55:
	mov.u32 	%r75, %tid.x;
	add.s32 	%r104, %r75, %r5;
	mul.wide.u32 	%rd20, %r104, 8;
	add.s64 	%rd5, %rd1, %rd20;
	// begin inline asm
	ld.global.nc.u64 %rd4, [%rd5];
	// end inline asm
	mov.b64 	%fd56, %rd4;
	add.s64 	%rd7, %rd5, 2048;
	// begin inline asm
	ld.global.nc.u64 %rd6, [%rd7];
	// end inline asm
	mov.b64 	%fd57, %rd6;
	add.s64 	%rd9, %rd5, 4096;
	// begin inline asm
	ld.global.nc.u64 %rd8, [%rd9];
	// end inline asm
	mov.b64 	%fd58, %rd8;
	add.s64 	%rd11, %rd5, 6144;
	// begin inline asm
	ld.global.nc.u64 %rd10, [%rd11];
	// end inline asm
	mov.b64 	%fd59, %rd10;
	add.s64 	%rd13, %rd5, 8192;
	// begin inline asm
	ld.global.nc.u64 %rd12, [%rd13];
	// end inline asm
	mov.b64 	%fd60, %rd12;
	add.s64 	%rd15, %rd5, 10240;
	// begin inline asm
	ld.global.nc.u64 %rd14, [%rd15];
	// end inline asm
	mov.b64 	%fd61, %rd14;
	add.s64 	%rd17, %rd5, 12288;
	// begin inline asm
	ld.global.nc.u64 %rd16, [%rd17];
	// end inline asm
	mov.b64 	%fd62, %rd16;
	add.s64 	%rd19, %rd5, 14336;
	// begin inline asm
	ld.global.nc.u64 %rd18, [%rd19];
	// end inline asm
	mov.b64 	%fd63, %rd18;
	setp.lt.f64 	%p3, %fd56, %fd57;
	selp.f64 	%fd64, %fd57, %fd56, %p3;
	setp.lt.f64 	%p4, %fd64, %fd58;
	selp.f64 	%fd65, %fd58, %fd64, %p4;
	setp.lt.f64 	%p5, %fd65, %fd59;
	selp.f64 	%fd66, %fd59, %fd65, %p5;
	setp.lt.f64 	%p6, %fd66, %fd60;
	selp.f64 	%fd67, %fd60, %fd66, %p6;
	setp.lt.f64 	%p7, %fd67, %fd61;
	selp.f64 	%fd68, %fd61, %fd67, %p7;
	setp.lt.f64 	%p8, %fd68, %fd62;
	selp.f64 	%fd69, %fd62, %fd68, %p8;
	setp.lt.f64 	%p9, %fd69, %fd63;
	selp.f64 	%fd373, %fd63, %fd69, %p9;
	setp.lt.u32 	%p10, %r55, %r4;
	@%p10 bra 	$L__BB5_67;
	add.s32 	%r76, %r4, %r5;
	add.s32 	%r533, %r76, 256;
	add.s32 	%r532, %r76, %r75;
	mov.b32 	%r534, 0;
$L__BB5_57:
	add.s32 	%r5, %r5, %r4;
	add.s32 	%r106, %r1, -2048;
	setp.gt.u32 	%p11, %r5, %r106;
	@%p11 bra 	$L__BB5_59;
	add.s32 	%r107, %r75, %r5;
	mul.wide.u32 	%rd37, %r107, 8;
	add.s64 	%rd22, %rd1, %rd37;
	// begin inline asm
	ld.global.nc.u64 %rd21, [%rd22];
	// end inline asm
	mov.b64 	%fd70, %rd21;
	add.s64 	%rd24, %rd22, 2048;
	// begin inline asm
	ld.global.nc.u64 %rd23, [%rd24];
	// end inline asm
	mov.b64 	%fd71, %rd23;
	add.s64 	%rd26, %rd22, 4096;
	// begin inline asm
	ld.global.nc.u64 %rd25, [%rd26];
	// end inline asm
	mov.b64 	%fd72, %rd25;
	add.s64 	%rd28, %rd22, 6144;
	// begin inline asm
	ld.global.nc.u64 %rd27, [%rd28];
	// end inline asm
	mov.b64 	%fd73, %rd27;
	add.s64 	%rd30, %rd22, 8192;
	// begin inline asm
	ld.global.nc.u64 %rd29, [%rd30];
	// end inline asm
	mov.b64 	%fd74, %rd29;
	add.s64 	%rd32, %rd22, 10240;
	// begin inline asm
	ld.global.nc.u64 %rd31, [%rd32];
	// end inline asm
	mov.b64 	%fd75, %rd31;
	add.s64 	%rd34, %rd22, 12288;
	// begin inline asm
	ld.global.nc.u64 %rd33, [%rd34];
	// end inline asm
	mov.b64 	%fd76, %rd33;
	add.s64 	%rd36, %rd22, 14336;
	// begin inline asm
	ld.global.nc.u64 %rd35, [%rd36];
	// end inline asm
	mov.b64 	%fd77, %rd35;
	setp.lt.f64 	%p12, %fd373, %fd70;
	selp.f64 	%fd78, %fd70, %fd373, %p12;
	setp.lt.f64 	%p13, %fd78, %fd71;
	selp.f64 	%fd79, %fd71, %fd78, %p13;
	setp.lt.f64 	%p14, %fd79, %fd72;
	selp.f64 	%fd80, %fd72, %fd79, %p14;
	setp.lt.f64 	%p15, %fd80, %fd73;
	selp.f64 	%fd81, %fd73, %fd80, %p15;
	setp.lt.f64 	%p16, %fd81, %fd74;
	selp.f64 	%fd82, %fd74, %fd81, %p16;
	setp.lt.f64 	%p17, %fd82, %fd75;
	selp.f64 	%fd83, %fd75, %fd82, %p17;
	setp.lt.f64 	%p18, %fd83, %fd76;
	selp.f64 	%fd84, %fd76, %fd83, %p18;
	setp.lt.f64 	%p19, %fd84, %fd77;
	selp.f64 	%fd373, %fd77, %fd84, %p19;
	sub.s32 	%r108, %r1, %r5;
	setp.lt.u32 	%p20, %r108, %r4;
	add.s32 	%r534, %r534, 1;
	add.s32 	%r533, %r533, %r4;
	add.s32 	%r532, %r532, %r4;
	@%p20 bra 	$L__BB5_67;
	bra.uni 	$L__BB5_57;
$L__BB5_59:
	setp.le.u32 	%p21, %r1, %r5;
	@%p21 bra 	$L__BB5_67;
	sub.s32 	%r87, %r1, %r5;
	setp.ge.s32 	%p22, %r75, %r87;
	@%p22 bra 	$L__BB5_67;
	not.b32 	%r109, %r75;
	add.s32 	%r110, %r1, %r109;
	sub.s32 	%r111, %r110, %r76;
	mul.lo.s32 	%r112, %r2, %r534;
	shl.b32 	%r113, %r112, 11;
	sub.s32 	%r88, %r111, %r113;
	shr.u32 	%r114, %r110, 8;
	add.s32 	%r89, %r114, 1;
	and.b32  	%r115, %r110, 768;
	setp.eq.s32 	%p23, %r115, 768;
	mov.u32 	%r539, %r75;
	@%p23 bra 	$L__BB5_64;
	and.b32  	%r116, %r89, 3;
	neg.s32 	%r536, %r116;
	mov.u32 	%r539, %r75;
$L__BB5_63:
	.pragma "nounroll";
	mul.wide.u32 	%rd40, %r532, 8;
	add.s64 	%rd39, %rd1, %rd40;
	// begin inline asm
	ld.global.nc.u64 %rd38, [%rd39];
	// end inline asm
	mov.b64 	%fd86, %rd38;
	setp.lt.f64 	%p24, %fd373, %fd86;
	selp.f64 	%fd373, %fd86, %fd373, %p24;
	add.s32 	%r539, %r539, 256;
	add.s32 	%r532, %r532, 256;
	add.s32 	%r536, %r536, 1;
	setp.ne.s32 	%p25, %r536, 0;
	@%p25 bra 	$L__BB5_63;
$L__BB5_64:
	setp.lt.u32 	%p26, %r88, 768;
	@%p26 bra 	$L__BB5_67;
	add.s32 	%r541, %r539, 512;
	add.s32 	%r540, %r539, %r533;
$L__BB5_66:
	add.s32 	%r117, %r540, -256;
	mul.wide.u32 	%rd49, %r117, 8;
	add.s64 	%rd42, %rd1, %rd49;
	// begin inline asm
	ld.global.nc.u64 %rd41, [%rd42];
	// end inline asm
	mov.b64 	%fd87, %rd41;
	setp.lt.f64 	%p27, %fd373, %fd87;
	selp.f64 	%fd88, %fd87, %fd373, %p27;
	mul.wide.u32 	%rd50, %r540, 8;
	add.s64 	%rd44, %rd1, %rd50;
	// begin inline asm
	ld.global.nc.u64 %rd43, [%rd44];
	// end inline asm
	mov.b64 	%fd89, %rd43;
	setp.lt.f64 	%p28, %fd88, %fd89;
	selp.f64 	%fd90, %fd89, %fd88, %p28;
	add.s32 	%r118, %r540, 256;
	mul.wide.u32 	%rd51, %r118, 8;
	add.s64 	%rd46, %rd1, %rd51;
	// begin inline asm
	ld.global.nc.u64 %rd45, [%rd46];
	// end inline asm
	mov.b64 	%fd91, %rd45;
	setp.lt.f64 	%p29, %fd90, %fd91;
	selp.f64 	%fd92, %fd91, %fd90, %p29;
	add.s32 	%r119, %r540, 512;
	mul.wide.u32 	%rd52, %r119, 8;
	add.s64 	%rd48, %rd1, %rd52;
	// begin inline asm
	ld.global.nc.u64 %rd47, [%rd48];
	// end inline asm
	mov.b64 	%fd93, %rd47;
	setp.lt.f64 	%p30, %fd92, %fd93;
	selp.f64 	%fd373, %fd93, %fd92, %p30;
	add.s32 	%r102, %r541, 1024;
	add.s32 	%r120, %r541, 512;
	add.s32 	%r540, %r540, 1024;
	setp.lt.s32 	%p31, %r120, %r87;
	mov.u32 	%r541, %r102;
	@%p31 bra 	$L__BB5_66;
$L__BB5_67:
	// begin inline asm
	mov.u32 %r121, %laneid;
	// end inline asm
	mov.b64 	%rd53, %fd373;
	mov.b64 	{%r123, %r128}, %rd53;
	mov.b32 	%r129, 1;
	mov.b32 	%r170, 31;
	mov.b32 	%r171, -1;
	// begin inline asm
	shfl.sync.down.b32 %r122, %r123, %r129, %r170, %r171;
	// end inline asm
	// begin inline asm
	shfl.sync.down.b32 %r127, %r128, %r129, %r170, %r171;
	// end inline asm
	mov.b64 	%rd54, {%r122, %r127};
	mov.b64 	%fd94, %rd54;
	setp.gt.s32 	%p32, %r121, 30;
	setp.lt.f64 	%p33, %fd373, %fd94;
	selp.f64 	%fd95, %fd94, %fd373, %p33;
	selp.f64 	%fd96, %fd373, %fd95, %p32;
	mov.b64 	%rd55, %fd96;
	mov.b64 	{%r133, %r138}, %rd55;
	mov.b32 	%r139, 2;
	// begin inline asm
	shfl.sync.down.b32 %r132, %r133, %r139, %r170, %r171;
	// end inline asm
	// begin inline asm
	shfl.sync.down.b32 %r137, %r138, %r139, %r170, %r171;
	// end inline asm
	mov.b64 	%rd56, {%r132, %r137};
	mov.b64 	%fd97, %rd56;
	setp.gt.s32 	%p34, %r121, 29;
	setp.lt.f64 	%p35, %fd96, %fd97;
	selp.f64 	%fd98, %fd97, %fd96, %p35;
	selp.f64 	%fd99, %fd96, %fd98, %p34;
	mov.b64 	%rd57, %fd99;
	mov.b64 	{%r143, %r148}, %rd57;
	mov.b32 	%r149, 4;
	// begin inline asm
	shfl.sync.down.b32 %r142, %r143, %r149, %r170, %r171;
	// end inline asm
	// begin inline asm
	shfl.sync.down.b32 %r147, %r148, %r149, %r170, %r171;
	// end inline asm
	mov.b64 	%rd58, {%r142, %r147};
	mov.b64 	%fd100, %rd58;
	setp.gt.s32 	%p36, %r121, 27;
	setp.lt.f64 	%p37, %fd99, %fd100;
	selp.f64 	%fd101, %fd100, %fd99, %p37;
	selp.f64 	%fd102, %fd99, %fd101, %p36;
	mov.b64 	%rd59, %fd102;
	mov.b64 	{%r153, %r158}, %rd59;
	mov.b32 	%r159, 8;
	// begin inline asm
	shfl.sync.down.b32 %r152, %r153, %r159, %r170, %r171;
	// end inline asm
	// begin inline asm
	shfl.sync.down.b32 %r157, %r158, %r159, %r170, %r171;
	// end inline asm
	mov.b64 	%rd60, {%r152, %r157};
	mov.b64 	%fd103, %rd60;
	setp.gt.s32 	%p38, %r121, 23;
	setp.lt.f64 	%p39, %fd102, %fd103;
	selp.f64 	%fd104, %fd103, %fd102, %p39;
	selp.f64 	%fd105, %fd102, %fd104, %p38;
	mov.b64 	%rd61, %fd105;
	mov.b64 	{%r163, %r168}, %rd61;
	mov.b32 	%r169, 16;
	// begin inline asm
	shfl.sync.down.b32 %r162, %r163, %r169, %r170, %r171;
	// end inline asm
	// begin inline asm
	shfl.sync.down.b32 %r167, %r168, %r169, %r170, %r171;
	// end inline asm
	mov.b64 	%rd62, {%r162, %r167};
	mov.b64 	%fd106, %rd62;
	setp.gt.s32 	%p40, %r121, 15;
	setp.lt.f64 	%p41, %fd105, %fd106;
	selp.f64 	%fd52, %fd106, %fd105, %p41;
	selp.f64 	%fd374, %fd105, %fd52, %p40;
	setp.ne.s32 	%p42, %r121, 0;
	@%p42 bra 	$L__BB5_69;
	shr.u32 	%r172, %r75, 2;
	and.b32  	%r173, %r172, 248;
	mov.u32 	%r174, _ZZN3cub18CUB_300001_SM_10006detail6reduce18DeviceReduceKernelINS2_10policy_hubIdjN4cuda3__47maximumIvEEE10Policy1000EPdjS8_dNS5_3std3__410__identityEEEvT0_PT3_T1_NS0_13GridEvenShareISI_EET2_T4_E12temp_storage;
	add.s32 	%r175, %r174, %r173;
	st.shared.f64 	[%r175+8], %fd52;
$L__BB5_69:
	bar.sync 	0;
	setp.ne.s32 	%p43, %r75, 0;
	@%p43 bra 	$L__BB5_71;
	ld.shared.f64 	%fd107, [_ZZN3cub18CUB_300001_SM_10006detail6reduce18DeviceReduceKernelINS2_10policy_hubIdjN4cuda3__47maximumIvEEE10Policy1000EPdjS8_dNS5_3std3__410__identityEEEvT0_PT3_T1_NS0_13GridEvenShareISI_EET2_T4_E12temp_storage+16];
	setp.lt.f64 	%p44, %fd374, %fd107;
	selp.f64 	%fd108, %fd107, %fd374, %p44;
	ld.shared.f64 	%fd109, [_ZZN3cub18CUB_300001_SM_10006detail6reduce18DeviceReduceKernelINS2_10policy_hubIdjN4cuda3__47maximumIvEEE10Policy1000EPdjS8_dNS5_3std3__410__identityEEEvT0_PT3_T1_NS0_13GridEvenShareISI_EET2_T4_E12temp_storage+24];
	setp.lt.f64 	%p45, %fd108, %fd109;
	selp.f64 	%fd110, %fd109, %fd108, %p45;
	ld.shared.f64 	%fd111, [_ZZN3cub18CUB_300001_SM_10006detail6reduce18DeviceReduceKernelINS2_10policy_hubIdjN4cuda3__47maximumIvEEE10Policy1000EPdjS8_dNS5_3std3__410__identityEEEvT0_PT3_T1_NS0_13GridEvenShareISI_EET2_T4_E12temp_storage+32];
	setp.lt.f64 	%p46, %fd110, %fd111;
	selp.f64 	%fd112, %fd111, %fd110, %p46;
	ld.shared.f64 	%fd113, [_ZZN3cub18CUB_300001_SM_10006detail6reduce18DeviceReduceKernelINS2_10policy_hubIdjN4cuda3__47maximumIvEEE10Policy1000EPdjS8_dNS5_3std3__410__identityEEEvT0_PT3_T1_NS0_13GridEvenShareISI_EET2_T4_E12temp_storage+40];
	setp.lt.f64 	%p47, %fd112, %fd113;
	selp.f64 	%fd114, %fd113, %fd112, %p47;
	ld.shared.f64 	%fd115, [_ZZN3cub18CUB_300001_SM_10006detail6reduce18DeviceReduceKernelINS2_10policy_hubIdjN4cuda3__47maximumIvEEE10Policy1000EPdjS8_dNS5_3std3__410__identityEEEvT0_PT3_T1_NS0_13GridEvenShareISI_EET2_T4_E12temp_storage+48];
	setp.lt.f64 	%p48, %fd114, %fd115;
	selp.f64 	%fd116, %fd115, %fd114, %p48;
	ld.shared.f64 	%fd117, [_ZZN3cub18CUB_300001_SM_10006detail6reduce18DeviceReduceKernelINS2_10policy_hubIdjN4cuda3__47maximumIvEEE10Policy1000EPdjS8_dNS5_3std3__410__identityEEEvT0_PT3_T1_NS0_13GridEvenShareISI_EET2_T4_E12temp_storage+56];
	setp.lt.f64 	%p49, %fd116, %fd117;
	selp.f64 	%fd118, %fd117, %fd116, %p49;
	ld.shared.f64 	%fd119, [_ZZN3cub18CUB_300001_SM_10006detail6reduce18DeviceReduceKernelINS2_10policy_hubIdjN4cuda3__47maximumIvEEE10Policy1000EPdjS8_dNS5_3std3__410__identityEEEvT0_PT3_T1_NS0_13GridEvenShareISI_EET2_T4_E12temp_storage+64];
	setp.lt.f64 	%p50, %fd118, %fd119;
	selp.f64 	%fd374, %fd119, %fd118, %p50;
$L__BB5_71:
	mov.u32 	%r507, %tid.x;
	setp.ne.s32 	%p216, %r507, 0;
	@%p216 bra 	$L__BB5_73;
	ld.param.u64 	%rd196, [_ZN3cub18CUB_300001_SM_10006detail6reduce18DeviceReduceKernelINS2_10policy_hubIdjN4cuda3__47maximumIvEEE10Policy1000EPdjS8_dNS5_3std3__410__identityEEEvT0_PT3_T1_NS0_13GridEvenShareISI_EET2_T4__param_1];
	cvta.to.global.u64 	%rd193, %rd196;
	mul.wide.u32 	%rd194, %r3, 8;
	add.s64 	%rd195, %rd193, %rd194;
	st.global.f64 	[%rd195], %fd374;
$L__BB5_73:
	ret;

}
	// .globl	_ZN3cub18CUB_300001_SM_10006detail6reduce28DeviceReduceSingleTileKernelINS2_10policy_hubIdjN4cuda3__47maximumIvEEE10Policy1000EPdSB_iS8_ddNS5_3std3__410__identityEEEvT0_T1_T2_T3_T4_T6_
.visible .entry _ZN3cub18CUB_300001_SM_10006detail6reduce28DeviceReduceSingleTileKernelINS2_10policy_hubIdjN4cuda3__47maximumIvEEE10Policy1000EPdSB_iS8_ddNS5_3std3__410__identityEEEvT0_T1_T2_T3_T4_T6_(
	.param .u64 .ptr .align 1 _ZN3cub18CUB_300001_SM_10006detail6reduce28DeviceReduceSingleTileKernelINS2_10policy_hubIdjN4cuda3__47maximumIvEEE10Policy1000EPdSB_iS8_ddNS5_3std3__410__identityEEEvT0_T1_T2_T3_T4_T6__param_0,
	.param .u64 .ptr .align 1 _ZN3cub18CUB_300001_SM_10006detail6reduce28DeviceReduceSingleTileKernelINS2_10policy_hubIdjN4cuda3__47maximumIvEEE10Policy1000EPdSB_iS8_ddNS5_3std3__410__identityEEEvT0_T1_T2_T3_T4_T6__param_1,
	.param .u32 _ZN3cub18CUB_300001_SM_10006detail6reduce28DeviceReduceSingleTileKernelINS2_10policy_hubIdjN4cuda3__47maximumIvEEE10Policy1000EPdSB_iS8_ddNS5_3std3__410__identityEEEvT0_T1_T2_T3_T4_T6__param_2,
	.param .align 1 .b8 _ZN3cub18CUB_300001_SM_10006detail6reduce28DeviceReduceSingleTileKernelINS2_10policy_hubIdjN4cuda3__47maximumIvEEE10Policy1000EPdSB_iS8_ddNS5_3std3__410__identityEEEvT0_T1_T2_T3_T4_T6__param_3[1],
	.param .f64 _ZN3cub18CUB_300001_SM_10006detail6reduce28DeviceReduceSingleTileKernelINS2_10policy_hubIdjN4cuda3__47maximumIvEEE10Policy1000EPdSB_iS8_ddNS5_3std3__410__identityEEEvT0_T1_T2_T3_T4_T6__param_4,
	.param .align 1 .b8 _ZN3cub18CUB_300001_SM_10006detail6reduce28DeviceReduceSingleTileKernelINS2_10policy_hubIdjN4cuda3__47maximumIvEEE10Policy1000EPdSB_iS8_ddNS5_3std3__410__identityEEEvT0_T1_T2_T3_T4_T6__param_5[1]
)
.maxntid 256
.minnctapersm 1
{
	.reg .pred 	%p<220>;
	.reg .b32 	%r<472>;
	.reg .b64 	%rd<206>;
	.reg .b64 	%fd<381>;
	// demoted variable
	.shared .align 8 .b8 _ZZN3cub18CUB_300001_SM_10006detail6reduce28DeviceReduceSingleTileKernelINS2_10policy_hubIdjN4cuda3__47maximumIvEEE10Policy1000EPdSB_iS8_ddNS5_3std3__410__identityEEEvT0_T1_T2_T3_T4_T6_E12temp_storage[80];
	ld.param.u64 	%rd15, [_ZN3cub18CUB_300001_SM_10006detail6reduce28DeviceReduceSingleTileKernelINS2_10policy_hubIdjN4cuda3__47maximumIvEEE10Policy1000EPdSB_iS8_ddNS5_3std3__410__identityEEEvT0_T1_T2_T3_T4_T6__param_0];
	ld.param.u64 	%rd16, [_ZN3cub18CUB_300001_SM_10006detail6reduce28DeviceReduceSingleTileKernelINS2_10policy_hubIdjN4cuda3__47maximumIvEEE10Policy1000EPdSB_iS8_ddNS5_3std3__410__identityEEEvT0_T1_T2_T3_T4_T6__param_1];
	ld.param.u32 	%r68, [_ZN3cub18CUB_300001_SM_10006detail6reduce28DeviceReduceSingleTileKernelINS2_10policy_hubIdjN4cuda3__47maximumIvEEE10Policy1000EPdSB_iS8_ddNS5_3std3__410__identityEEEvT0_T1_T2_T3_T4_T6__param_2];
	ld.param.f64 	%fd58, [_ZN3cub18CUB_300001_SM_10006detail6reduce28DeviceReduceSingleTileKernelINS2_10policy_hubIdjN4cuda3__47maximumIvEEE10Policy1000EPdSB_iS8_ddNS5_3std3__410__identityEEEvT0_T1_T2_T3_T4_T6__param_4];
	cvta.to.global.u64 	%rd1, %rd16;
	setp.ne.s32 	%p1, %r68, 0;
	@%p1 bra 	$L__BB6_3;
	mov.u32 	%r445, %tid.x;
	setp.ne.s32 	%p219, %r445, 0;
	@%p219 bra 	$L__BB6_74;
	st.global.f64 	[%rd1], %fd58;
	bra.uni 	$L__BB6_74;
$L__BB6_3:
	and.b64  	%rd17, %rd15, 31;
	setp.ne.s64 	%p2, %rd17, 0;
	@%p2 bra 	$L__BB6_38;
	setp.gt.s32 	%p110, %r68, 2047;
	@%p110 bra 	$L__BB6_22;
	mov.u32 	%r1, %tid.x;
	setp.ge.s32 	%p159, %r1, %r68;
	mov.f64 	%fd359, 0d0000000000000000;
	mov.u32 	%r449, %r1;
	@%p159 bra 	$L__BB6_7;
	mul.wide.u32 	%rd169, %r1, 8;
	add.s64 	%rd168, %rd15, %rd169;
	// begin inline asm
	ld.global.nc.u64 %rd167, [%rd168];
	// end inline asm
	mov.b64 	%fd359, %rd167;
	add.s32 	%r449, %r1, 256;
$L__BB6_7:
	setp.ge.s32 	%p160, %r449, %r68;
	@%p160 bra 	$L__BB6_13;
	not.b32 	%r321, %r449;
	add.s32 	%r4, %r68, %r321;
	and.b32  	%r322, %r4, 768;
	setp.eq.s32 	%p161, %r322, 768;
	@%p161 bra 	$L__BB6_11;
	mul.wide.u32 	%rd170, %r449, 8;
	add.s64 	%rd202, %rd15, %rd170;
	shr.u32 	%r323, %r4, 8;
	add.s32 	%r324, %r323, 1;
	and.b32  	%r325, %r324, 3;
	neg.s32 	%r447, %r325;
$L__BB6_10:
	.pragma "nounroll";
	// begin inline asm
	ld.global.nc.u64 %rd171, [%rd202];
	// end inline asm
	mov.b64 	%fd272, %rd171;
	setp.lt.f64 	%p162, %fd359, %fd272;
	selp.f64 	%fd359, %fd272, %fd359, %p162;
	add.s32 	%r449, %r449, 256;
	add.s64 	%rd202, %rd202, 2048;
	add.s32 	%r447, %r447, 1;
	setp.ne.s32 	%p163, %r447, 0;
	@%p163 bra 	$L__BB6_10;
$L__BB6_11:
	setp.lt.u32 	%p164, %r4, 768;
	@%p164 bra 	$L__BB6_13;
$L__BB6_12:
	mul.wide.s32 	%rd181, %r449, 8;
	add.s64 	%rd174, %rd15, %rd181;
	// begin inline asm
	ld.global.nc.u64 %rd173, [%rd174];
	// end inline asm
	mov.b64 	%fd273, %rd173;
	setp.lt.f64 	%p165, %fd359, %fd273;
	selp.f64 	%fd274, %fd273, %fd359, %p165;
	add.s64 	%rd176, %rd174, 2048;
	// begin inline asm
	ld.global.nc.u64 %rd175, [%rd176];
	// end inline asm
	mov.b64 	%fd275, %rd175;
	setp.lt.f64 	%p166, %fd274, %fd275;
	selp.f64 	%fd276, %fd275, %fd274, %p166;
	add.s64 	%rd178, %rd174, 4096;
	// begin inline asm
	ld.global.nc.u64 %rd177, [%rd178];
	// end inline asm
	mov.b64 	%fd277, %rd177;
	setp.lt.f64 	%p167, %fd276, %fd277;
	selp.f64 	%fd278, %fd277, %fd276, %p167;
	add.s64 	%rd180, %rd174, 6144;
	// begin inline asm
	ld.global.nc.u64 %rd179, [%rd180];
	// end inline asm
	mov.b64 	%fd279, %rd179;
	setp.lt.f64 	%p168, %fd278, %fd279;
	selp.f64 	%fd359, %fd279, %fd278, %p168;
	add.s32 	%r449, %r449, 1024;
	setp.lt.s32 	%p169, %r449, %r68;
	@%p169 bra 	$L__BB6_12;
$L__BB6_13:
	setp.lt.s32 	%p170, %r68, 256;
	@%p170 bra 	$L__BB6_18;
	// begin inline asm
	mov.u32 %r389, %laneid;
	// end inline asm
	mov.b64 	%rd192, %fd359;
	mov.b64 	{%r391, %r396}, %rd192;
	mov.b32 	%r397, 1;
	mov.b32 	%r438, 31;
	mov.b32 	%r439, -1;
	// begin inline asm
	shfl.sync.down.b32 %r390, %r391, %r397, %r438, %r439;
	// end inline asm
	// begin inline asm
	shfl.sync.down.b32 %r395, %r396, %r397, %r438, %r439;
	// end inline asm
	mov.b64 	%rd193, {%r390, %r395};
	mov.b64 	%fd327, %rd193;
	setp.gt.s32 	%p198, %r389, 30;
	setp.lt.f64 	%p199, %fd359, %fd327;
	selp.f64 	%fd328, %fd327, %fd359, %p199;
	selp.f64 	%fd329, %fd359, %fd328, %p198;
	mov.b64 	%rd194, %fd329;
	mov.b64 	{%r401, %r406}, %rd194;
	mov.b32 	%r407, 2;
	// begin inline asm
	shfl.sync.down.b32 %r400, %r401, %r407, %r438, %r439;
	// end inline asm
	// begin inline asm
	shfl.sync.down.b32 %r405, %r406, %r407, %r438, %r439;
	// end inline asm
	mov.b64 	%rd195, {%r400, %r405};
	mov.b64 	%fd330, %rd195;
	setp.gt.s32 	%p200, %r389, 29;
	setp.lt.f64 	%p201, %fd329, %fd330;
	selp.f64 	%fd331, %fd330, %fd329, %p201;
	selp.f64 	%fd332, %fd329, %fd331, %p200;
	mov.b64 	%rd196, %fd332;
	mov.b64 	{%r411, %r416}, %rd196;
	mov.b32 	%r417, 4;
	// begin inline asm
	shfl.sync.down.b32 %r410, %r411, %r417, %r438, %r439;
	// end inline asm
	// begin inline asm
	shfl.sync.down.b32 %r415, %r416, %r417, %r438, %r439;
	// end inline asm
	mov.b64 	%rd197, {%r410, %r415};
	mov.b64 	%fd333, %rd197;
	setp.gt.s32 	%p202, %r389, 27;
	setp.lt.f64 	%p203, %fd332, %fd333;
	selp.f64 	%fd334, %fd333, %fd332, %p203;
	selp.f64 	%fd335, %fd332, %fd334, %p202;
	mov.b64 	%rd198, %fd335;
	mov.b64 	{%r421, %r426}, %rd198;
	mov.b32 	%r427, 8;
	// begin inline asm
	shfl.sync.down.b32 %r420, %r421, %r427, %r438, %r439;
	// end inline asm
	// begin inline asm
	shfl.sync.down.b32 %r425, %r426, %r427, %r438, %r439;
	// end inline asm
	mov.b64 	%rd199, {%r420, %r425};
	mov.b64 	%fd336, %rd199;
	setp.gt.s32 	%p204, %r389, 23;
	setp.lt.f64 	%p205, %fd335, %fd336;
	selp.f64 	%fd337, %fd336, %fd335, %p205;
	selp.f64 	%fd338, %fd335, %fd337, %p204;
	mov.b64 	%rd200, %fd338;
	mov.b64 	{%r431, %r436}, %rd200;
	mov.b32 	%r437, 16;
	// begin inline asm
	shfl.sync.down.b32 %r430, %r431, %r437, %r438, %r439;
	// end inline asm
	// begin inline asm
	shfl.sync.down.b32 %r435, %r436, %r437, %r438, %r439;
	// end inline asm
	mov.b64 	%rd201, {%r430, %r435};
	mov.b64 	%fd339, %rd201;
	setp.gt.s32 	%p206, %r389, 15;
	setp.lt.f64 	%p207, %fd338, %fd339;
	selp.f64 	%fd10, %fd339, %fd338, %p207;
	selp.f64 	%fd380, %fd338, %fd10, %p206;
	setp.ne.s32 	%p208, %r389, 0;
	@%p208 bra 	$L__BB6_16;
	shr.u32 	%r440, %r1, 2;
	and.b32  	%r441, %r440, 248;
	mov.u32 	%r442, _ZZN3cub18CUB_300001_SM_10006detail6reduce28DeviceReduceSingleTileKernelINS2_10policy_hubIdjN4cuda3__47maximumIvEEE10Policy1000EPdSB_iS8_ddNS5_3std3__410__identityEEEvT0_T1_T2_T3_T4_T6_E12temp_storage;
	add.s32 	%r443, %r442, %r441;
	st.shared.f64 	[%r443+8], %fd10;
$L__BB6_16:
	bar.sync 	0;
	setp.ne.s32 	%p209, %r1, 0;
	@%p209 bra 	$L__BB6_72;
	ld.shared.f64 	%fd340, [_ZZN3cub18CUB_300001_SM_10006detail6reduce28DeviceReduceSingleTileKernelINS2_10policy_hubIdjN4cuda3__47maximumIvEEE10Policy1000EPdSB_iS8_ddNS5_3std3__410__identityEEEvT0_T1_T2_T3_T4_T6_E12temp_storage+16];
	setp.lt.f64 	%p210, %fd380, %fd340;
	selp.f64 	%fd341, %fd340, %fd380, %p210;
	ld.shared.f64 	%fd342, [_ZZN3cub18CUB_300001_SM_10006detail6reduce28DeviceReduceSingleTileKernelINS2_10policy_hubIdjN4cuda3__47maximumIvEEE10Policy1000EPdSB_iS8_ddNS5_3std3__410__identityEEEvT0_T1_T2_T3_T4_T6_E12temp_storage+24];
	setp.lt.f64 	%p211, %fd341, %fd342;
	selp.f64 	%fd343, %fd342, %fd341, %p211;
	ld.shared.f64 	%fd344, [_ZZN3cub18CUB_300001_SM_10006detail6reduce28DeviceReduceSingleTileKernelINS2_10policy_hubIdjN4cuda3__47maximumIvEEE10Policy1000EPdSB_iS8_ddNS5_3std3__410__identityEEEvT0_T1_T2_T3_T4_T6_E12temp_storage+32];
	setp.lt.f64 	%p212, %fd343, %fd344;
	selp.f64 	%fd345, %fd344, %fd343, %p212;
	ld.shared.f64 	%fd346, [_ZZN3cub18CUB_300001_SM_10006detail6reduce28DeviceReduceSingleTileKernelINS2_10policy_hubIdjN4cuda3__47maximumIvEEE10Policy1000EPdSB_iS8_ddNS5_3std3__410__identityEEEvT0_T1_T2_T3_T4_T6_E12temp_storage+40];
	setp.lt.f64 	%p213, %fd345, %fd346;
	selp.f64 	%fd347, %fd346, %fd345, %p213;
	ld.shared.f64 	%fd348, [_ZZN3cub18CUB_300001_SM_10006detail6reduce28DeviceReduceSingleTileKernelINS2_10policy_hubIdjN4cuda3__47maximumIvEEE10Policy1000EPdSB_iS8_ddNS5_3std3__410__identityEEEvT0_T1_T2_T3_T4_T6_E12temp_storage+48];
	setp.lt.f64 	%p214, %fd347, %fd348;
	selp.f64 	%fd349, %fd348, %fd347, %p214;
	ld.shared.f64 	%fd350, [_ZZN3cub18CUB_300001_SM_10006detail6reduce28DeviceReduceSingleTileKernelINS2_10policy_hubIdjN4cuda3__47maximumIvEEE10Policy1000EPdSB_iS8_ddNS5_3std3__410__identityEEEvT0_T1_T2_T3_T4_T6_E12temp_storage+56];
	setp.lt.f64 	%p215, %fd349, %fd350;
	selp.f64 	%fd351, %fd350, %fd349, %p215;
	ld.shared.f64 	%fd352, [_ZZN3cub18CUB_300001_SM_10006detail6reduce28DeviceReduceSingleTileKernelINS2_10policy_hubIdjN4cuda3__47maximumIvEEE10Policy1000EPdSB_iS8_ddNS5_3std3__410__identityEEEvT0_T1_T2_T3_T4_T6_E12temp_storage+64];
	setp.lt.f64 	%p216, %fd351, %fd352;
	selp.f64 	%fd380, %fd352, %fd351, %p216;
	bra.uni 	$L__BB6_72;
$L__BB6_18:
	// begin inline asm
	mov.u32 %r326, %laneid;
	// end inline asm
	and.b32  	%r377, %r1, 992;
	add.s32 	%r378, %r377, 32;
	setp.gt.s32 	%p171, %r378, %r68;
	not.b32 	%r379, %r377;
	add.s32 	%r380, %r68, %r379;
	selp.b32 	%r375, %r380, 31, %p171;
	mov.b64 	%rd182, %fd359;
	mov.b64 	{%r328, %r333}, %rd182;
	mov.b32 	%r334, 1;
	mov.b32 	%r376, -1;
	// begin inline asm
	shfl.sync.down.b32 %r327, %r328, %r334, %r375, %r376;
	// end inline asm
	// begin inline asm
	shfl.sync.down.b32 %r332, %r333, %r334, %r375, %r376;
	// end inline asm
	mov.b64 	%rd183, {%r327, %r332};
	mov.b64 	%fd280, %rd183;
	setp.lt.s32 	%p172, %r326, %r375;
	setp.lt.f64 	%p173, %fd359, %fd280;
	selp.f64 	%fd281, %fd280, %fd359, %p173;
	selp.f64 	%fd282, %fd281, %fd359, %p172;
	mov.b64 	%rd184, %fd282;
	mov.b64 	{%r338, %r343}, %rd184;
	mov.b32 	%r344, 2;
	// begin inline asm
	shfl.sync.down.b32 %r337, %r338, %r344, %r375, %r376;
	// end inline asm
	// begin inline asm
	shfl.sync.down.b32 %r342, %r343, %r344, %r375, %r376;
	// end inline asm
	mov.b64 	%rd185, {%r337, %r342};
	mov.b64 	%fd283, %rd185;
	add.s32 	%r381, %r326, 2;
	setp.gt.s32 	%p174, %r381, %r375;
	setp.lt.f64 	%p175, %fd282, %fd283;
	selp.f64 	%fd284, %fd283, %fd282, %p175;
	selp.f64 	%fd285, %fd282, %fd284, %p174;
	mov.b64 	%rd186, %fd285;
	mov.b64 	{%r348, %r353}, %rd186;
	mov.b32 	%r354, 4;
	// begin inline asm
	shfl.sync.down.b32 %r347, %r348, %r354, %r375, %r376;
	// end inline asm
	// begin inline asm
	shfl.sync.down.b32 %r352, %r353, %r354, %r375, %r376;
	// end inline asm
	mov.b64 	%rd187, {%r347, %r352};
	mov.b64 	%fd286, %rd187;
	add.s32 	%r382, %r326, 4;
	setp.gt.s32 	%p176, %r382, %r375;
	setp.lt.f64 	%p177, %fd285, %fd286;
	selp.f64 	%fd287, %fd286, %fd285, %p177;
	selp.f64 	%fd288, %fd285, %fd287, %p176;
	mov.b64 	%rd188, %fd288;
	mov.b64 	{%r358, %r363}, %rd188;
	mov.b32 	%r364, 8;
	// begin inline asm
	shfl.sync.down.b32 %r357, %r358, %r364, %r375, %r376;
	// end inline asm
	// begin inline asm
	shfl.sync.down.b32 %r362, %r363, %r364, %r375, %r376;
	// end inline asm
	mov.b64 	%rd189, {%r357, %r362};
	mov.b64 	%fd289, %rd189;
	add.s32 	%r383, %r326, 8;
	setp.gt.s32 	%p178, %r383, %r375;
	setp.lt.f64 	%p179, %fd288, %fd289;
	selp.f64 	%fd290, %fd289, %fd288, %p179;
	selp.f64 	%fd291, %fd288, %fd290, %p178;
	mov.b64 	%rd190, %fd291;
	mov.b64 	{%r368, %r373}, %rd190;
	mov.b32 	%r374, 16;
	// begin inline asm
	shfl.sync.down.b32 %r367, %r368, %r374, %r375, %r376;
	// end inline asm
	// begin inline asm
	shfl.sync.down.b32 %r372, %r373, %r374, %r375, %r376;
	// end inline asm
	mov.b64 	%rd191, {%r367, %r372};
	mov.b64 	%fd292, %rd191;
	add.s32 	%r384, %r326, 16;
	setp.gt.s32 	%p180, %r384, %r375;
	setp.lt.f64 	%p181, %fd291, %fd292;
	selp.f64 	%fd293, %fd292, %fd291, %p181;
	selp.f64 	%fd380, %fd291, %fd293, %p180;
	setp.ne.s32 	%p182, %r326, 0;
	@%p182 bra 	$L__BB6_20;
	shr.u32 	%r385, %r1, 2;
	and.b32  	%r386, %r385, 248;
	mov.u32 	%r387, _ZZN3cub18CUB_300001_SM_10006detail6reduce28DeviceReduceSingleTileKernelINS2_10policy_hubIdjN4cuda3__47maximumIvEEE10Policy1000EPdSB_iS8_ddNS5_3std3__410__identityEEEvT0_T1_T2_T3_T4_T6_E12temp_storage;
	add.s32 	%r388, %r387, %r386;
	st.shared.f64 	[%r388+8], %fd380;
$L__BB6_20:
	bar.sync 	0;
	setp.ne.s32 	%p183, %r1, 0;
	@%p183 bra 	$L__BB6_72;
	setp.gt.s32 	%p184, %r68, 32;
	ld.shared.f64 	%fd294, [_ZZN3cub18CUB_300001_SM_10006detail6reduce28DeviceReduceSingleTileKernelINS2_10policy_hubIdjN4cuda3__47maximumIvEEE10Policy1000EPdSB_iS8_ddNS5_3std3__410__identityEEEvT0_T1_T2_T3_T4_T6_E12temp_storage+16];
	setp.lt.f64 	%p185, %fd380, %fd294;
	selp.f64 	%fd296, %fd294, %fd380, %p185;
	selp.f64 	%fd297, %fd296, %fd380, %p184;
	setp.gt.s32 	%p186, %r68, 64;
	ld.shared.f64 	%fd299, [_ZZN3cub18CUB_300001_SM_10006detail6reduce28DeviceReduceSingleTileKernelINS2_10policy_hubIdjN4cuda3__47maximumIvEEE10Policy1000EPdSB_iS8_ddNS5_3std3__410__identityEEEvT0_T1_T2_T3_T4_T6_E12temp_storage+24];
	setp.lt.f64 	%p187, %fd297, %fd299;
	selp.f64 	%fd301, %fd299, %fd297, %p187;
	selp.f64 	%fd302, %fd301, %fd297, %p186;
	setp.gt.s32 	%p188, %r68, 96;
	ld.shared.f64 	%fd304, [_ZZN3cub18CUB_300001_SM_10006detail6reduce28DeviceReduceSingleTileKernelINS2_10policy_hubIdjN4cuda3__47maximumIvEEE10Policy1000EPdSB_iS8_ddNS5_3std3__410__identityEEEvT0_T1_T2_T3_T4_T6_E12temp_storage+32];
	setp.lt.f64 	%p189, %fd302, %fd304;
	selp.f64 	%fd306, %fd304, %fd302, %p189;
	selp.f64 	%fd307, %fd306, %fd302, %p188;
	setp.gt.s32 	%p190, %r68, 128;
	ld.shared.f64 	%fd309, [_ZZN3cub18CUB_300001_SM_10006detail6reduce28DeviceReduceSingleTileKernelINS2_10policy_hubIdjN4cuda3__47maximumIvEEE10Policy1000EPdSB_iS8_ddNS5_3std3__410__identityEEEvT0_T1_T2_T3_T4_T6_E12temp_storage+40];
	setp.lt.f64 	%p191, %fd307, %fd309;
	selp.f64 	%fd311, %fd309, %fd307, %p191;
	selp.f64 	%fd312, %fd311, %fd307, %p190;
	setp.gt.s32 	%p192, %r68, 160;
	ld.shared.f64 	%fd314, [_ZZN3cub18CUB_300001_SM_10006detail6reduce28DeviceReduceSingleTileKernelINS2_10policy_hubIdjN4cuda3__47maximumIvEEE10Policy1000EPdSB_iS8_ddNS5_3std3__410__identityEEEvT0_T1_T2_T3_T4_T6_E12temp_storage+48];
	setp.lt.f64 	%p193, %fd312, %fd314;
	selp.f64 	%fd316, %fd314, %fd312, %p193;
	selp.f64 	%fd317, %fd316, %fd312, %p192;
	setp.gt.s32 	%p194, %r68, 192;
	ld.shared.f64 	%fd319, [_ZZN3cub18CUB_300001_SM_10006detail6reduce28DeviceReduceSingleTileKernelINS2_10policy_hubIdjN4cuda3__47maximumIvEEE10Policy1000EPdSB_iS8_ddNS5_3std3__410__identityEEEvT0_T1_T2_T3_T4_T6_E12temp_storage+56];
	setp.lt.f64 	%p195, %fd317, %fd319;
	selp.f64 	%fd321, %fd319, %fd317, %p195;
	selp.f64 	%fd322, %fd321, %fd317, %p194;
	setp.gt.s32 	%p196, %r68, 224;
	ld.shared.f64 	%fd324, [_ZZN3cub18CUB_300001_SM_10006detail6reduce28DeviceReduceSingleTileKernelINS2_10policy_hubIdjN4cuda3__47maximumIvEEE10Policy1000EPdSB_iS8_ddNS5_3std3__410__identityEEEvT0_T1_T2_T3_T4_T6_E12temp_storage+64];
	setp.lt.f64 	%p197, %fd322, %fd324;
	selp.f64 	%fd326, %fd324, %fd322, %p197;
	selp.f64 	%fd380, %fd326, %fd322, %p196;
	bra.uni 	$L__BB6_72;
$L__BB6_22:
	mov.u32 	%r13, %tid.x;
	shl.b32 	%r14, %r13, 2;
	mul.wide.u32 	%rd126, %r14, 8;
	add.s64 	%rd116, %rd15, %rd126;
	// begin inline asm
	ld.global.nc.v2.u64 {%rd114, %rd115}, [%rd116];
	// end inline asm
	add.s64 	%rd119, %rd116, 16;
	// begin inline asm
	ld.global.nc.v2.u64 {%rd117, %rd118}, [%rd119];
	// end inline asm
	mov.b64 	%fd206, %rd114;
	mov.b64 	%fd207, %rd115;
	mov.b64 	%fd208, %rd117;
	mov.b64 	%fd209, %rd118;
	add.s64 	%rd122, %rd116, 8192;
	// begin inline asm
	ld.global.nc.v2.u64 {%rd120, %rd121}, [%rd122];
	// end inline asm
	add.s64 	%rd125, %rd116, 8208;
	// begin inline asm
	ld.global.nc.v2.u64 {%rd123, %rd124}, [%rd125];
	// end inline asm
	mov.b64 	%fd210, %rd120;
	mov.b64 	%fd211, %rd121;
	mov.b64 	%fd212, %rd123;
	mov.b64 	%fd213, %rd124;
	setp.lt.f64 	%p111, %fd206, %fd207;
	selp.f64 	%fd214, %fd207, %fd206, %p111;
	setp.lt.f64 	%p112, %fd214, %fd208;
	selp.f64 	%fd215, %fd208, %fd214, %p112;
	setp.lt.f64 	%p113, %fd215, %fd209;
	selp.f64 	%fd216, %fd209, %fd215, %p113;
	setp.lt.f64 	%p114, %fd216, %fd210;
	selp.f64 	%fd217, %fd210, %fd216, %p114;
	setp.lt.f64 	%p115, %fd217, %fd211;
	selp.f64 	%fd218, %fd211, %fd217, %p115;
	setp.lt.f64 	%p116, %fd218, %fd212;
	selp.f64 	%fd219, %fd212, %fd218, %p116;
	setp.lt.f64 	%p117, %fd219, %fd213;
	selp.f64 	%fd366, %fd213, %fd219, %p117;
	setp.lt.u32 	%p118, %r68, 4096;
	mov.b32 	%r452, 2048;
	@%p118 bra 	$L__BB6_26;
	add.s32 	%r15, %r68, -2048;
	mov.b32 	%r452, 2048;
$L__BB6_24:
	add.s32 	%r258, %r452, %r14;
	mul.wide.u32 	%rd139, %r258, 8;
	add.s64 	%rd129, %rd15, %rd139;
	// begin inline asm
	ld.global.nc.v2.u64 {%rd127, %rd128}, [%rd129];
	// end inline asm
	add.s64 	%rd132, %rd129, 16;
	// begin inline asm
	ld.global.nc.v2.u64 {%rd130, %rd131}, [%rd132];
	// end inline asm
	mov.b64 	%fd220, %rd127;
	mov.b64 	%fd221, %rd128;
	mov.b64 	%fd222, %rd130;
	mov.b64 	%fd223, %rd131;
	add.s64 	%rd135, %rd129, 8192;
	// begin inline asm
	ld.global.nc.v2.u64 {%rd133, %rd134}, [%rd135];
	// end inline asm
	add.s64 	%rd138, %rd129, 8208;
	// begin inline asm
	ld.global.nc.v2.u64 {%rd136, %rd137}, [%rd138];
	// end inline asm
	mov.b64 	%fd224, %rd133;
	mov.b64 	%fd225, %rd134;
	mov.b64 	%fd226, %rd136;
	mov.b64 	%fd227, %rd137;
	setp.lt.f64 	%p119, %fd366, %fd220;
	selp.f64 	%fd228, %fd220, %fd366, %p119;
	setp.lt.f64 	%p120, %fd228, %fd221;
	selp.f64 	%fd229, %fd221, %fd228, %p120;
	setp.lt.f64 	%p121, %fd229, %fd222;
	selp.f64 	%fd230, %fd222, %fd229, %p121;
	setp.lt.f64 	%p122, %fd230, %fd223;
	selp.f64 	%fd231, %fd223, %fd230, %p122;
	setp.lt.f64 	%p123, %fd231, %fd224;
	selp.f64 	%fd232, %fd224, %fd231, %p123;
	setp.lt.f64 	%p124, %fd232, %fd225;
	selp.f64 	%fd233, %fd225, %fd232, %p124;
	setp.lt.f64 	%p125, %fd233, %fd226;
	selp.f64 	%fd234, %fd226, %fd233, %p125;
	setp.lt.f64 	%p126, %fd234, %fd227;
	selp.f64 	%fd366, %fd227, %fd234, %p126;
	sub.s32 	%r259, %r68, %r452;
	setp.lt.s32 	%p127, %r259, 2048;
	@%p127 bra 	$L__BB6_34;
	add.s32 	%r452, %r452, 2048;
	setp.le.s32 	%p128, %r452, %r15;
	@%p128 bra 	$L__BB6_24;
$L__BB6_26:
	setp.le.s32 	%p129, %r68, %r452;
	@%p129 bra 	$L__BB6_34;
	sub.s32 	%r19, %r68, %r452;
	setp.ge.s32 	%p130, %r13, %r19;
	@%p130 bra 	$L__BB6_34;
	not.b32 	%r260, %r13;
	add.s32 	%r261, %r68, %r260;
	sub.s32 	%r20, %r261, %r452;
	and.b32  	%r262, %r20, 768;
	setp.eq.s32 	%p131, %r262, 768;
	mov.u32 	%r456, %r13;
	@%p131 bra 	$L__BB6_31;
	add.s32 	%r454, %r13, %r452;
	shr.u32 	%r263, %r20, 8;
	add.s32 	%r264, %r263, 1;
	and.b32  	%r265, %r264, 3;
	neg.s32 	%r453, %r265;
	mov.u32 	%r456, %r13;
$L__BB6_30:
	.pragma "nounroll";
	mul.wide.u32 	%rd142, %r454, 8;
	add.s64 	%rd141, %rd15, %rd142;
	// begin inline asm
	ld.global.nc.u64 %rd140, [%rd141];
	// end inline asm
	mov.b64 	%fd236, %rd140;
	setp.lt.f64 	%p132, %fd366, %fd236;
	selp.f64 	%fd366, %fd236, %fd366, %p132;
	add.s32 	%r456, %r456, 256;
	add.s32 	%r454, %r454, 256;
	add.s32 	%r453, %r453, 1;
	setp.ne.s32 	%p133, %r453, 0;
	@%p133 bra 	$L__BB6_30;
$L__BB6_31:
	setp.lt.u32 	%p134, %r20, 768;
	@%p134 bra 	$L__BB6_34;
	cvt.u64.u32 	%rd143, %r456;
	cvt.u64.u32 	%rd144, %r452;
	add.s64 	%rd145, %rd143, %rd144;
	shl.b64 	%rd146, %rd145, 3;
	add.s64 	%rd147, %rd146, %rd15;
	add.s64 	%rd203, %rd147, 4096;
	add.s32 	%r457, %r456, %r452;
$L__BB6_33:
	mul.wide.u32 	%rd156, %r457, 8;
	add.s64 	%rd149, %rd15, %rd156;
	// begin inline asm
	ld.global.nc.u64 %rd148, [%rd149];
	// end inline asm
	mov.b64 	%fd237, %rd148;
	setp.lt.f64 	%p135, %fd366, %fd237;
	selp.f64 	%fd238, %fd237, %fd366, %p135;
	add.s64 	%rd151, %rd203, -2048;
	// begin inline asm
	ld.global.nc.u64 %rd150, [%rd151];
	// end inline asm
	mov.b64 	%fd239, %rd150;
	setp.lt.f64 	%p136, %fd238, %fd239;
	selp.f64 	%fd240, %fd239, %fd238, %p136;
	// begin inline asm
	ld.global.nc.u64 %rd152, [%rd203];
	// end inline asm
	mov.b64 	%fd241, %rd152;
	setp.lt.f64 	%p137, %fd240, %fd241;
	selp.f64 	%fd242, %fd241, %fd240, %p137;
	add.s64 	%rd155, %rd203, 2048;
	// begin inline asm
	ld.global.nc.u64 %rd154, [%rd155];
	// end inline asm
	mov.b64 	%fd243, %rd154;
	setp.lt.f64 	%p138, %fd242, %fd243;
	selp.f64 	%fd366, %fd243, %fd242, %p138;
	add.s32 	%r456, %r456, 1024;
	add.s64 	%rd203, %rd203, 8192;
	add.s32 	%r457, %r457, 1024;
	setp.lt.s32 	%p139, %r456, %r19;
	@%p139 bra 	$L__BB6_33;
$L__BB6_34:
	// begin inline asm
	mov.u32 %r266, %laneid;
	// end inline asm
	mov.b64 	%rd157, %fd366;
	mov.b64 	{%r268, %r273}, %rd157;
	mov.b32 	%r274, 1;
	mov.b32 	%r315, 31;
	mov.b32 	%r316, -1;
	// begin inline asm
	shfl.sync.down.b32 %r267, %r268, %r274, %r315, %r316;
	// end inline asm
	// begin inline asm
	shfl.sync.down.b32 %r272, %r273, %r274, %r315, %r316;
	// end inline asm
	mov.b64 	%rd158, {%r267, %r272};
	mov.b64 	%fd244, %rd158;
	setp.gt.s32 	%p140, %r266, 30;
	setp.lt.f64 	%p141, %fd366, %fd244;
	selp.f64 	%fd245, %fd244, %fd366, %p141;
	selp.f64 	%fd246, %fd366, %fd245, %p140;
	mov.b64 	%rd159, %fd246;
	mov.b64 	{%r278, %r283}, %rd159;
	mov.b32 	%r284, 2;
	// begin inline asm
	shfl.sync.down.b32 %r277, %r278, %r284, %r315, %r316;
	// end inline asm
	// begin inline asm
	shfl.sync.down.b32 %r282, %r283, %r284, %r315, %r316;
	// end inline asm
	mov.b64 	%rd160, {%r277, %r282};
	mov.b64 	%fd247, %rd160;
	setp.gt.s32 	%p142, %r266, 29;
	setp.lt.f64 	%p143, %fd246, %fd247;
	selp.f64 	%fd248, %fd247, %fd246, %p143;
	selp.f64 	%fd249, %fd246, %fd248, %p142;
	mov.b64 	%rd161, %fd249;
	mov.b64 	{%r288, %r293}, %rd161;
	mov.b32 	%r294, 4;
	// begin inline asm
	shfl.sync.down.b32 %r287, %r288, %r294, %r315, %r316;
	// end inline asm
	// begin inline asm
	shfl.sync.down.b32 %r292, %r293, %r294, %r315, %r316;
	// end inline asm
	mov.b64 	%rd162, {%r287, %r292};
	mov.b64 	%fd250, %rd162;
	setp.gt.s32 	%p144, %r266, 27;
	setp.lt.f64 	%p145, %fd249, %fd250;
	selp.f64 	%fd251, %fd250, %fd249, %p145;
	selp.f64 	%fd252, %fd249, %fd251, %p144;
	mov.b64 	%rd163, %fd252;
	mov.b64 	{%r298, %r303}, %rd163;
	mov.b32 	%r304, 8;
	// begin inline asm
	shfl.sync.down.b32 %r297, %r298, %r304, %r315, %r316;
	// end inline asm
	// begin inline asm
	shfl.sync.down.b32 %r302, %r303, %r304, %r315, %r316;
	// end inline asm
	mov.b64 	%rd164, {%r297, %r302};
	mov.b64 	%fd253, %rd164;
	setp.gt.s32 	%p146, %r266, 23;
	setp.lt.f64 	%p147, %fd252, %fd253;
	selp.f64 	%fd254, %fd253, %fd252, %p147;
	selp.f64 	%fd255, %fd252, %fd254, %p146;
	mov.b64 	%rd165, %fd255;
	mov.b64 	{%r308, %r313}, %rd165;
	mov.b32 	%r314, 16;
	// begin inline asm
	shfl.sync.down.b32 %r307, %r308, %r314, %r315, %r316;
	// end inline asm
	// begin inline asm
	shfl.sync.down.b32 %r312, %r313, %r314, %r315, %r316;
	// end inline asm
	mov.b64 	%rd166, {%r307, %r312};
	mov.b64 	%fd256, %rd166;
	setp.gt.s32 	%p148, %r266, 15;
	setp.lt.f64 	%p149, %fd255, %fd256;
	selp.f64 	%fd26, %fd256, %fd255, %p149;
	selp.f64 	%fd380, %fd255, %fd26, %p148;
	setp.ne.s32 	%p150, %r266, 0;
	@%p150 bra 	$L__BB6_36;
	shr.u32 	%r317, %r13, 2;
	and.b32  	%r318, %r317, 248;
	mov.u32 	%r319, _ZZN3cub18CUB_300001_SM_10006detail6reduce28DeviceReduceSingleTileKernelINS2_10policy_hubIdjN4cuda3__47maximumIvEEE10Policy1000EPdSB_iS8_ddNS5_3std3__410__identityEEEvT0_T1_T2_T3_T4_T6_E12temp_storage;
	add.s32 	%r320, %r319, %r318;
	st.shared.f64 	[%r320+8], %fd26;
$L__BB6_36:
	bar.sync 	0;
	setp.ne.s32 	%p151, %r13, 0;
	@%p151 bra 	$L__BB6_72;
	ld.shared.f64 	%fd257, [_ZZN3cub18CUB_300001_SM_10006detail6reduce28DeviceReduceSingleTileKernelINS2_10policy_hubIdjN4cuda3__47maximumIvEEE10Policy1000EPdSB_iS8_ddNS5_3std3__410__identityEEEvT0_T1_T2_T3_T4_T6_E12temp_storage+16];
	setp.lt.f64 	%p152, %fd380, %fd257;
	selp.f64 	%fd258, %fd257, %fd380, %p152;
	ld.shared.f64 	%fd259, [_ZZN3cub18CUB_300001_SM_10006detail6reduce28DeviceReduceSingleTileKernelINS2_10policy_hubIdjN4cuda3__47maximumIvEEE10Policy1000EPdSB_iS8_ddNS5_3std3__410__identityEEEvT0_T1_T2_T3_T4_T6_E12temp_storage+24];
	setp.lt.f64 	%p153, %fd258, %fd259;
	selp.f64 	%fd260, %fd259, %fd258, %p153;
	ld.shared.f64 	%fd261, [_ZZN3cub18CUB_300001_SM_10006detail6reduce28DeviceReduceSingleTileKernelINS2_10policy_hubIdjN4cuda3__47maximumIvEEE10Policy1000EPdSB_iS8_ddNS5_3std3__410__identityEEEvT0_T1_T2_T3_T4_T6_E12temp_storage+32];
	setp.lt.f64 	%p154, %fd260, %fd261;
	selp.f64 	%fd262, %fd261, %fd260, %p154;
	ld.shared.f64 	%fd263, [_ZZN3cub18CUB_300001_SM_10006detail6reduce28DeviceReduceSingleTileKernelINS2_10policy_hubIdjN4cuda3__47maximumIvEEE10Policy1000EPdSB_iS8_ddNS5_3std3__410__identityEEEvT0_T1_T2_T3_T4_T6_E12temp_storage+40];
	setp.lt.f64 	%p155, %fd262, %fd263;
	selp.f64 	%fd264, %fd263, %fd262, %p155;
	ld.shared.f64 	%fd265, [_ZZN3cub18CUB_300001_SM_10006detail6reduce28DeviceReduceSingleTileKernelINS2_10policy_hubIdjN4cuda3__47maximumIvEEE10Policy1000EPdSB_iS8_ddNS5_3std3__410__identityEEEvT0_T1_T2_T3_T4_T6_E12temp_storage+48];
	setp.lt.f64 	%p156, %fd264, %fd265;
	selp.f64 	%fd266, %fd265, %fd264, %p156;
	ld.shared.f64 	%fd267, [_ZZN3cub18CUB_300001_SM_10006detail6reduce28DeviceReduceSingleTileKernelINS2_10policy_hubIdjN4cuda3__47maximumIvEEE10Policy1000EPdSB_iS8_ddNS5_3std3__410__identityEEEvT0_T1_T2_T3_T4_T6_E12temp_storage+56];
	setp.lt.f64 	%p157, %fd266, %fd267;
	selp.f64 	%fd268, %fd267, %fd266, %p157;
	ld.shared.f64 	%fd269, [_ZZN3cub18CUB_300001_SM_10006detail6reduce28DeviceReduceSingleTileKernelINS2_10policy_hubIdjN4cuda3__47maximumIvEEE10Policy1000EPdSB_iS8_ddNS5_3std3__410__identityEEEvT0_T1_T2_T3_T4_T6_E12temp_storage+64];
	setp.lt.f64 	%p158, %fd268, %fd269;
	selp.f64 	%fd380, %fd269, %fd268, %p158;
	bra.uni 	$L__BB6_72;
$L__BB6_38:
	setp.gt.s32 	%p3, %r68, 2047;
	@%p3 bra 	$L__BB6_56;
	mov.u32 	%r35, %tid.x;
	setp.ge.s32 	%p52, %r35, %r68;
	mov.f64 	%fd372, 0d0000000000000000;
	mov.u32 	%r462, %r35;
	@%p52 bra 	$L__BB6_41;
	mul.wide.u32 	%rd81, %r35, 8;
	add.s64 	%rd80, %rd15, %rd81;
	// begin inline asm
	ld.global.nc.u64 %rd79, [%rd80];
	// end inline asm
	mov.b64 	%fd372, %rd79;
	add.s32 	%r462, %r35, 256;
$L__BB6_41:
	setp.ge.s32 	%p53, %r462, %r68;
	@%p53 bra 	$L__BB6_47;
	not.b32 	%r133, %r462;
	add.s32 	%r38, %r68, %r133;
	and.b32  	%r134, %r38, 768;
	setp.eq.s32 	%p54, %r134, 768;
	@%p54 bra 	$L__BB6_45;
	mul.wide.u32 	%rd82, %r462, 8;
	add.s64 	%rd204, %rd15, %rd82;
	shr.u32 	%r135, %r38, 8;
	add.s32 	%r136, %r135, 1;
	and.b32  	%r137, %r136, 3;
	neg.s32 	%r460, %r137;
$L__BB6_44:
	.pragma "nounroll";
	// begin inline asm
	ld.global.nc.u64 %rd83, [%rd204];
	// end inline asm
	mov.b64 	%fd125, %rd83;
	setp.lt.f64 	%p55, %fd372, %fd125;
	selp.f64 	%fd372, %fd125, %fd372, %p55;
	add.s32 	%r462, %r462, 256;
	add.s64 	%rd204, %rd204, 2048;
	add.s32 	%r460, %r460, 1;
	setp.ne.s32 	%p56, %r460, 0;
	@%p56 bra 	$L__BB6_44;
$L__BB6_45:
	setp.lt.u32 	%p57, %r38, 768;
	@%p57 bra 	$L__BB6_47;
$L__BB6_46:
	mul.wide.s32 	%rd93, %r462, 8;
	add.s64 	%rd86, %rd15, %rd93;
	// begin inline asm
	ld.global.nc.u64 %rd85, [%rd86];
	// end inline asm
	mov.b64 	%fd126, %rd85;
	setp.lt.f64 	%p58, %fd372, %fd126;
	selp.f64 	%fd127, %fd126, %fd372, %p58;
	add.s64 	%rd88, %rd86, 2048;
	// begin inline asm
	ld.global.nc.u64 %rd87, [%rd88];
	// end inline asm
	mov.b64 	%fd128, %rd87;
	setp.lt.f64 	%p59, %fd127, %fd128;
	selp.f64 	%fd129, %fd128, %fd127, %p59;
	add.s64 	%rd90, %rd86, 4096;
	// begin inline asm
	ld.global.nc.u64 %rd89, [%rd90];
	// end inline asm
	mov.b64 	%fd130, %rd89;
	setp.lt.f64 	%p60, %fd129, %fd130;
	selp.f64 	%fd131, %fd130, %fd129, %p60;
	add.s64 	%rd92, %rd86, 6144;
	// begin inline asm
	ld.global.nc.u64 %rd91, [%rd92];
	// end inline asm
	mov.b64 	%fd132, %rd91;
	setp.lt.f64 	%p61, %fd131, %fd132;
	selp.f64 	%fd372, %fd132, %fd131, %p61;
	add.s32 	%r462, %r462, 1024;
	setp.lt.s32 	%p62, %r462, %r68;
	@%p62 bra 	$L__BB6_46;
$L__BB6_47:
	setp.lt.s32 	%p63, %r68, 256;
	@%p63 bra 	$L__BB6_52;
	// begin inline asm
	mov.u32 %r201, %laneid;
	// end inline asm
	mov.b64 	%rd104, %fd372;
	mov.b64 	{%r203, %r208}, %rd104;
	mov.b32 	%r209, 1;
	mov.b32 	%r250, 31;
	mov.b32 	%r251, -1;
	// begin inline asm
	shfl.sync.down.b32 %r202, %r203, %r209, %r250, %r251;
	// end inline asm
	// begin inline asm
	shfl.sync.down.b32 %r207, %r208, %r209, %r250, %r251;
	// end inline asm
	mov.b64 	%rd105, {%r202, %r207};
	mov.b64 	%fd180, %rd105;
	setp.gt.s32 	%p91, %r201, 30;
	setp.lt.f64 	%p92, %fd372, %fd180;
	selp.f64 	%fd181, %fd180, %fd372, %p92;
	selp.f64 	%fd182, %fd372, %fd181, %p91;
	mov.b64 	%rd106, %fd182;
	mov.b64 	{%r213, %r218}, %rd106;
	mov.b32 	%r219, 2;
	// begin inline asm
	shfl.sync.down.b32 %r212, %r213, %r219, %r250, %r251;
	// end inline asm
	// begin inline asm
	shfl.sync.down.b32 %r217, %r218, %r219, %r250, %r251;
	// end inline asm
	mov.b64 	%rd107, {%r212, %r217};
	mov.b64 	%fd183, %rd107;
	setp.gt.s32 	%p93, %r201, 29;
	setp.lt.f64 	%p94, %fd182, %fd183;
	selp.f64 	%fd184, %fd183, %fd182, %p94;
	selp.f64 	%fd185, %fd182, %fd184, %p93;
	mov.b64 	%rd108, %fd185;
	mov.b64 	{%r223, %r228}, %rd108;
	mov.b32 	%r229, 4;
	// begin inline asm
	shfl.sync.down.b32 %r222, %r223, %r229, %r250, %r251;
	// end inline asm
	// begin inline asm
	shfl.sync.down.b32 %r227, %r228, %r229, %r250, %r251;
	// end inline asm
	mov.b64 	%rd109, {%r222, %r227};
	mov.b64 	%fd186, %rd109;
	setp.gt.s32 	%p95, %r201, 27;
	setp.lt.f64 	%p96, %fd185, %fd186;
	selp.f64 	%fd187, %fd186, %fd185, %p96;
	selp.f64 	%fd188, %fd185, %fd187, %p95;
	mov.b64 	%rd110, %fd188;
	mov.b64 	{%r233, %r238}, %rd110;
	mov.b32 	%r239, 8;
	// begin inline asm
	shfl.sync.down.b32 %r232, %r233, %r239, %r250, %r251;
	// end inline asm
	// begin inline asm
	shfl.sync.down.b32 %r237, %r238, %r239, %r250, %r251;
	// end inline asm
	mov.b64 	%rd111, {%r232, %r237};
	mov.b64 	%fd189, %rd111;
	setp.gt.s32 	%p97, %r201, 23;
	setp.lt.f64 	%p98, %fd188, %fd189;
	selp.f64 	%fd190, %fd189, %fd188, %p98;
	selp.f64 	%fd191, %fd188, %fd190, %p97;
	mov.b64 	%rd112, %fd191;
	mov.b64 	{%r243, %r248}, %rd112;
	mov.b32 	%r249, 16;
	// begin inline asm
	shfl.sync.down.b32 %r242, %r243, %r249, %r250, %r251;
	// end inline asm
	// begin inline asm
	shfl.sync.down.b32 %r247, %r248, %r249, %r250, %r251;
	// end inline asm
	mov.b64 	%rd113, {%r242, %r247};
	mov.b64 	%fd192, %rd113;
	setp.gt.s32 	%p99, %r201, 15;
	setp.lt.f64 	%p100, %fd191, %fd192;
	selp.f64 	%fd38, %fd192, %fd191, %p100;
	selp.f64 	%fd380, %fd191, %fd38, %p99;
	setp.ne.s32 	%p101, %r201, 0;
	@%p101 bra 	$L__BB6_50;
	shr.u32 	%r252, %r35, 2;
	and.b32  	%r253, %r252, 248;
	mov.u32 	%r254, _ZZN3cub18CUB_300001_SM_10006detail6reduce28DeviceReduceSingleTileKernelINS2_10policy_hubIdjN4cuda3__47maximumIvEEE10Policy1000EPdSB_iS8_ddNS5_3std3__410__identityEEEvT0_T1_T2_T3_T4_T6_E12temp_storage;
	add.s32 	%r255, %r254, %r253;
	st.shared.f64 	[%r255+8], %fd38;
$L__BB6_50:
	bar.sync 	0;
	setp.ne.s32 	%p102, %r35, 0;
	@%p102 bra 	$L__BB6_72;
	ld.shared.f64 	%fd193, [_ZZN3cub18CUB_300001_SM_10006detail6reduce28DeviceReduceSingleTileKernelINS2_10policy_hubIdjN4cuda3__47maximumIvEEE10Policy1000EPdSB_iS8_ddNS5_3std3__410__identityEEEvT0_T1_T2_T3_T4_T6_E12temp_storage+16];
	setp.lt.f64 	%p103, %fd380, %fd193;
	selp.f64 	%fd194, %fd193, %fd380, %p103;
	ld.shared.f64 	%fd195, [_ZZN3cub18CUB_300001_SM_10006detail6reduce28DeviceReduceSingleTileKernelINS2_10policy_hubIdjN4cuda3__47maximumIvEEE10Policy1000EPdSB_iS8_ddNS5_3std3__410__identityEEEvT0_T1_T2_T3_T4_T6_E12temp_storage+24];
	setp.lt.f64 	%p104, %fd194, %fd195;
	selp.f64 	%fd196, %fd195, %fd194, %p104;
	ld.shared.f64 	%fd197, [_ZZN3cub18CUB_300001_SM_10006detail6reduce28DeviceReduceSingleTileKernelINS2_10policy_hubIdjN4cuda3__47maximumIvEEE10Policy1000EPdSB_iS8_ddNS5_3std3__410__identityEEEvT0_T1_T2_T3_T4_T6_E12temp_storage+32];
	setp.lt.f64 	%p105, %fd196, %fd197;
	selp.f64 	%fd198, %fd197, %fd196, %p105;
	ld.shared.f64 	%fd199, [_ZZN3cub18CUB_300001_SM_10006detail6reduce28DeviceReduceSingleTileKernelINS2_10policy_hubIdjN4cuda3__47maximumIvEEE10Policy1000EPdSB_iS8_ddNS5_3std3__410__identityEEEvT0_T1_T2_T3_T4_T6_E12temp_storage+40];
	setp.lt.f64 	%p106, %fd198, %fd199;
	selp.f64 	%fd200, %fd199, %fd198, %p106;
	ld.shared.f64 	%fd201, [_ZZN3cub18CUB_300001_SM_10006detail6reduce28DeviceReduceSingleTileKernelINS2_10policy_hubIdjN4cuda3__47maximumIvEEE10Policy1000EPdSB_iS8_ddNS5_3std3__410__identityEEEvT0_T1_T2_T3_T4_T6_E12temp_storage+48];
	setp.lt.f64 	%p107, %fd200, %fd201;
	selp.f64 	%fd202, %fd201, %fd200, %p107;
	ld.shared.f64 	%fd203, [_ZZN3cub18CUB_300001_SM_10006detail6reduce28DeviceReduceSingleTileKernelINS2_10policy_hubIdjN4cuda3__47maximumIvEEE10Policy1000EPdSB_iS8_ddNS5_3std3__410__identityEEEvT0_T1_T2_T3_T4_T6_E12temp_storage+56];
	setp.lt.f64 	%p108, %fd202, %fd203;
	selp.f64 	%fd204, %fd203, %fd202, %p108;
	ld.shared.f64 	%fd205, [_ZZN3cub18CUB_300001_SM_10006detail6reduce28DeviceReduceSingleTileKernelINS2_10policy_hubIdjN4cuda3__47maximumIvEEE10Policy1000EPdSB_iS8_ddNS5_3std3__410__identityEEEvT0_T1_T2_T3_T4_T6_E12temp_storage+64];
	setp.lt.f64 	%p109, %fd204, %fd205;
	selp.f64 	%fd380, %fd205, %fd204, %p109;
	bra.uni 	$L__BB6_72;
$L__BB6_52:
	// begin inline asm
	mov.u32 %r138, %laneid;
	// end inline asm
	and.b32  	%r189, %r35, 992;
	add.s32 	%r190, %r189, 32;
	setp.gt.s32 	%p64, %r190, %r68;
	not.b32 	%r191, %r189;
	add.s32 	%r192, %r68, %r191;
	selp.b32 	%r187, %r192, 31, %p64;
	mov.b64 	%rd94, %fd372;
	mov.b64 	{%r140, %r145}, %rd94;
	mov.b32 	%r146, 1;
	mov.b32 	%r188, -1;
	// begin inline asm
	shfl.sync.down.b32 %r139, %r140, %r146, %r187, %r188;
	// end inline asm
	// begin inline asm
	shfl.sync.down.b32 %r144, %r145, %r146, %r187, %r188;
	// end inline asm
	mov.b64 	%rd95, {%r139, %r144};
	mov.b64 	%fd133, %rd95;
	setp.lt.s32 	%p65, %r138, %r187;
	setp.lt.f64 	%p66, %fd372, %fd133;
	selp.f64 	%fd134, %fd133, %fd372, %p66;
	selp.f64 	%fd135, %fd134, %fd372, %p65;
	mov.b64 	%rd96, %fd135;
	mov.b64 	{%r150, %r155}, %rd96;
	mov.b32 	%r156, 2;
	// begin inline asm
	shfl.sync.down.b32 %r149, %r150, %r156, %r187, %r188;
	// end inline asm
	// begin inline asm
	shfl.sync.down.b32 %r154, %r155, %r156, %r187, %r188;
	// end inline asm
	mov.b64 	%rd97, {%r149, %r154};
	mov.b64 	%fd136, %rd97;
	add.s32 	%r193, %r138, 2;
	setp.gt.s32 	%p67, %r193, %r187;
	setp.lt.f64 	%p68, %fd135, %fd136;
	selp.f64 	%fd137, %fd136, %fd135, %p68;
	selp.f64 	%fd138, %fd135, %fd137, %p67;
	mov.b64 	%rd98, %fd138;
	mov.b64 	{%r160, %r165}, %rd98;
	mov.b32 	%r166, 4;
	// begin inline asm
	shfl.sync.down.b32 %r159, %r160, %r166, %r187, %r188;
	// end inline asm
	// begin inline asm
	shfl.sync.down.b32 %r164, %r165, %r166, %r187, %r188;
	// end inline asm
	mov.b64 	%rd99, {%r159, %r164};
	mov.b64 	%fd139, %rd99;
	add.s32 	%r194, %r138, 4;
	setp.gt.s32 	%p69, %r194, %r187;
	setp.lt.f64 	%p70, %fd138, %fd139;
	selp.f64 	%fd140, %fd139, %fd138, %p70;
	selp.f64 	%fd141, %fd138, %fd140, %p69;
	mov.b64 	%rd100, %fd141;
	mov.b64 	{%r170, %r175}, %rd100;
	mov.b32 	%r176, 8;
	// begin inline asm
	shfl.sync.down.b32 %r169, %r170, %r176, %r187, %r188;
	// end inline asm
	// begin inline asm
	shfl.sync.down.b32 %r174, %r175, %r176, %r187, %r188;
	// end inline asm
	mov.b64 	%rd101, {%r169, %r174};
	mov.b64 	%fd142, %rd101;
	add.s32 	%r195, %r138, 8;
	setp.gt.s32 	%p71, %r195, %r187;
	setp.lt.f64 	%p72, %fd141, %fd142;
	selp.f64 	%fd143, %fd142, %fd141, %p72;
	selp.f64 	%fd144, %fd141, %fd143, %p71;
	mov.b64 	%rd102, %fd144;
	mov.b64 	{%r180, %r185}, %rd102;
	mov.b32 	%r186, 16;
	// begin inline asm
	shfl.sync.down.b32 %r179, %r180, %r186, %r187, %r188;
	// end inline asm
	// begin inline asm
	shfl.sync.down.b32 %r184, %r185, %r186, %r187, %r188;
	// end inline asm
	mov.b64 	%rd103, {%r179, %r184};
	mov.b64 	%fd145, %rd103;
	add.s32 	%r196, %r138, 16;
	setp.gt.s32 	%p73, %r196, %r187;
	setp.lt.f64 	%p74, %fd144, %fd145;
	selp.f64 	%fd146, %fd145, %fd144, %p74;
	selp.f64 	%fd380, %fd144, %fd146, %p73;
	setp.ne.s32 	%p75, %r138, 0;
	@%p75 bra 	$L__BB6_54;
	shr.u32 	%r197, %r35, 2;
	and.b32  	%r198, %r197, 248;
	mov.u32 	%r199, _ZZN3cub18CUB_300001_SM_10006detail6reduce28DeviceReduceSingleTileKernelINS2_10policy_hubIdjN4cuda3__47maximumIvEEE10Policy1000EPdSB_iS8_ddNS5_3std3__410__identityEEEvT0_T1_T2_T3_T4_T6_E12temp_storage;
	add.s32 	%r200, %r199, %r198;
	st.shared.f64 	[%r200+8], %fd380;
$L__BB6_54:
	bar.sync 	0;
	setp.ne.s32 	%p76, %r35, 0;
	@%p76 bra 	$L__BB6_72;
	setp.gt.s32 	%p77, %r68, 32;
	ld.shared.f64 	%fd147, [_ZZN3cub18CUB_300001_SM_10006detail6reduce28DeviceReduceSingleTileKernelINS2_10policy_hubIdjN4cuda3__47maximumIvEEE10Policy1000EPdSB_iS8_ddNS5_3std3__410__identityEEEvT0_T1_T2_T3_T4_T6_E12temp_storage+16];
	setp.lt.f64 	%p78, %fd380, %fd147;
	selp.f64 	%fd149, %fd147, %fd380, %p78;
	selp.f64 	%fd150, %fd149, %fd380, %p77;
	setp.gt.s32 	%p79, %r68, 64;
	ld.shared.f64 	%fd152, [_ZZN3cub18CUB_300001_SM_10006detail6reduce28DeviceReduceSingleTileKernelINS2_10policy_hubIdjN4cuda3__47maximumIvEEE10Policy1000EPdSB_iS8_ddNS5_3std3__410__identityEEEvT0_T1_T2_T3_T4_T6_E12temp_storage+24];
	setp.lt.f64 	%p80, %fd150, %fd152;
	selp.f64 	%fd154, %fd152, %fd150, %p80;
	selp.f64 	%fd155, %fd154, %fd150, %p79;
	setp.gt.s32 	%p81, %r68, 96;
	ld.shared.f64 	%fd157, [_ZZN3cub18CUB_300001_SM_10006detail6reduce28DeviceReduceSingleTileKernelINS2_10policy_hubIdjN4cuda3__47maximumIvEEE10Policy1000EPdSB_iS8_ddNS5_3std3__410__identityEEEvT0_T1_T2_T3_T4_T6_E12temp_storage+32];
	setp.lt.f64 	%p82, %fd155, %fd157;
	selp.f64 	%fd159, %fd157, %fd155, %p82;
	selp.f64 	%fd160, %fd159, %fd155, %p81;
	setp.gt.s32 	%p83, %r68, 128;
	ld.shared.f64 	%fd162, [_ZZN3cub18CUB_300001_SM_10006detail6reduce28DeviceReduceSingleTileKernelINS2_10policy_hubIdjN4cuda3__47maximumIvEEE10Policy1000EPdSB_iS8_ddNS5_3std3__410__identityEEEvT0_T1_T2_T3_T4_T6_E12temp_storage+40];
	setp.lt.f64 	%p84, %fd160, %fd162;
	selp.f64 	%fd164, %fd162, %fd160, %p84;
	selp.f64 	%fd165, %fd164, %fd160, %p83;
	setp.gt.s32 	%p85, %r68, 160;
	ld.shared.f64 	%fd167, [_ZZN3cub18CUB_300001_SM_10006detail6reduce28DeviceReduceSingleTileKernelINS2_10policy_hubIdjN4cuda3__47maximumIvEEE10Policy1000EPdSB_iS8_ddNS5_3std3__410__identityEEEvT0_T1_T2_T3_T4_T6_E12temp_storage+48];
	setp.lt.f64 	%p86, %fd165, %fd167;
	selp.f64 	%fd169, %fd167, %fd165, %p86;
	selp.f64 	%fd170, %fd169, %fd165, %p85;
	setp.gt.s32 	%p87, %r68, 192;
	ld.shared.f64 	%fd172, [_ZZN3cub18CUB_300001_SM_10006detail6reduce28DeviceReduceSingleTileKernelINS2_10policy_hubIdjN4cuda3__47maximumIvEEE10Policy1000EPdSB_iS8_ddNS5_3std3__410__identityEEEvT0_T1_T2_T3_T4_T6_E12temp_storage+56];
	setp.lt.f64 	%p88, %fd170, %fd172;
	selp.f64 	%fd174, %fd172, %fd170, %p88;
	selp.f64 	%fd175, %fd174, %fd170, %p87;
	setp.gt.s32 	%p89, %r68, 224;
	ld.shared.f64 	%fd177, [_ZZN3cub18CUB_300001_SM_10006detail6reduce28DeviceReduceSingleTileKernelINS2_10policy_hubIdjN4cuda3__47maximumIvEEE10Policy1000EPdSB_iS8_ddNS5_3std3__410__identityEEEvT0_T1_T2_T3_T4_T6_E12temp_storage+64];
	setp.lt.f64 	%p90, %fd175, %fd177;
	selp.f64 	%fd179, %fd177, %fd175, %p90;
	selp.f64 	%fd380, %fd179, %fd175, %p89;
	bra.uni 	$L__BB6_72;
$L__BB6_56:
	mov.u32 	%r47, %tid.x;
	mul.wide.u32 	%rd34, %r47, 8;
	add.s64 	%rd19, %rd15, %rd34;
	// begin inline asm
	ld.global.nc.u64 %rd18, [%rd19];
	// end inline asm
	mov.b64 	%fd59, %rd18;
	add.s64 	%rd21, %rd19, 2048;
	// begin inline asm
	ld.global.nc.u64 %rd20, [%rd21];
	// end inline asm
	mov.b64 	%fd60, %rd20;
	add.s64 	%rd23, %rd19, 4096;
	// begin inline asm
	ld.global.nc.u64 %rd22, [%rd23];
	// end inline asm
	mov.b64 	%fd61, %rd22;
	add.s64 	%rd25, %rd19, 6144;
	// begin inline asm
	ld.global.nc.u64 %rd24, [%rd25];
	// end inline asm
	mov.b64 	%fd62, %rd24;
	add.s64 	%rd27, %rd19, 8192;
	// begin inline asm
	ld.global.nc.u64 %rd26, [%rd27];
	// end inline asm
	mov.b64 	%fd63, %rd26;
	add.s64 	%rd29, %rd19, 10240;
	// begin inline asm
	ld.global.nc.u64 %rd28, [%rd29];
	// end inline asm
	mov.b64 	%fd64, %rd28;
	add.s64 	%rd31, %rd19, 12288;
	// begin inline asm
	ld.global.nc.u64 %rd30, [%rd31];
	// end inline asm
	mov.b64 	%fd65, %rd30;
	add.s64 	%rd33, %rd19, 14336;
	// begin inline asm
	ld.global.nc.u64 %rd32, [%rd33];
	// end inline asm
	mov.b64 	%fd66, %rd32;
	setp.lt.f64 	%p4, %fd59, %fd60;
	selp.f64 	%fd67, %fd60, %fd59, %p4;
	setp.lt.f64 	%p5, %fd67, %fd61;
	selp.f64 	%fd68, %fd61, %fd67, %p5;
	setp.lt.f64 	%p6, %fd68, %fd62;
	selp.f64 	%fd69, %fd62, %fd68, %p6;
	setp.lt.f64 	%p7, %fd69, %fd63;
	selp.f64 	%fd70, %fd63, %fd69, %p7;
	setp.lt.f64 	%p8, %fd70, %fd64;
	selp.f64 	%fd71, %fd64, %fd70, %p8;
	setp.lt.f64 	%p9, %fd71, %fd65;
	selp.f64 	%fd72, %fd65, %fd71, %p9;
	setp.lt.f64 	%p10, %fd72, %fd66;
	selp.f64 	%fd379, %fd66, %fd72, %p10;
	setp.lt.u32 	%p11, %r68, 4096;
	mov.b32 	%r465, 2048;
	@%p11 bra 	$L__BB6_60;
	add.s32 	%r48, %r68, -2048;
	mov.b32 	%r465, 2048;
$L__BB6_58:
	mul.wide.s32 	%rd51, %r465, 8;
	add.s64 	%rd36, %rd19, %rd51;
	// begin inline asm
	ld.global.nc.u64 %rd35, [%rd36];
	// end inline asm
	mov.b64 	%fd73, %rd35;
	add.s64 	%rd38, %rd36, 2048;
	// begin inline asm
	ld.global.nc.u64 %rd37, [%rd38];
	// end inline asm
	mov.b64 	%fd74, %rd37;
	add.s64 	%rd40, %rd36, 4096;
	// begin inline asm
	ld.global.nc.u64 %rd39, [%rd40];
	// end inline asm
	mov.b64 	%fd75, %rd39;
	add.s64 	%rd42, %rd36, 6144;
	// begin inline asm
	ld.global.nc.u64 %rd41, [%rd42];
	// end inline asm
	mov.b64 	%fd76, %rd41;
	add.s64 	%rd44, %rd36, 8192;
	// begin inline asm
	ld.global.nc.u64 %rd43, [%rd44];
	// end inline asm
	mov.b64 	%fd77, %rd43;
	add.s64 	%rd46, %rd36, 10240;
	// begin inline asm
	ld.global.nc.u64 %rd45, [%rd46];
	// end inline asm
	mov.b64 	%fd78, %rd45;
	add.s64 	%rd48, %rd36, 12288;
	// begin inline asm
	ld.global.nc.u64 %rd47, [%rd48];
	// end inline asm
	mov.b64 	%fd79, %rd47;
	add.s64 	%rd50, %rd36, 14336;
	// begin inline asm
	ld.global.nc.u64 %rd49, [%rd50];
	// end inline asm
	mov.b64 	%fd80, %rd49;
	setp.lt.f64 	%p12, %fd379, %fd73;
	selp.f64 	%fd81, %fd73, %fd379, %p12;
	setp.lt.f64 	%p13, %fd81, %fd74;
	selp.f64 	%fd82, %fd74, %fd81, %p13;
	setp.lt.f64 	%p14, %fd82, %fd75;
	selp.f64 	%fd83, %fd75, %fd82, %p14;
	setp.lt.f64 	%p15, %fd83, %fd76;
	selp.f64 	%fd84, %fd76, %fd83, %p15;
	setp.lt.f64 	%p16, %fd84, %fd77;
	selp.f64 	%fd85, %fd77, %fd84, %p16;
	setp.lt.f64 	%p17, %fd85, %fd78;
	selp.f64 	%fd86, %fd78, %fd85, %p17;
	setp.lt.f64 	%p18, %fd86, %fd79;
	selp.f64 	%fd87, %fd79, %fd86, %p18;
	setp.lt.f64 	%p19, %fd87, %fd80;
	selp.f64 	%fd379, %fd80, %fd87, %p19;
	sub.s32 	%r71, %r68, %r465;
	setp.lt.s32 	%p20, %r71, 2048;
	@%p20 bra 	$L__BB6_68;
	add.s32 	%r465, %r465, 2048;
	setp.le.s32 	%p21, %r465, %r48;
	@%p21 bra 	$L__BB6_58;
$L__BB6_60:
	setp.le.s32 	%p22, %r68, %r465;
	@%p22 bra 	$L__BB6_68;
	sub.s32 	%r52, %r68, %r465;
	setp.ge.s32 	%p23, %r47, %r52;
	@%p23 bra 	$L__BB6_68;
	not.b32 	%r72, %r47;
	add.s32 	%r73, %r68, %r72;
	sub.s32 	%r53, %r73, %r465;
	and.b32  	%r74, %r53, 768;
	setp.eq.s32 	%p24, %r74, 768;
	mov.u32 	%r469, %r47;
	@%p24 bra 	$L__BB6_65;
	add.s32 	%r467, %r47, %r465;
	shr.u32 	%r75, %r53, 8;
	add.s32 	%r76, %r75, 1;
	and.b32  	%r77, %r76, 3;
	neg.s32 	%r466, %r77;
	mov.u32 	%r469, %r47;
$L__BB6_64:
	.pragma "nounroll";
	mul.wide.u32 	%rd54, %r467, 8;
	add.s64 	%rd53, %rd15, %rd54;
	// begin inline asm
	ld.global.nc.u64 %rd52, [%rd53];
	// end inline asm
	mov.b64 	%fd89, %rd52;
	setp.lt.f64 	%p25, %fd379, %fd89;
	selp.f64 	%fd379, %fd89, %fd379, %p25;
	add.s32 	%r469, %r469, 256;
	add.s32 	%r467, %r467, 256;
	add.s32 	%r466, %r466, 1;
	setp.ne.s32 	%p26, %r466, 0;
	@%p26 bra 	$L__BB6_64;
$L__BB6_65:
	setp.lt.u32 	%p27, %r53, 768;
	@%p27 bra 	$L__BB6_68;
	cvt.u64.u32 	%rd55, %r469;
	cvt.u64.u32 	%rd56, %r465;
	add.s64 	%rd57, %rd55, %rd56;
	shl.b64 	%rd58, %rd57, 3;
	add.s64 	%rd59, %rd58, %rd15;
	add.s64 	%rd205, %rd59, 4096;
	add.s32 	%r470, %r469, %r465;
$L__BB6_67:
	mul.wide.u32 	%rd68, %r470, 8;
	add.s64 	%rd61, %rd15, %rd68;
	// begin inline asm
	ld.global.nc.u64 %rd60, [%rd61];
	// end inline asm
	mov.b64 	%fd90, %rd60;
	setp.lt.f64 	%p28, %fd379, %fd90;
	selp.f64 	%fd91, %fd90, %fd379, %p28;
	add.s64 	%rd63, %rd205, -2048;
	// begin inline asm
	ld.global.nc.u64 %rd62, [%rd63];
	// end inline asm
	mov.b64 	%fd92, %rd62;
	setp.lt.f64 	%p29, %fd91, %fd92;
	selp.f64 	%fd93, %fd92, %fd91, %p29;
	// begin inline asm
	ld.global.nc.u64 %rd64, [%rd205];
	// end inline asm
	mov.b64 	%fd94, %rd64;
	setp.lt.f64 	%p30, %fd93, %fd94;
	selp.f64 	%fd95, %fd94, %fd93, %p30;
	add.s64 	%rd67, %rd205, 2048;
	// begin inline asm
	ld.global.nc.u64 %rd66, [%rd67];
	// end inline asm
	mov.b64 	%fd96, %rd66;
	setp.lt.f64 	%p31, %fd95, %fd96;
	selp.f64 	%fd379, %fd96, %fd95, %p31;
	add.s32 	%r469, %r469, 1024;
	add.s64 	%rd205, %rd205, 8192;
	add.s32 	%r470, %r470, 1024;
	setp.lt.s32 	%p32, %r469, %r52;
	@%p32 bra 	$L__BB6_67;
$L__BB6_68:
	// begin inline asm
	mov.u32 %r78, %laneid;
	// end inline asm
	mov.b64 	%rd69, %fd379;
	mov.b64 	{%r80, %r85}, %rd69;
	mov.b32 	%r86, 1;
	mov.b32 	%r127, 31;
	mov.b32 	%r128, -1;
	// begin inline asm
	shfl.sync.down.b32 %r79, %r80, %r86, %r127, %r128;
	// end inline asm
	// begin inline asm
	shfl.sync.down.b32 %r84, %r85, %r86, %r127, %r128;
	// end inline asm
	mov.b64 	%rd70, {%r79, %r84};
	mov.b64 	%fd97, %rd70;
	setp.gt.s32 	%p33, %r78, 30;
	setp.lt.f64 	%p34, %fd379, %fd97;
	selp.f64 	%fd98, %fd97, %fd379, %p34;
	selp.f64 	%fd99, %fd379, %fd98, %p33;
	mov.b64 	%rd71, %fd99;
	mov.b64 	{%r90, %r95}, %rd71;
	mov.b32 	%r96, 2;
	// begin inline asm
	shfl.sync.down.b32 %r89, %r90, %r96, %r127, %r128;
	// end inline asm
	// begin inline asm
	shfl.sync.down.b32 %r94, %r95, %r96, %r127, %r128;
	// end inline asm
	mov.b64 	%rd72, {%r89, %r94};
	mov.b64 	%fd100, %rd72;
	setp.gt.s32 	%p35, %r78, 29;
	setp.lt.f64 	%p36, %fd99, %fd100;
	selp.f64 	%fd101, %fd100, %fd99, %p36;
	selp.f64 	%fd102, %fd99, %fd101, %p35;
	mov.b64 	%rd73, %fd102;
	mov.b64 	{%r100, %r105}, %rd73;
	mov.b32 	%r106, 4;
	// begin inline asm
	shfl.sync.down.b32 %r99, %r100, %r106, %r127, %r128;
	// end inline asm
	// begin inline asm
	shfl.sync.down.b32 %r104, %r105, %r106, %r127, %r128;
	// end inline asm
	mov.b64 	%rd74, {%r99, %r104};
	mov.b64 	%fd103, %rd74;
	setp.gt.s32 	%p37, %r78, 27;
	setp.lt.f64 	%p38, %fd102, %fd103;
	selp.f64 	%fd104, %fd103, %fd102, %p38;
	selp.f64 	%fd105, %fd102, %fd104, %p37;
	mov.b64 	%rd75, %fd105;
	mov.b64 	{%r110, %r115}, %rd75;
	mov.b32 	%r116, 8;
	// begin inline asm
	shfl.sync.down.b32 %r109, %r110, %r116, %r127, %r128;
	// end inline asm
	// begin inline asm
	shfl.sync.down.b32 %r114, %r115, %r116, %r127, %r128;
	// end inline asm
	mov.b64 	%rd76, {%r109, %r114};
	mov.b64 	%fd106, %rd76;
	setp.gt.s32 	%p39, %r78, 23;
	setp.lt.f64 	%p40, %fd105, %fd106;
	selp.f64 	%fd107, %fd106, %fd105, %p40;
	selp.f64 	%fd108, %fd105, %fd107, %p39;
	mov.b64 	%rd77, %fd108;
	mov.b64 	{%r120, %r125}, %rd77;
	mov.b32 	%r126, 16;
	// begin inline asm
	shfl.sync.down.b32 %r119, %r120, %r126, %r127, %r128;
	// end inline asm
	// begin inline asm
	shfl.sync.down.b32 %r124, %r125, %r126, %r127, %r128;
	// end inline asm
	mov.b64 	%rd78, {%r119, %r124};
	mov.b64 	%fd109, %rd78;
	setp.gt.s32 	%p41, %r78, 15;
	setp.lt.f64 	%p42, %fd108, %fd109;
	selp.f64 	%fd54, %fd109, %fd108, %p42;
	selp.f64 	%fd380, %fd108, %fd54, %p41;
	setp.ne.s32 	%p43, %r78, 0;
	@%p43 bra 	$L__BB6_70;
	shr.u32 	%r129, %r47, 2;
	and.b32  	%r130, %r129, 248;
	mov.u32 	%r131, _ZZN3cub18CUB_300001_SM_10006detail6reduce28DeviceReduceSingleTileKernelINS2_10policy_hubIdjN4cuda3__47maximumIvEEE10Policy1000EPdSB_iS8_ddNS5_3std3__410__identityEEEvT0_T1_T2_T3_T4_T6_E12temp_storage;
	add.s32 	%r132, %r131, %r130;
	st.shared.f64 	[%r132+8], %fd54;
$L__BB6_70:
	bar.sync 	0;
	setp.ne.s32 	%p44, %r47, 0;
	@%p44 bra 	$L__BB6_72;
	ld.shared.f64 	%fd110, [_ZZN3cub18CUB_300001_SM_10006detail6reduce28DeviceReduceSingleTileKernelINS2_10policy_hubIdjN4cuda3__47maximumIvEEE10Policy1000EPdSB_iS8_ddNS5_3std3__410__identityEEEvT0_T1_T2_T3_T4_T6_E12temp_storage+16];
	setp.lt.f64 	%p45, %fd380, %fd110;
	selp.f64 	%fd111, %fd110, %fd380, %p45;
	ld.shared.f64 	%fd112, [_ZZN3cub18CUB_300001_SM_10006detail6reduce28DeviceReduceSingleTileKernelINS2_10policy_hubIdjN4cuda3__47maximumIvEEE10Policy1000EPdSB_iS8_ddNS5_3std3__410__identityEEEvT0_T1_T2_T3_T4_T6_E12temp_storage+24];
	setp.lt.f64 	%p46, %fd111, %fd112;
	selp.f64 	%fd113, %fd112, %fd111, %p46;
	ld.shared.f64 	%fd114, [_ZZN3cub18CUB_300001_SM_10006detail6reduce28DeviceReduceSingleTileKernelINS2_10policy_hubIdjN4cuda3__47maximumIvEEE10Policy1000EPdSB_iS8_ddNS5_3std3__410__identityEEEvT0_T1_T2_T3_T4_T6_E12temp_storage+32];
	setp.lt.f64 	%p47, %fd113, %fd114;
	selp.f64 	%fd115, %fd114, %fd113, %p47;
	ld.shared.f64 	%fd116, [_ZZN3cub18CUB_300001_SM_10006detail6reduce28DeviceReduceSingleTileKernelINS2_10policy_hubIdjN4cuda3__47maximumIvEEE10Policy1000EPdSB_iS8_ddNS5_3std3__410__identityEEEvT0_T1_T2_T3_T4_T6_E12temp_storage+40];
	setp.lt.f64 	%p48, %fd115, %fd116;
	selp.f64 	%fd117, %fd116, %fd115, %p48;
	ld.shared.f64 	%fd118, [_ZZN3cub18CUB_300001_SM_10006detail6reduce28DeviceReduceSingleTileKernelINS2_10policy_hubIdjN4cuda3__47maximumIvEEE10Policy1000EPdSB_iS8_ddNS5_3std3__410__identityEEEvT0_T1_T2_T3_T4_T6_E12temp_storage+48];
	setp.lt.f64 	%p49, %fd117, %fd118;
	selp.f64 	%fd119, %fd118, %fd117, %p49;
	ld.shared.f64 	%fd120, [_ZZN3cub18CUB_300001_SM_10006detail6reduce28DeviceReduceSingleTileKernelINS2_10policy_hubIdjN4cuda3__47maximumIvEEE10Policy1000EPdSB_iS8_ddNS5_3std3__410__identityEEEvT0_T1_T2_T3_T4_T6_E12temp_storage+56];
	setp.lt.f64 	%p50, %fd119, %fd120;
	selp.f64 	%fd121, %fd120, %fd119, %p50;
	ld.shared.f64 	%fd122, [_ZZN3cub18CUB_300001_SM_10006detail6reduce28DeviceReduceSingleTileKernelINS2_10policy_hubIdjN4cuda3__47maximumIvEEE10Policy1000EPdSB_iS8_ddNS5_3std3__410__identityEEEvT0_T1_T2_T3_T4_T6_E12temp_storage+64];
	setp.lt.f64 	%p51, %fd121, %fd122;
	selp.f64 	%fd380, %fd122, %fd121, %p51;
$L__BB6_72:
	mov.u32 	%r444, %tid.x;
	setp.ne.s32 	%p217, %r444, 0;
	@%p217 bra 	$L__BB6_74;
	setp.lt.f64 	%p218, %fd58, %fd380;
	selp.f64 	%fd353, %fd380, %fd58, %p218;
	st.global.f64 	[%rd1], %fd353;
$L__BB6_74:
	ret;

}


// ===== COMPILED SASS (sm_100) =====

	.target	sm_100

	.elftype	@"ET_EXEC"


//--------------------- .note.nv.tkinfo           --------------------------
	.section	.note.nv.tkinfo,"",@"SHT_NOTE"
	.sectionflags	@"SHF_NOTE_NV_TKINFO"
	.tkinfo
        /*0018*/ 	.word	0x00000002
        /*0030*/ 	.string	""
        /*0030*/ 	.string	"ptxas"
        /*0030*/ 	.string	"Cuda compilation tools, release 13.0, V13.0.88"
        /*0030*/ 	.string	"Build cuda_13.0.r13.0/compiler.36424714_0"
        /*0030*/ 	.string	"-arch sm_100 -m 64 "



//--------------------- .note.nv.cuinfo           --------------------------
	.section	.note.nv.cuinfo,"",@"SHT_NOTE"
	.sectionflags	@"SHF_NOTE_NV_CUINFO"
        /*0018*/ 	.short	0x0002
        /*001a*/ 	.short	0x0064
        /*001c*/ 	.short	0x0082
	.zero		2


//--------------------- .nv.info                  --------------------------
	.section	.nv.info,"",@"SHT_CUDA_INFO"
	.align	4


	//----- nvinfo : EIATTR_REGCOUNT
	.align		4
        /*0000*/ 	.byte	0x04, 0x2f
        /*0002*/ 	.short	(.L_41 - .L_40)
	.align		4
.L_40:
        /*0004*/ 	.word	index@(_Z17updateTemperaturePKdPdm)
        /*0008*/ 	.word	0x00000012


	//----- nvinfo : EIATTR_FRAME_SIZE
	.align		4
.L_41:
        /*000c*/ 	.byte	0x04, 0x11
        /*000e*/ 	.short	(.L_43 - .L_42)
	.align		4
.L_42:
        /*0010*/ 	.word	index@(_Z17updateTemperaturePKdPdm)
        /*0014*/ 	.word	0x00000000


	//----- nvinfo : EIATTR_REGCOUNT
	.align		4
.L_43:
        /*0018*/ 	.byte	0x04, 0x2f
        /*001a*/ 	.short	(.L_45 - .L_44)
	.align		4
.L_44:
        /*001c*/ 	.word	index@(_Z13update_matrixPKdPd)
        /*0020*/ 	.word	0x0000000a


	//----- nvinfo : EIATTR_FRAME_SIZE
	.align		4
.L_45:
        /*0024*/ 	.byte	0x04, 0x11
        /*0026*/ 	.short	(.L_47 - .L_46)
	.align		4
.L_46:
        /*0028*/ 	.word	index@(_Z13update_matrixPKdPd)
        /*002c*/ 	.word	0x00000000


	//----- nvinfo : EIATTR_REGCOUNT
	.align		4
.L_47:
        /*0030*/ 	.byte	0x04, 0x2f
        /*0032*/ 	.short	(.L_49 - .L_48)
	.align		4
.L_48:
        /*0034*/ 	.word	index@(_Z7restorePdi)
        /*0038*/ 	.word	0x00000015


	//----- nvinfo : EIATTR_FRAME_SIZE
	.align		4
.L_49:
        /*003c*/ 	.byte	0x04, 0x11
        /*003e*/ 	.short	(.L_51 - .L_50)
	.align		4
.L_50:
        /*0040*/ 	.word	index@($__internal_0_$__cuda_sm20_div_rn_f64_full)
        /*0044*/ 	.word	0x00000000


	//----- nvinfo : EIATTR_FRAME_SIZE
	.align		4
.L_51:
        /*0048*/ 	.byte	0x04, 0x11
        /*004a*/ 	.short	(.L_53 - .L_52)
	.align		4
.L_52:
        /*004c*/ 	.word	index@(_Z7restorePdi)
        /*0050*/ 	.word	0x00000000


	//----- nvinfo : EIATTR_REGCOUNT
	.align		4
.L_53:
        /*0054*/ 	.byte	0x04, 0x2f
        /*0056*/ 	.short	(.L_55 - .L_54)
	.align		4
.L_54:
        /*0058*/ 	.word	index@(_ZN3cub18CUB_300001_SM_10006detail11EmptyKernelIvEEvv)
        /*005c*/ 	.word	0x00000004


	//----- nvinfo : EIATTR_FRAME_SIZE
	.align		4
.L_55:
        /*0060*/ 	.byte	0x04, 0x11
        /*0062*/ 	.short	(.L_57 - .L_56)
	.align		4
.L_56:
        /*0064*/ 	.word	index@(_ZN3cub18CUB_300001_SM_10006detail11EmptyKernelIvEEvv)
        /*0068*/ 	.word	0x00000000


	//----- nvinfo : EIATTR_REGCOUNT
	.align		4
.L_57:
        /*006c*/ 	.byte	0x04, 0x2f
        /*006e*/ 	.short	(.L_59 - .L_58)
	.align		4
.L_58:
        /*0070*/ 	.word	index@(_ZN3cub18CUB_300001_SM_10006detail6reduce28DeviceReduceSingleTileKernelINS2_10policy_hubIdjN4cuda3__47maximumIvEEE10Policy1000EPdSB_jS8_ddNS5_3std3__410__identityEEEvT0_T1_T2_T3_T4_T6_)
        /*0074*/ 	.word	0x0000002c


	//----- nvinfo : EIATTR_FRAME_SIZE
	.align		4
.L_59:
        /*0078*/ 	.byte	0x04, 0x11
        /*007a*/ 	.short	(.L_61 - .L_60)
	.align		4
.L_60:
        /*007c*/ 	.word	index@(_ZN3cub18CUB_300001_SM_10006detail6reduce28DeviceReduceSingleTileKernelINS2_10policy_hubIdjN4cuda3__47maximumIvEEE10Policy1000EPdSB_jS8_ddNS5_3std3__410__identityEEEvT0_T1_T2_T3_T4_T6_)
        /*0080*/ 	.word	0x00000000


	//----- nvinfo : EIATTR_REGCOUNT
	.align		4
.L_61:
        /*0084*/ 	.byte	0x04, 0x2f
        /*0086*/ 	.short	(.L_63 - .L_62)
	.align		4
.L_62:
        /*0088*/ 	.word	index@(_ZN3cub18CUB_300001_SM_10006detail6reduce18DeviceReduceKernelINS2_10policy_hubIdjN4cuda3__47maximumIvEEE10Policy1000EPdjS8_dNS5_3std3__410__identityEEEvT0_PT3_T1_NS0_13GridEvenShareISI_EET2_T4_)
        /*008c*/ 	.word	0x0000001c


	//----- nvinfo : EIATTR_FRAME_SIZE
	.align		4
.L_63:
        /*0090*/ 	.byte	0x04, 0x11
        /*0092*/ 	.short	(.L_65 - .L_64)
	.align		4
.L_64:
        /*0094*/ 	.word	index@(_ZN3cub18CUB_300001_SM_10006detail6reduce18DeviceReduceKernelINS2_10policy_hubIdjN4cuda3__47maximumIvEEE10Policy1000EPdjS8_dNS5_3std3__410__identityEEEvT0_PT3_T1_NS0_13GridEvenShareISI_EET2_T4_)
        /*0098*/ 	.word	0x00000000


	//----- nvinfo : EIATTR_REGCOUNT
	.align		4
.L_65:
        /*009c*/ 	.byte	0x04, 0x2f
        /*009e*/ 	.short	(.L_67 - .L_66)
	.align		4
.L_66:
        /*00a0*/ 	.word	index@(_ZN3cub18CUB_300001_SM_10006detail6reduce28DeviceReduceSingleTileKernelINS2_10policy_hubIdjN4cuda3__47maximumIvEEE10Policy1000EPdSB_iS8_ddNS5_3std3__410__identityEEEvT0_T1_T2_T3_T4_T6_)
        /*00a4*/ 	.word	0x00000030


	//----- nvinfo : EIATTR_FRAME_SIZE
	.align		4
.L_67:
        /*00a8*/ 	.byte	0x04, 0x11
        /*00aa*/ 	.short	(.L_69 - .L_68)
	.align		4
.L_68:
        /*00ac*/ 	.word	index@(_ZN3cub18CUB_300001_SM_10006detail6reduce28DeviceReduceSingleTileKernelINS2_10policy_hubIdjN4cuda3__47maximumIvEEE10Policy1000EPdSB_iS8_ddNS5_3std3__410__identityEEEvT0_T1_T2_T3_T4_T6_)
        /*00b0*/ 	.word	0x00000000


	//----- nvinfo : EIATTR_MIN_STACK_SIZE
	.align		4
.L_69:
        /*00b4*/ 	.byte	0x04, 0x12
        /*00b6*/ 	.short	(.L_71 - .L_70)
	.align		4
.L_70:
        /*00b8*/ 	.word	index@(_ZN3cub18CUB_300001_SM_10006detail6reduce28DeviceReduceSingleTileKernelINS2_10policy_hubIdjN4cuda3__47maximumIvEEE10Policy1000EPdSB_iS8_ddNS5_3std3__410__identityEEEvT0_T1_T2_T3_T4_T6_)
        /*00bc*/ 	.word	0x00000000


	//----- nvinfo : EIATTR_MIN_STACK_SIZE
	.align		4
.L_71:
        /*00c0*/ 	.byte	0x04, 0x12
        /*00c2*/ 	.short	(.L_73 - .L_72)
	.align		4
.L_72:
        /*00c4*/ 	.word	index@(_ZN3cub18CUB_300001_SM_10006detail6reduce18DeviceReduceKernelINS2_10policy_hubIdjN4cuda3__47maximumIvEEE10Policy1000EPdjS8_dNS5_3std3__410__identityEEEvT0_PT3_T1_NS0_13GridEvenShareISI_EET2_T4_)
        /*00c8*/ 	.word	0x00000000


	//----- nvinfo : EIATTR_MIN_STACK_SIZE
	.align		4
.L_73:
        /*00cc*/ 	.byte	0x04, 0x12
        /*00ce*/ 	.short	(.L_75 - .L_74)
	.align		4
.L_74:
        /*00d0*/ 	.word	index@(_ZN3cub18CUB_300001_SM_10006detail6reduce28DeviceReduceSingleTileKernelINS2_10policy_hubIdjN4cuda3__47maximumIvEEE10Policy1000EPdSB_jS8_ddNS5_3std3__410__identityEEEvT0_T1_T2_T3_T4_T6_)
        /*00d4*/ 	.word	0x00000000


	//----- nvinfo : EIATTR_MIN_STACK_SIZE
	.align		4
.L_75:
        /*00d8*/ 	.byte	0x04, 0x12
        /*00da*/ 	.short	(.L_77 - .L_76)
	.align		4
.L_76:
        /*00dc*/ 	.word	index@(_ZN3cub18CUB_300001_SM_10006detail11EmptyKernelIvEEvv)
        /*00e0*/ 	.word	0x00000000


	//----- nvinfo : EIATTR_MIN_STACK_SIZE
	.align		4
.L_77:
        /*00e4*/ 	.byte	0x04, 0x12
        /*00e6*/ 	.short	(.L_79 - .L_78)
	.align		4
.L_78:
        /*00e8*/ 	.word	index@(_Z7restorePdi)
        /*00ec*/ 	.word	0x00000000


	//----- nvinfo : EIATTR_MIN_STACK_SIZE
	.align		4
.L_79:
        /*00f0*/ 	.byte	0x04, 0x12
        /*00f2*/ 	.short	(.L_81 - .L_80)
	.align		4
.L_80:
        /*00f4*/ 	.word	index@(_Z13update_matrixPKdPd)
        /*00f8*/ 	.word	0x00000000


	//----- nvinfo : EIATTR_MIN_STACK_SIZE
	.align		4
.L_81:
        /*00fc*/ 	.byte	0x04, 0x12
        /*00fe*/ 	.short	(.L_83 - .L_82)
	.align		4
.L_82:
        /*0100*/ 	.word	index@(_Z17updateTemperaturePKdPdm)
        /*0104*/ 	.word	0x00000000
.L_83:


//--------------------- .nv.compat                --------------------------
	.section	.nv.compat,"",@"SHT_CUDA_COMPAT_INFO"
	.align	4
        /*0000*/ 	.byte	0x02, 0x09, 0x00, 0x00, 0x02, 0x02, 0x01, 0x00, 0x02, 0x05, 0x05, 0x00, 0x03, 0x07, 0x01, 0x01
        /*0010*/ 	.byte	0x02, 0x03, 0x00, 0x00, 0x02, 0x06, 0x01, 0x00, 0x04, 0x0b, 0x08, 0x00, 0x01, 0x00, 0x00, 0x00
        /*0020*/ 	.byte	0x00, 0x00, 0x00, 0x00


//--------------------- .nv.info._ZN3cub18CUB_300001_SM_10006detail6reduce28DeviceReduceSingleTileKernelINS2_10policy_hubIdjN4cuda3__47maximumIvEEE10Policy1000EPdSB_iS8_ddNS5_3std3__410__identityEEEvT0_T1_T2_T3_T4_T6_ --------------------------
	.section	.nv.info._ZN3cub18CUB_300001_SM_10006detail6reduce28DeviceReduceSingleTileKernelINS2_10policy_hubIdjN4cuda3__47maximumIvEEE10Policy1000EPdSB_iS8_ddNS5_3std3__410__identityEEEvT0_T1_T2_T3_T4_T6_,"",@"SHT_CUDA_INFO"
	.sectionflags	@""
	.align	4


	//----- nvinfo : EIATTR_CUDA_API_VERSION
	.align		4
        /*0000*/ 	.byte	0x04, 0x37
        /*0002*/ 	.short	(.L_85 - .L_84)
.L_84:
        /*0004*/ 	.word	0x00000082


	//----- nvinfo : EIATTR_KPARAM_INFO
	.align		4
.L_85:
        /*0008*/ 	.byte	0x04, 0x17
        /*000a*/ 	.short	(.L_87 - .L_86)
.L_86:
        /*000c*/ 	.word	0x00000000
        /*0010*/ 	.short	0x0005
        /*0012*/ 	.short	0x0020
        /*0014*/ 	.byte	0x00, 0xf0, 0x05, 0x00


	//----- nvinfo : EIATTR_KPARAM_INFO
	.align		4
.L_87:
        /*0018*/ 	.byte	0x04, 0x17
        /*001a*/ 	.short	(.L_89 - .L_88)
.L_88:
        /*001c*/ 	.word	0x00000000
        /*0020*/ 	.short	0x0004
        /*0022*/ 	.short	0x0018
        /*0024*/ 	.byte	0x00, 0xf0, 0x21, 0x00


	//----- nvinfo : EIATTR_KPARAM_INFO
	.align		4
.L_89:
        /*0028*/ 	.byte	0x04, 0x17
        /*002a*/ 	.short	(.L_91 - .L_90)
.L_90:
        /*002c*/ 	.word	0x00000000
        /*0030*/ 	.short	0x0003
        /*0032*/ 	.short	0x0014
        /*0034*/ 	.byte	0x00, 0xf0, 0x05, 0x00


	//----- nvinfo : EIATTR_KPARAM_INFO
	.align		4
.L_91:
        /*0038*/ 	.byte	0x04, 0x17
        /*003a*/ 	.short	(.L_93 - .L_92)
.L_92:
        /*003c*/ 	.word	0x00000000
        /*0040*/ 	.short	0x0002
        /*0042*/ 	.short	0x0010
        /*0044*/ 	.byte	0x00, 0xf0, 0x11, 0x00


	//----- nvinfo : EIATTR_KPARAM_INFO
	.align		4
.L_93:
        /*0048*/ 	.byte	0x04, 0x17
        /*004a*/ 	.short	(.L_95 - .L_94)
.L_94:
        /*004c*/ 	.word	0x00000000
        /*0050*/ 	.short	0x0001
        /*0052*/ 	.short	0x0008
        /*0054*/ 	.byte	0x00, 0xf5, 0x21, 0x00


	//----- nvinfo : EIATTR_KPARAM_INFO
	.align		4
.L_95:
        /*0058*/ 	.byte	0x04, 0x17
        /*005a*/ 	.short	(.L_97 - .L_96)
.L_96:
        /*005c*/ 	.word	0x00000000
        /*0060*/ 	.short	0x0000
        /*0062*/ 	.short	0x0000
        /*0064*/ 	.byte	0x00, 0xf5, 0x21, 0x00


	//----- nvinfo : EIATTR_SPARSE_MMA_MASK
	.align		4
.L_97:
        /*0068*/ 	.byte	0x03, 0x50
        /*006a*/ 	.short	0x0000


	//----- nvinfo : EIATTR_MAXREG_COUNT
	.align		4
        /*006c*/ 	.byte	0x03, 0x1b
        /*006e*/ 	.short	0x00ff


	//----- nvinfo : EIATTR_NUM_BARRIERS
	.align		4
        /*0070*/ 	.byte	0x02, 0x4c
        /*0072*/ 	.byte	0x01
	.zero		1


	//----- nvinfo : EIATTR_MERCURY_ISA_VERSION
	.align		4
        /*0074*/ 	.byte	0x03, 0x5f
        /*0076*/ 	.short	0x0101


	//----- nvinfo : EIATTR_COOP_GROUP_MASK_REGIDS
	.align		4
        /*0078*/ 	.byte	0x04, 0x29
        /*007a*/ 	.short	(.L_99 - .L_98)


	//   ....[0]....
.L_98:
        /*007c*/ 	.word	0xffffffff


	//   ....[1]....
        /*0080*/ 	.word	0xffffffff


	//   ....[2]....
        /*0084*/ 	.word	0xffffffff


	//   ....[3]....
        /*0088*/ 	.word	0xffffffff


	//   ....[4]....
        /*008c*/ 	.word	0xffffffff


	//   ....[5]....
        /*0090*/ 	.word	0xffffffff


	//   ....[6]....
        /*0094*/ 	.word	0xffffffff


	//   ....[7]....
        /*0098*/ 	.word	0xffffffff


	//   ....[8]....
        /*009c*/ 	.word	0xffffffff


	//   ....[9]....
        /*00a0*/ 	.word	0xffffffff


	//   ....[10]....
        /*00a4*/ 	.word	0xffffffff


	//   ....[11]....
        /*00a8*/ 	.word	0xffffffff


	//   ....[12]....
        /*00ac*/ 	.word	0xffffffff


	//   ....[13]....
        /*00b0*/ 	.word	0xffffffff


	//   ....[14]....
        /*00b4*/ 	.word	0xffffffff


	//   ....[15]....
        /*00b8*/ 	.word	0xffffffff


	//   ....[16]....
        /*00bc*/ 	.word	0xffffffff


	//   ....[17]....
        /*00c0*/ 	.word	0xffffffff


	//   ....[18]....
        /*00c4*/ 	.word	0xffffffff


	//   ....[19]....
        /*00c8*/ 	.word	0xffffffff


	//   ....[20]....
        /*00cc*/ 	.word	0xffffffff


	//   ....[21]....
        /*00d0*/ 	.word	0xffffffff


	//   ....[22]....
        /*00d4*/ 	.word	0xffffffff


	//   ....[23]....
        /*00d8*/ 	.word	0xffffffff


	//   ....[24]....
        /*00dc*/ 	.word	0xffffffff


	//   ....[25]....
        /*00e0*/ 	.word	0xffffffff


	//   ....[26]....
        /*00e4*/ 	.word	0xffffffff


	//   ....[27]....
        /*00e8*/ 	.word	0xffffffff


	//   ....[28]....
        /*00ec*/ 	.word	0xffffffff


	//   ....[29]....
        /*00f0*/ 	.word	0xffffffff


	//   ....[30]....
        /*00f4*/ 	.word	0xffffffff


	//   ....[31]....
        /*00f8*/ 	.word	0xffffffff


	//   ....[32]....
        /*00fc*/ 	.word	0xffffffff


	//   ....[33]....
        /*0100*/ 	.word	0xffffffff


	//   ....[34]....
        /*0104*/ 	.word	0xffffffff


	//   ....[35]....
        /*0108*/ 	.word	0xffffffff


	//   ....[36]....
        /*010c*/ 	.word	0xffffffff


	//   ....[37]....
        /*0110*/ 	.word	0xffffffff


	//   ....[38]....
        /*0114*/ 	.word	0xffffffff


	//   ....[39]....
        /*0118*/ 	.word	0xffffffff


	//   ....[40]....
        /*011c*/ 	.word	0xffffffff


	//   ....[41]....
        /*0120*/ 	.word	0xffffffff


	//   ....[42]....
        /*0124*/ 	.word	0xffffffff


	//   ....[43]....
        /*0128*/ 	.word	0xffffffff


	//   ....[44]....
        /*012c*/ 	.word	0xffffffff


	//   ....[45]....
        /*0130*/ 	.word	0xffffffff


	//   ....[46]....
        /*0134*/ 	.word	0xffffffff


	//   ....[47]....
        /*0138*/ 	.word	0xffffffff


	//   ....[48]....
        /*013c*/ 	.word	0xffffffff


	//   ....[49]....
        /*0140*/ 	.word	0xffffffff


	//   ....[50]....
        /*0144*/ 	.word	0xffffffff


	//   ....[51]....
        /*0148*/ 	.word	0xffffffff


	//   ....[52]....
        /*014c*/ 	.word	0xffffffff


	//   ....[53]....
        /*0150*/ 	.word	0xffffffff


	//   ....[54]....
        /*0154*/ 	.word	0xffffffff


	//   ....[55]....
        /*0158*/ 	.word	0xffffffff


	//   ....[56]....
        /*015c*/ 	.word	0xffffffff


	//   ....[57]....
        /*0160*/ 	.word	0xffffffff


	//   ....[58]....
        /*0164*/ 	.word	0xffffffff


	//   ....[59]....
        /*0168*/ 	.word	0xffffffff


	//----- nvinfo : EIATTR_COOP_GROUP_INSTR_OFFSETS
	.align		4
.L_99:
        /*016c*/ 	.byte	0x04, 0x28
        /*016e*/ 	.short	(.L_101 - .L_100)


	//   ....[0]....
.L_100:
        /*0170*/ 	.word	0x00000d30


	//   ....[1]....
        /*0174*/ 	.word	0x00000d40


	//   ....[2]....
        /*0178*/ 	.word	0x00000dd0


	//   ....[3]....
        /*017c*/ 	.word	0x00000e10


	//   ....[4]....
        /*0180*/ 	.word	0x00000e80


	//   ....[5]....
        /*0184*/ 	.word	0x00000ea0


	//   ....[6]....
        /*0188*/ 	.word	0x00000ef0


	//   ....[7]....
        /*018c*/ 	.word	0x00000f10


	//   ....[8]....
        /*0190*/ 	.word	0x00000f60


	//   ....[9]....
        /*0194*/ 	.word	0x00000f80


	//   ....[10]....
        /*0198*/ 	.word	0x00001280


	//   ....[11]....
        /*019c*/ 	.word	0x00001290


	//   ....[12]....
        /*01a0*/ 	.word	0x00001320


	//   ....[13]....
        /*01a4*/ 	.word	0x00001350


	//   ....[14]....
        /*01a8*/ 	.word	0x000013b0


	//   ....[15]....
        /*01ac*/ 	.word	0x000013e0


	//   ....[16]....
        /*01b0*/ 	.word	0x00001440


	//   ....[17]....
        /*01b4*/ 	.word	0x00001480


	//   ....[18]....
        /*01b8*/ 	.word	0x000014f0


	//   ....[19]....
        /*01bc*/ 	.word	0x00001530


	//   ....[20]....
        /*01c0*/ 	.word	0x00002960


	//   ....[21]....
        /*01c4*/ 	.word	0x00002970


	//   ....[22]....
        /*01c8*/ 	.word	0x00002a00


	//   ....[23]....
        /*01cc*/ 	.word	0x00002a30


	//   ....[24]....
        /*01d0*/ 	.word	0x00002aa0


	//   ....[25]....
        /*01d4*/ 	.word	0x00002ac0


	//   ....[26]....
        /*01d8*/ 	.word	0x00002b20


	//   ....[27]....
        /*01dc*/ 	.word	0x00002b30


	//   ....[28]....
        /*01e0*/ 	.word	0x00002b80


	//   ....[29]....
        /*01e4*/ 	.word	0x00002b90


	//   ....[30]....
        /*01e8*/ 	.word	0x00003a20


	//   ....[31]....
        /*01ec*/ 	.word	0x00003a30


	//   ....[32]....
        /*01f0*/ 	.word	0x00003ac0


	//   ....[33]....
        /*01f4*/ 	.word	0x00003b00


	//   ....[34]....
        /*01f8*/ 	.word	0x00003b80


	//   ....[35]....
        /*01fc*/ 	.word	0x00003bc0


	//   ....[36]....
        /*0200*/ 	.word	0x00003c20


	//   ....[37]....
        /*0204*/ 	.word	0x00003c50


	//   ....[38]....
        /*0208*/ 	.word	0x00003ca0


	//   ....[39]....
        /*020c*/ 	.word	0x00003cd0


	//   ....[40]....
        /*0210*/ 	.word	0x00003fb0


	//   ....[41]....
        /*0214*/ 	.word	0x00003fc0


	//   ....[42]....
        /*0218*/ 	.word	0x00004050


	//   ....[43]....
        /*021c*/ 	.word	0x00004080


	//   ....[44]....
        /*0220*/ 	.word	0x000040d0


	//   ....[45]....
        /*0224*/ 	.word	0x00004100


	//   ....[46]....
        /*0228*/ 	.word	0x00004170


	//   ....[47]....
        /*022c*/ 	.word	0x000041b0


	//   ....[48]....
        /*0230*/ 	.word	0x00004220


	//   ....[49]....
        /*0234*/ 	.word	0x00004250


	//   ....[50]....
        /*0238*/ 	.word	0x00005700


	//   ....[51]....
        /*023c*/ 	.word	0x00005710


	//   ....[52]....
        /*0240*/ 	.word	0x000057a0


	//   ....[53]....
        /*0244*/ 	.word	0x000057e0


	//   ....[54]....
        /*0248*/ 	.word	0x00005860


	//   ....[55]....
        /*024c*/ 	.word	0x000058a0


	//   ....[56]....
        /*0250*/ 	.word	0x00005900


	//   ....[57]....
        /*0254*/ 	.word	0x00005930


	//   ....[58]....
        /*0258*/ 	.word	0x00005980


	//   ....[59]....
        /*025c*/ 	.word	0x000059b0


	//----- nvinfo : EIATTR_VRC_CTA_INIT_COUNT
	.align		4
.L_101:
        /*0260*/ 	.byte	0x02, 0x4a
	.zero		1
	.zero		1


	//----- nvinfo : EIATTR_EXIT_INSTR_OFFSETS
	.align		4
        /*0264*/ 	.byte	0x04, 0x1c
        /*0266*/ 	.short	(.L_103 - .L_102)


	//   ....[0]....
.L_102:
        /*0268*/ 	.word	0x00000080


	//   ....[1]....
        /*026c*/ 	.word	0x000000c0


	//   ....[2]....
        /*0270*/ 	.word	0x00005c20


	//   ....[3]....
        /*0274*/ 	.word	0x00005ca0


	//----- nvinfo : EIATTR_MAX_THREADS
	.align		4
.L_103:
        /*0278*/ 	.byte	0x04, 0x05
        /*027a*/ 	.short	(.L_105 - .L_104)
.L_104:
        /*027c*/ 	.word	0x00000100
        /*0280*/ 	.word	0x00000001
        /*0284*/ 	.word	0x00000001


	//----- nvinfo : EIATTR_CRS_STACK_SIZE
	.align		4
.L_105:
        /*0288*/ 	.byte	0x04, 0x1e
        /*028a*/ 	.short	(.L_107 - .L_106)
.L_106:
        /*028c*/ 	.word	0x00000000


	//----- nvinfo : EIATTR_CBANK_PARAM_SIZE
	.align		4
.L_107:
        /*0290*/ 	.byte	0x03, 0x19
        /*0292*/ 	.short	0x0021


	//----- nvinfo : EIATTR_PARAM_CBANK
	.align		4
        /*0294*/ 	.byte	0x04, 0x0a
        /*0296*/ 	.short	(.L_109 - .L_108)
	.align		4
.L_108:
        /*0298*/ 	.word	index@(.nv.constant0._ZN3cub18CUB_300001_SM_10006detail6reduce28DeviceReduceSingleTileKernelINS2_10policy_hubIdjN4cuda3__47maximumIvEEE10Policy1000EPdSB_iS8_ddNS5_3std3__410__identityEEEvT0_T1_T2_T3_T4_T6_)
        /*029c*/ 	.short	0x0380
        /*029e*/ 	.short	0x0021


	//----- nvinfo : EIATTR_SW_WAR
	.align		4
.L_109:
        /*02a0*/ 	.byte	0x04, 0x36
        /*02a2*/ 	.short	(.L_111 - .L_110)
.L_110:
        /*02a4*/ 	.word	0x00000008
.L_111:


//--------------------- .nv.info._ZN3cub18CUB_300001_SM_10006detail6reduce18DeviceReduceKernelINS2_10policy_hubIdjN4cuda3__47maximumIvEEE10Policy1000EPdjS8_dNS5_3std3__410__identityEEEvT0_PT3_T1_NS0_13GridEvenShareISI_EET2_T4_ --------------------------
	.section	.nv.info._ZN3cub18CUB_300001_SM_10006detail6reduce18DeviceReduceKernelINS2_10policy_hubIdjN4cuda3__47maximumIvEEE10Policy1000EPdjS8_dNS5_3std3__410__identityEEEvT0_PT3_T1_NS0_13GridEvenShareISI_EET2_T4_,"",@"SHT_CUDA_INFO"
	.sectionflags	@""
	.align	4


	//----- nvinfo : EIATTR_CUDA_API_VERSION
	.align		4
        /*0000*/ 	.byte	0x04, 0x37
        /*0002*/ 	.short	(.L_113 - .L_112)
.L_112:
        /*0004*/ 	.word	0x00000082


	//----- nvinfo : EIATTR_KPARAM_INFO
	.align		4
.L_113:
        /*0008*/ 	.byte	0x04, 0x17
        /*000a*/ 	.short	(.L_115 - .L_114)
.L_114:
        /*000c*/ 	.word	0x00000000
        /*0010*/ 	.short	0x0005
        /*0012*/ 	.short	0x003d
        /*0014*/ 	.byte	0x00, 0xf0, 0x05, 0x00


	//----- nvinfo : EIATTR_KPARAM_INFO
	.align		4
.L_115:
        /*0018*/ 	.byte	0x04, 0x17
        /*001a*/ 	.short	(.L_117 - .L_116)
.L_116:
        /*001c*/ 	.word	0x00000000
        /*0020*/ 	.short	0x0004
        /*0022*/ 	.short	0x003c
        /*0024*/ 	.byte	0x00, 0xf0, 0x05, 0x00


	//----- nvinfo : EIATTR_KPARAM_INFO
	.align		4
.L_117:
        /*0028*/ 	.byte	0x04, 0x17
        /*002a*/ 	.short	(.L_119 - .L_118)
.L_118:
        /*002c*/ 	.word	0x00000000
        /*0030*/ 	.short	0x0003
        /*0032*/ 	.short	0x0014
        /*0034*/ 	.byte	0x00, 0xf0, 0xa1, 0x00


	//----- nvinfo : EIATTR_KPARAM_INFO
	.align		4
.L_119:
        /*0038*/ 	.byte	0x04, 0x17
        /*003a*/ 	.short	(.L_121 - .L_120)
.L_120:
        /*003c*/ 	.word	0x00000000
        /*0040*/ 	.short	0x0002
        /*0042*/ 	.short	0x0010
        /*0044*/ 	.byte	0x00, 0xf0, 0x11, 0x00


	//----- nvinfo : EIATTR_KPARAM_INFO
	.align		4
.L_121:
        /*0048*/ 	.byte	0x04, 0x17
        /*004a*/ 	.short	(.L_123 - .L_122)
.L_122:
        /*004c*/ 	.word	0x00000000
        /*0050*/ 	.short	0x0001
        /*0052*/ 	.short	0x0008
        /*0054*/ 	.byte	0x00, 0xf5, 0x21, 0x00


	//----- nvinfo : EIATTR_KPARAM_INFO
	.align		4
.L_123:
        /*0058*/ 	.byte	0x04, 0x17
        /*005a*/ 	.short	(.L_125 - .L_124)
.L_124:
        /*005c*/ 	.word	0x00000000
        /*0060*/ 	.short	0x0000
        /*0062*/ 	.short	0x0000
        /*0064*/ 	.byte	0x00, 0xf5, 0x21, 0x00


	//----- nvinfo : EIATTR_SPARSE_MMA_MASK
	.align		4
.L_125:
        /*0068*/ 	.byte	0x03, 0x50
        /*006a*/ 	.short	0x0000


	//----- nvinfo : EIATTR_MAXREG_COUNT
	.align		4
        /*006c*/ 	.byte	0x03, 0x1b
        /*006e*/ 	.short	0x00ff


	//----- nvinfo : EIATTR_NUM_BARRIERS
	.align		4
        /*0070*/ 	.byte	0x02, 0x4c
        /*0072*/ 	.byte	0x01
	.zero		1


	//----- nvinfo : EIATTR_MERCURY_ISA_VERSION
	.align		4
        /*0074*/ 	.byte	0x03, 0x5f
        /*0076*/ 	.short	0x0101


	//----- nvinfo : EIATTR_COOP_GROUP_MASK_REGIDS
	.align		4
        /*0078*/ 	.byte	0x04, 0x29
        /*007a*/ 	.short	(.L_127 - .L_126)


	//   ....[0]....
.L_126:
        /*007c*/ 	.word	0xffffffff


	//   ....[1]....
        /*0080*/ 	.word	0xffffffff


	//   ....[2]....
        /*0084*/ 	.word	0xffffffff


	//   ....[3]....
        /*0088*/ 	.word	0xffffffff


	//   ....[4]....
        /*008c*/ 	.word	0xffffffff


	//   ....[5]....
        /*0090*/ 	.word	0xffffffff


	//   ....[6]....
        /*0094*/ 	.word	0xffffffff


	//   ....[7]....
        /*0098*/ 	.word	0xffffffff


	//   ....[8]....
        /*009c*/ 	.word	0xffffffff


	//   ....[9]....
        /*00a0*/ 	.word	0xffffffff


	//   ....[10]....
        /*00a4*/ 	.word	0xffffffff


	//   ....[11]....
        /*00a8*/ 	.word	0xffffffff


	//   ....[12]....
        /*00ac*/ 	.word	0xffffffff


	//   ....[13]....
        /*00b0*/ 	.word	0xffffffff


	//   ....[14]....
        /*00b4*/ 	.word	0xffffffff


	//   ....[15]....
        /*00b8*/ 	.word	0xffffffff


	//   ....[16]....
        /*00bc*/ 	.word	0xffffffff


	//   ....[17]....
        /*00c0*/ 	.word	0xffffffff


	//   ....[18]....
        /*00c4*/ 	.word	0xffffffff


	//   ....[19]....
        /*00c8*/ 	.word	0xffffffff


	//   ....[20]....
        /*00cc*/ 	.word	0xffffffff


	//   ....[21]....
        /*00d0*/ 	.word	0xffffffff


	//   ....[22]....
        /*00d4*/ 	.word	0xffffffff


	//   ....[23]....
        /*00d8*/ 	.word	0xffffffff


	//   ....[24]....
        /*00dc*/ 	.word	0xffffffff


	//   ....[25]....
        /*00e0*/ 	.word	0xffffffff


	//   ....[26]....
        /*00e4*/ 	.word	0xffffffff


	//   ....[27]....
        /*00e8*/ 	.word	0xffffffff


	//   ....[28]....
        /*00ec*/ 	.word	0xffffffff


	//   ....[29]....
        /*00f0*/ 	.word	0xffffffff


	//   ....[30]....
        /*00f4*/ 	.word	0xffffffff


	//   ....[31]....
        /*00f8*/ 	.word	0xffffffff


	//   ....[32]....
        /*00fc*/ 	.word	0xffffffff


	//   ....[33]....
        /*0100*/ 	.word	0xffffffff


	//   ....[34]....
        /*0104*/ 	.word	0xffffffff


	//   ....[35]....
        /*0108*/ 	.word	0xffffffff


	//   ....[36]....
        /*010c*/ 	.word	0xffffffff


	//   ....[37]....
        /*0110*/ 	.word	0xffffffff


	//   ....[38]....
        /*0114*/ 	.word	0xffffffff


	//   ....[39]....
        /*0118*/ 	.word	0xffffffff


	//   ....[40]....
        /*011c*/ 	.word	0xffffffff


	//   ....[41]....
        /*0120*/ 	.word	0xffffffff


	//   ....[42]....
        /*0124*/ 	.word	0xffffffff


	//   ....[43]....
        /*0128*/ 	.word	0xffffffff


	//   ....[44]....
        /*012c*/ 	.word	0xffffffff


	//   ....[45]....
        /*0130*/ 	.word	0xffffffff


	//   ....[46]....
        /*0134*/ 	.word	0xffffffff


	//   ....[47]....
        /*0138*/ 	.word	0xffffffff


	//   ....[48]....
        /*013c*/ 	.word	0xffffffff


	//   ....[49]....
        /*0140*/ 	.word	0xffffffff


	//   ....[50]....
        /*0144*/ 	.word	0xffffffff


	//   ....[51]....
        /*0148*/ 	.word	0xffffffff


	//   ....[52]....
        /*014c*/ 	.word	0xffffffff


	//   ....[53]....
        /*0150*/ 	.word	0xffffffff


	//   ....[54]....
        /*0154*/ 	.word	0xffffffff


	//   ....[55]....
        /*0158*/ 	.word	0xffffffff


	//   ....[56]....
        /*015c*/ 	.word	0xffffffff


	//   ....[57]....
        /*0160*/ 	.word	0xffffffff


	//   ....[58]....
        /*0164*/ 	.word	0xffffffff


	//   ....[59]....
        /*0168*/ 	.word	0xffffffff


	//----- nvinfo : EIATTR_COOP_GROUP_INSTR_OFFSETS
	.align		4
.L_127:
        /*016c*/ 	.byte	0x04, 0x28
        /*016e*/ 	.short	(.L_129 - .L_128)


	//   ....[0]....
.L_128:
        /*0170*/ 	.word	0x000005c0


	//   ....[1]....
        /*0174*/ 	.word	0x000005d0


	//   ....[2]....
        /*0178*/ 	.word	0x00000660


	//   ....[3]....
        /*017c*/ 	.word	0x00000670


	//   ....[4]....
        /*0180*/ 	.word	0x000006d0


	//   ....[5]....
        /*0184*/ 	.word	0x00000700


	//   ....[6]....
        /*0188*/ 	.word	0x00000780


	//   ....[7]....
        /*018c*/ 	.word	0x00000790


	//   ....[8]....
        /*0190*/ 	.word	0x000007e0


	//   ....[9]....
        /*0194*/ 	.word	0x000007f0


	//   ....[10]....
        /*0198*/ 	.word	0x00000ad0


	//   ....[11]....
        /*019c*/ 	.word	0x00000ae0


	//   ....[12]....
        /*01a0*/ 	.word	0x00000b70


	//   ....[13]....
        /*01a4*/ 	.word	0x00000b90


	//   ....[14]....
        /*01a8*/ 	.word	0x00000bf0


	//   ....[15]....
        /*01ac*/ 	.word	0x00000c10


	//   ....[16]....
        /*01b0*/ 	.word	0x00000c70


	//   ....[17]....
        /*01b4*/ 	.word	0x00000ca0


	//   ....[18]....
        /*01b8*/ 	.word	0x00000d20


	//   ....[19]....
        /*01bc*/ 	.word	0x00000d40


	//   ....[20]....
        /*01c0*/ 	.word	0x00001b60


	//   ....[21]....
        /*01c4*/ 	.word	0x00001b70


	//   ....[22]....
        /*01c8*/ 	.word	0x00001c00


	//   ....[23]....
        /*01cc*/ 	.word	0x00001c30


	//   ....[24]....
        /*01d0*/ 	.word	0x00001ca0


	//   ....[25]....
        /*01d4*/ 	.word	0x00001cc0


	//   ....[26]....
        /*01d8*/ 	.word	0x00001d20


	//   ....[27]....
        /*01dc*/ 	.word	0x00001d30


	//   ....[28]....
        /*01e0*/ 	.word	0x00001d80


	//   ....[29]....
        /*01e4*/ 	.word	0x00001d90


	//   ....[30]....
        /*01e8*/ 	.word	0x00002530


	//   ....[31]....
        /*01ec*/ 	.word	0x00002540


	//   ....[32]....
        /*01f0*/ 	.word	0x000025d0


	//   ....[33]....
        /*01f4*/ 	.word	0x000025e0


	//   ....[34]....
        /*01f8*/ 	.word	0x00002640


	//   ....[35]....
        /*01fc*/ 	.word	0x00002670


	//   ....[36]....
        /*0200*/ 	.word	0x000026f0


	//   ....[37]....
        /*0204*/ 	.word	0x00002700


	//   ....[38]....
        /*0208*/ 	.word	0x00002750


	//   ....[39]....
        /*020c*/ 	.word	0x00002760


	//   ....[40]....
        /*0210*/ 	.word	0x00002a60


	//   ....[41]....
        /*0214*/ 	.word	0x00002a70


	//   ....[42]....
        /*0218*/ 	.word	0x00002b00


	//   ....[43]....
        /*021c*/ 	.word	0x00002b20


	//   ....[44]....
        /*0220*/ 	.word	0x00002b80


	//   ....[45]....
        /*0224*/ 	.word	0x00002ba0


	//   ....[46]....
        /*0228*/ 	.word	0x00002c00


	//   ....[47]....
        /*022c*/ 	.word	0x00002c40


	//   ....[48]....
        /*0230*/ 	.word	0x00002cc0


	//   ....[49]....
        /*0234*/ 	.word	0x00002ce0


	//   ....[50]....
        /*0238*/ 	.word	0x00003b40


	//   ....[51]....
        /*023c*/ 	.word	0x00003b50


	//   ....[52]....
        /*0240*/ 	.word	0x00003be0


	//   ....[53]....
        /*0244*/ 	.word	0x00003bf0


	//   ....[54]....
        /*0248*/ 	.word	0x00003c50


	//   ....[55]....
        /*024c*/ 	.word	0x00003c80


	//   ....[56]....
        /*0250*/ 	.word	0x00003d00


	//   ....[57]....
        /*0254*/ 	.word	0x00003d10


	//   ....[58]....
        /*0258*/ 	.word	0x00003d60


	//   ....[59]....
        /*025c*/ 	.word	0x00003d70


	//----- nvinfo : EIATTR_VRC_CTA_INIT_COUNT
	.align		4
.L_129:
        /*0260*/ 	.byte	0x02, 0x4a
	.zero		1
	.zero		1


	//----- nvinfo : EIATTR_EXIT_INSTR_OFFSETS
	.align		4
        /*0264*/ 	.byte	0x04, 0x1c
        /*0266*/ 	.short	(.L_131 - .L_130)


	//   ....[0]....
.L_130:
        /*0268*/ 	.word	0x00003fe0


	//   ....[1]....
        /*026c*/ 	.word	0x00004040


	//----- nvinfo : EIATTR_MAX_THREADS
	.align		4
.L_131:
        /*0270*/ 	.byte	0x04, 0x05
        /*0272*/ 	.short	(.L_133 - .L_132)
.L_132:
        /*0274*/ 	.word	0x00000100
        /*0278*/ 	.word	0x00000001
        /*027c*/ 	.word	0x00000001


	//----- nvinfo : EIATTR_CRS_STACK_SIZE
	.align		4
.L_133:
        /*0280*/ 	.byte	0x04, 0x1e
        /*0282*/ 	.short	(.L_135 - .L_134)
.L_134:
        /*0284*/ 	.word	0x00000000


	//----- nvinfo : EIATTR_CBANK_PARAM_SIZE
	.align		4
.L_135:
        /*0288*/ 	.byte	0x03, 0x19
        /*028a*/ 	.short	0x003e


	//----- nvinfo : EIATTR_PARAM_CBANK
	.align		4
        /*028c*/ 	.byte	0x04, 0x0a
        /*028e*/ 	.short	(.L_137 - .L_136)
	.align		4
.L_136:
        /*0290*/ 	.word	index@(.nv.constant0._ZN3cub18CUB_300001_SM_10006detail6reduce18DeviceReduceKernelINS2_10policy_hubIdjN4cuda3__47maximumIvEEE10Policy1000EPdjS8_dNS5_3std3__410__identityEEEvT0_PT3_T1_NS0_13GridEvenShareISI_EET2_T4_)
        /*0294*/ 	.short	0x0380
        /*0296*/ 	.short	0x003e


	//----- nvinfo : EIATTR_SW_WAR
	.align		4
.L_137:
        /*0298*/ 	.byte	0x04, 0x36
        /*029a*/ 	.short	(.L_139 - .L_138)
.L_138:
        /*029c*/ 	.word	0x00000008
.L_139:


//--------------------- .nv.info._ZN3cub18CUB_300001_SM_10006detail6reduce28DeviceReduceSingleTileKernelINS2_10policy_hubIdjN4cuda3__47maximumIvEEE10Policy1000EPdSB_jS8_ddNS5_3std3__410__identityEEEvT0_T1_T2_T3_T4_T6_ --------------------------
	.section	.nv.info._ZN3cub18CUB_300001_SM_10006detail6reduce28DeviceReduceSingleTileKernelINS2_10policy_hubIdjN4cuda3__47maximumIvEEE10Policy1000EPdSB_jS8_ddNS5_3std3__410__identityEEEvT0_T1_T2_T3_T4_T6_,"",@"SHT_CUDA_INFO"
	.sectionflags	@""
	.align	4


	//----- nvinfo : EIATTR_CUDA_API_VERSION
	.align		4
        /*0000*/ 	.byte	0x04, 0x37
        /*0002*/ 	.short	(.L_141 - .L_140)
.L_140:
        /*0004*/ 	.word	0x00000082


	//----- nvinfo : EIATTR_KPARAM_INFO
	.align		4
.L_141:
        /*0008*/ 	.byte	0x04, 0x17
        /*000a*/ 	.short	(.L_143 - .L_142)
.L_142:
        /*000c*/ 	.word	0x00000000
        /*0010*/ 	.short	0x0005
        /*0012*/ 	.short	0x0020
        /*0014*/ 	.byte	0x00, 0xf0, 0x05, 0x00


	//----- nvinfo : EIATTR_KPARAM_INFO
	.align		4
.L_143:
        /*0018*/ 	.byte	0x04, 0x17
        /*001a*/ 	.short	(.L_145 - .L_144)
.L_144:
        /*001c*/ 	.word	0x00000000
        /*0020*/ 	.short	0x0004
        /*0022*/ 	.short	0x0018
        /*0024*/ 	.byte	0x00, 0xf0, 0x21, 0x00


	//----- nvinfo : EIATTR_KPARAM_INFO
	.align		4
.L_145:
        /*0028*/ 	.byte	0x04, 0x17
        /*002a*/ 	.short	(.L_147 - .L_146)
.L_146:
        /*002c*/ 	.word	0x00000000
        /*0030*/ 	.short	0x0003
        /*0032*/ 	.short	0x0014
        /*0034*/ 	.byte	0x00, 0xf0, 0x05, 0x00


	//----- nvinfo : EIATTR_KPARAM_INFO
	.align		4
.L_147:
        /*0038*/ 	.byte	0x04, 0x17
        /*003a*/ 	.short	(.L_149 - .L_148)
.L_148:
        /*003c*/ 	.word	0x00000000
        /*0040*/ 	.short	0x0002
        /*0042*/ 	.short	0x0010
        /*0044*/ 	.byte	0x00, 0xf0, 0x11, 0x00


	//----- nvinfo : EIATTR_KPARAM_INFO
	.align		4
.L_149:
        /*0048*/ 	.byte	0x04, 0x17
        /*004a*/ 	.short	(.L_151 - .L_150)
.L_150:
        /*004c*/ 	.word	0x00000000
        /*0050*/ 	.short	0x0001
        /*0052*/ 	.short	0x0008
        /*0054*/ 	.byte	0x00, 0xf5, 0x21, 0x00


	//----- nvinfo : EIATTR_KPARAM_INFO
	.align		4
.L_151:
        /*0058*/ 	.byte	0x04, 0x17
        /*005a*/ 	.short	(.L_153 - .L_152)
.L_152:
        /*005c*/ 	.word	0x00000000
        /*0060*/ 	.short	0x0000
        /*0062*/ 	.short	0x0000
        /*0064*/ 	.byte	0x00, 0xf5, 0x21, 0x00


	//----- nvinfo : EIATTR_SPARSE_MMA_MASK
	.align		4
.L_153:
        /*0068*/ 	.byte	0x03, 0x50
        /*006a*/ 	.short	0x0000


	//----- nvinfo : EIATTR_MAXREG_COUNT
	.align		4
        /*006c*/ 	.byte	0x03, 0x1b
        /*006e*/ 	.short	0x00ff


	//----- nvinfo : EIATTR_NUM_BARRIERS
	.align		4
        /*0070*/ 	.byte	0x02, 0x4c
        /*0072*/ 	.byte	0x01
	.zero		1


	//----- nvinfo : EIATTR_MERCURY_ISA_VERSION
	.align		4
        /*0074*/ 	.byte	0x03, 0x5f
        /*0076*/ 	.short	0x0101


	//----- nvinfo : EIATTR_COOP_GROUP_MASK_REGIDS
	.align		4
        /*0078*/ 	.byte	0x04, 0x29
        /*007a*/ 	.short	(.L_155 - .L_154)


	//   ....[0]....
.L_154:
        /*007c*/ 	.word	0xffffffff


	//   ....[1]....
        /*0080*/ 	.word	0xffffffff


	//   ....[2]....
        /*0084*/ 	.word	0xffffffff


	//   ....[3]....
        /*0088*/ 	.word	0xffffffff


	//   ....[4]....
        /*008c*/ 	.word	0xffffffff


	//   ....[5]....
        /*0090*/ 	.word	0xffffffff


	//   ....[6]....
        /*0094*/ 	.word	0xffffffff


	//   ....[7]....
        /*0098*/ 	.word	0xffffffff


	//   ....[8]....
        /*009c*/ 	.word	0xffffffff


	//   ....[9]....
        /*00a0*/ 	.word	0xffffffff


	//   ....[10]....
        /*00a4*/ 	.word	0xffffffff


	//   ....[11]....
        /*00a8*/ 	.word	0xffffffff


	//   ....[12]....
        /*00ac*/ 	.word	0xffffffff


	//   ....[13]....
        /*00b0*/ 	.word	0xffffffff


	//   ....[14]....
        /*00b4*/ 	.word	0xffffffff


	//   ....[15]....
        /*00b8*/ 	.word	0xffffffff


	//   ....[16]....
        /*00bc*/ 	.word	0xffffffff


	//   ....[17]....
        /*00c0*/ 	.word	0xffffffff


	//   ....[18]....
        /*00c4*/ 	.word	0xffffffff


	//   ....[19]....
        /*00c8*/ 	.word	0xffffffff


	//   ....[20]....
        /*00cc*/ 	.word	0xffffffff


	//   ....[21]....
        /*00d0*/ 	.word	0xffffffff


	//   ....[22]....
        /*00d4*/ 	.word	0xffffffff


	//   ....[23]....
        /*00d8*/ 	.word	0xffffffff


	//   ....[24]....
        /*00dc*/ 	.word	0xffffffff


	//   ....[25]....
        /*00e0*/ 	.word	0xffffffff


	//   ....[26]....
        /*00e4*/ 	.word	0xffffffff


	//   ....[27]....
        /*00e8*/ 	.word	0xffffffff


	//   ....[28]....
        /*00ec*/ 	.word	0xffffffff


	//   ....[29]....
        /*00f0*/ 	.word	0xffffffff


	//   ....[30]....
        /*00f4*/ 	.word	0xffffffff


	//   ....[31]....
        /*00f8*/ 	.word	0xffffffff


	//   ....[32]....
        /*00fc*/ 	.word	0xffffffff


	//   ....[33]....
        /*0100*/ 	.word	0xffffffff


	//   ....[34]....
        /*0104*/ 	.word	0xffffffff


	//   ....[35]....
        /*0108*/ 	.word	0xffffffff


	//   ....[36]....
        /*010c*/ 	.word	0xffffffff


	//   ....[37]....
        /*0110*/ 	.word	0xffffffff


	//   ....[38]....
        /*0114*/ 	.word	0xffffffff


	//   ....[39]....
        /*0118*/ 	.word	0xffffffff


	//   ....[40]....
        /*011c*/ 	.word	0xffffffff


	//   ....[41]....
        /*0120*/ 	.word	0xffffffff


	//   ....[42]....
        /*0124*/ 	.word	0xffffffff


	//   ....[43]....
        /*0128*/ 	.word	0xffffffff


	//   ....[44]....
        /*012c*/ 	.word	0xffffffff


	//   ....[45]....
        /*0130*/ 	.word	0xffffffff


	//   ....[46]....
        /*0134*/ 	.word	0xffffffff


	//   ....[47]....
        /*0138*/ 	.word	0xffffffff


	//   ....[48]....
        /*013c*/ 	.word	0xffffffff


	//   ....[49]....
        /*0140*/ 	.word	0xffffffff


	//   ....[50]....
        /*0144*/ 	.word	0xffffffff


	//   ....[51]....
        /*0148*/ 	.word	0xffffffff


	//   ....[52]....
        /*014c*/ 	.word	0xffffffff


	//   ....[53]....
        /*0150*/ 	.word	0xffffffff


	//   ....[54]....
        /*0154*/ 	.word	0xffffffff


	//   ....[55]....
        /*0158*/ 	.word	0xffffffff


	//   ....[56]....
        /*015c*/ 	.word	0xffffffff


	//   ....[57]....
        /*0160*/ 	.word	0xffffffff


	//   ....[58]....
        /*0164*/ 	.word	0xffffffff


	//   ....[59]....
        /*0168*/ 	.word	0xffffffff


	//----- nvinfo : EIATTR_COOP_GROUP_INSTR_OFFSETS
	.align		4
.L_155:
        /*016c*/ 	.byte	0x04, 0x28
        /*016e*/ 	.short	(.L_157 - .L_156)


	//   ....[0]....
.L_156:
        /*0170*/ 	.word	0x00000cb0


	//   ....[1]....
        /*0174*/ 	.word	0x00000cc0


	//   ....[2]....
        /*0178*/ 	.word	0x00000d50


	//   ....[3]....
        /*017c*/ 	.word	0x00000d90


	//   ....[4]....
        /*0180*/ 	.word	0x00000e10


	//   ....[5]....
        /*0184*/ 	.word	0x00000e40


	//   ....[6]....
        /*0188*/ 	.word	0x00000e90


	//   ....[7]....
        /*018c*/ 	.word	0x00000ec0


	//   ....[8]....
        /*0190*/ 	.word	0x00000f10


	//   ....[9]....
        /*0194*/ 	.word	0x00000f40


	//   ....[10]....
        /*0198*/ 	.word	0x00001240


	//   ....[11]....
        /*019c*/ 	.word	0x00001250


	//   ....[12]....
        /*01a0*/ 	.word	0x000012e0


	//   ....[13]....
        /*01a4*/ 	.word	0x00001310


	//   ....[14]....
        /*01a8*/ 	.word	0x00001370


	//   ....[15]....
        /*01ac*/ 	.word	0x000013a0


	//   ....[16]....
        /*01b0*/ 	.word	0x00001400


	//   ....[17]....
        /*01b4*/ 	.word	0x00001440


	//   ....[18]....
        /*01b8*/ 	.word	0x000014b0


	//   ....[19]....
        /*01bc*/ 	.word	0x000014f0


	//   ....[20]....
        /*01c0*/ 	.word	0x00002180


	//   ....[21]....
        /*01c4*/ 	.word	0x00002190


	//   ....[22]....
        /*01c8*/ 	.word	0x00002220


	//   ....[23]....
        /*01cc*/ 	.word	0x00002250


	//   ....[24]....
        /*01d0*/ 	.word	0x000022c0


	//   ....[25]....
        /*01d4*/ 	.word	0x000022e0


	//   ....[26]....
        /*01d8*/ 	.word	0x00002340


	//   ....[27]....
        /*01dc*/ 	.word	0x00002350


	//   ....[28]....
        /*01e0*/ 	.word	0x000023a0


	//   ....[29]....
        /*01e4*/ 	.word	0x000023b0


	//   ....[30]....
        /*01e8*/ 	.word	0x000031c0


	//   ....[31]....
        /*01ec*/ 	.word	0x000031d0


	//   ....[32]....
        /*01f0*/ 	.word	0x00003260


	//   ....[33]....
        /*01f4*/ 	.word	0x000032a0


	//   ....[34]....
        /*01f8*/ 	.word	0x00003320


	//   ....[35]....
        /*01fc*/ 	.word	0x00003360


	//   ....[36]....
        /*0200*/ 	.word	0x000033c0


	//   ....[37]....
        /*0204*/ 	.word	0x000033f0


	//   ....[38]....
        /*0208*/ 	.word	0x00003440


	//   ....[39]....
        /*020c*/ 	.word	0x00003470


	//   ....[40]....
        /*0210*/ 	.word	0x00003750


	//   ....[41]....
        /*0214*/ 	.word	0x00003760


	//   ....[42]....
        /*0218*/ 	.word	0x000037f0


	//   ....[43]....
        /*021c*/ 	.word	0x00003820


	//   ....[44]....
        /*0220*/ 	.word	0x00003870


	//   ....[45]....
        /*0224*/ 	.word	0x000038a0


	//   ....[46]....
        /*0228*/ 	.word	0x00003910


	//   ....[47]....
        /*022c*/ 	.word	0x00003950


	//   ....[48]....
        /*0230*/ 	.word	0x000039c0


	//   ....[49]....
        /*0234*/ 	.word	0x000039f0


	//   ....[50]....
        /*0238*/ 	.word	0x00004730


	//   ....[51]....
        /*023c*/ 	.word	0x00004740


	//   ....[52]....
        /*0240*/ 	.word	0x000047d0


	//   ....[53]....
        /*0244*/ 	.word	0x00004800


	//   ....[54]....
        /*0248*/ 	.word	0x00004870


	//   ....[55]....
        /*024c*/ 	.word	0x00004890


	//   ....[56]....
        /*0250*/ 	.word	0x000048f0


	//   ....[57]....
        /*0254*/ 	.word	0x00004900


	//   ....[58]....
        /*0258*/ 	.word	0x00004950


	//   ....[59]....
        /*025c*/ 	.word	0x00004960


	//----- nvinfo : EIATTR_VRC_CTA_INIT_COUNT
	.align		4
.L_157:
        /*0260*/ 	.byte	0x02, 0x4a
	.zero		1
	.zero		1


	//----- nvinfo : EIATTR_EXIT_INSTR_OFFSETS
	.align		4
        /*0264*/ 	.byte	0x04, 0x1c
        /*0266*/ 	.short	(.L_159 - .L_158)


	//   ....[0]....
.L_158:
        /*0268*/ 	.word	0x00000080


	//   ....[1]....
        /*026c*/ 	.word	0x000000c0


	//   ....[2]....
        /*0270*/ 	.word	0x00004bd0


	//   ....[3]....
        /*0274*/ 	.word	0x00004c50


	//----- nvinfo : EIATTR_MAX_THREADS
	.align		4
.L_159:
        /*0278*/ 	.byte	0x04, 0x05
        /*027a*/ 	.short	(.L_161 - .L_160)
.L_160:
        /*027c*/ 	.word	0x00000100
        /*0280*/ 	.word	0x00000001
        /*0284*/ 	.word	0x00000001


	//----- nvinfo : EIATTR_CRS_STACK_SIZE
	.align		4
.L_161:
        /*0288*/ 	.byte	0x04, 0x1e
        /*028a*/ 	.short	(.L_163 - .L_162)
.L_162:
        /*028c*/ 	.word	0x00000000


	//----- nvinfo : EIATTR_CBANK_PARAM_SIZE
	.align		4
.L_163:
        /*0290*/ 	.byte	0x03, 0x19
        /*0292*/ 	.short	0x0021


	//----- nvinfo : EIATTR_PARAM_CBANK
	.align		4
        /*0294*/ 	.byte	0x04, 0x0a
        /*0296*/ 	.short	(.L_165 - .L_164)
	.align		4
.L_164:
        /*0298*/ 	.word	index@(.nv.constant0._ZN3cub18CUB_300001_SM_10006detail6reduce28DeviceReduceSingleTileKernelINS2_10policy_hubIdjN4cuda3__47maximumIvEEE10Policy1000EPdSB_jS8_ddNS5_3std3__410__identityEEEvT0_T1_T2_T3_T4_T6_)
        /*029c*/ 	.short	0x0380
        /*029e*/ 	.short	0x0021


	//----- nvinfo : EIATTR_SW_WAR
	.align		4
.L_165:
        /*02a0*/ 	.byte	0x04, 0x36
        /*02a2*/ 	.short	(.L_167 - .L_166)
.L_166:
        /*02a4*/ 	.word	0x00000008
.L_167:


//--------------------- .nv.info._ZN3cub18CUB_300001_SM_10006detail11EmptyKernelIvEEvv --------------------------
	.section	.nv.info._ZN3cub18CUB_300001_SM_10006detail11EmptyKernelIvEEvv,"",@"SHT_CUDA_INFO"
	.sectionflags	@""
	.align	4


	//----- nvinfo : EIATTR_CUDA_API_VERSION
	.align		4
        /*0000*/ 	.byte	0x04, 0x37
        /*0002*/ 	.short	(.L_169 - .L_168)
.L_168:
        /*0004*/ 	.word	0x00000082


	//----- nvinfo : EIATTR_SPARSE_MMA_MASK
	.align		4
.L_169:
        /*0008*/ 	.byte	0x03, 0x50
        /*000a*/ 	.short	0x0000


	//----- nvinfo : EIATTR_MAXREG_COUNT
	.align		4
        /*000c*/ 	.byte	0x03, 0x1b
        /*000e*/ 	.short	0x00ff


	//----- nvinfo : EIATTR_MERCURY_ISA_VERSION
	.align		4
        /*0010*/ 	.byte	0x03, 0x5f
        /*0012*/ 	.short	0x0101


	//----- nvinfo : EIATTR_VRC_CTA_INIT_COUNT
	.align		4
        /*0014*/ 	.byte	0x02, 0x4a
	.zero		1
	.zero		1


	//----- nvinfo : EIATTR_EXIT_INSTR_OFFSETS
	.align		4
        /*0018*/ 	.byte	0x04, 0x1c
        /*001a*/ 	.short	(.L_171 - .L_170)


	//   ....[0]....
.L_170:
        /*001c*/ 	.word	0x00000010


	//----- nvinfo : EIATTR_SW_WAR
	.align		4
.L_171:
        /*0020*/ 	.byte	0x04, 0x36
        /*0022*/ 	.short	(.L_173 - .L_172)
.L_172:
        /*0024*/ 	.word	0x00000008
.L_173:


//--------------------- .nv.info._Z7restorePdi    --------------------------
	.section	.nv.info._Z7restorePdi,"",@"SHT_CUDA_INFO"
	.sectionflags	@""
	.align	4


	//----- nvinfo : EIATTR_CUDA_API_VERSION
	.align		4
        /*0000*/ 	.byte	0x04, 0x37
        /*0002*/ 	.short	(.L_175 - .L_174)
.L_174:
        /*0004*/ 	.word	0x00000082


	//----- nvinfo : EIATTR_KPARAM_INFO
	.align		4
.L_175:
        /*0008*/ 	.byte	0x04, 0x17
        /*000a*/ 	.short	(.L_177 - .L_176)
.L_176:
        /*000c*/ 	.word	0x00000000
        /*0010*/ 	.short	0x0001
        /*0012*/ 	.short	0x0008
        /*0014*/ 	.byte	0x00, 0xf0, 0x11, 0x00


	//----- nvinfo : EIATTR_KPARAM_INFO
	.align		4
.L_177:
        /*0018*/ 	.byte	0x04, 0x17
        /*001a*/ 	.short	(.L_179 - .L_178)
.L_178:
        /*001c*/ 	.word	0x00000000
        /*0020*/ 	.short	0x0000
        /*0022*/ 	.short	0x0000
        /*0024*/ 	.byte	0x00, 0xf5, 0x21, 0x00


	//----- nvinfo : EIATTR_SPARSE_MMA_MASK
	.align		4
.L_179:
        /*0028*/ 	.byte	0x03, 0x50
        /*002a*/ 	.short	0x0000


	//----- nvinfo : EIATTR_MAXREG_COUNT
	.align		4
        /*002c*/ 	.byte	0x03, 0x1b
        /*002e*/ 	.short	0x00ff


	//----- nvinfo : EIATTR_MERCURY_ISA_VERSION
	.align		4
        /*0030*/ 	.byte	0x03, 0x5f
        /*0032*/ 	.short	0x0101


	//----- nvinfo : EIATTR_VRC_CTA_INIT_COUNT
	.align		4
        /*0034*/ 	.byte	0x02, 0x4a
	.zero		1
	.zero		1


	//----- nvinfo : EIATTR_EXIT_INSTR_OFFSETS
	.align		4
        /*0038*/ 	.byte	0x04, 0x1c
        /*003a*/ 	.short	(.L_181 - .L_180)


	//   ....[0]....
.L_180:
        /*003c*/ 	.word	0x00000290


	//----- nvinfo : EIATTR_CRS_STACK_SIZE
	.align		4
.L_181:
        /*0040*/ 	.byte	0x04, 0x1e
        /*0042*/ 	.short	(.L_183 - .L_182)
.L_182:
        /*0044*/ 	.word	0x00000000


	//----- nvinfo : EIATTR_CBANK_PARAM_SIZE
	.align		4
.L_183:
        /*0048*/ 	.byte	0x03, 0x19
        /*004a*/ 	.short	0x000c


	//----- nvinfo : EIATTR_PARAM_CBANK
	.align		4
        /*004c*/ 	.byte	0x04, 0x0a
        /*004e*/ 	.short	(.L_185 - .L_184)
	.align		4
.L_184:
        /*0050*/ 	.word	index@(.nv.constant0._Z7restorePdi)
        /*0054*/ 	.short	0x0380
        /*0056*/ 	.short	0x000c


	//----- nvinfo : EIATTR_SW_WAR
	.align		4
.L_185:
        /*0058*/ 	.byte	0x04, 0x36
        /*005a*/ 	.short	(.L_187 - .L_186)
.L_186:
        /*005c*/ 	.word	0x00000008
.L_187:


//--------------------- .nv.info._Z13update_matrixPKdPd --------------------------
	.section	.nv.info._Z13update_matrixPKdPd,"",@"SHT_CUDA_INFO"
	.sectionflags	@""
	.align	4


	//----- nvinfo : EIATTR_CUDA_API_VERSION
	.align		4
        /*0000*/ 	.byte	0x04, 0x37
        /*0002*/ 	.short	(.L_189 - .L_188)
.L_188:
        /*0004*/ 	.word	0x00000082


	//----- nvinfo : EIATTR_KPARAM_INFO
	.align		4
.L_189:
        /*0008*/ 	.byte	0x04, 0x17
        /*000a*/ 	.short	(.L_191 - .L_190)
.L_190:
        /*000c*/ 	.word	0x00000000
        /*0010*/ 	.short	0x0001
        /*0012*/ 	.short	0x0008
        /*0014*/ 	.byte	0x00, 0xf5, 0x21, 0x00


	//----- nvinfo : EIATTR_KPARAM_INFO
	.align		4
.L_191:
        /*0018*/ 	.byte	0x04, 0x17
        /*001a*/ 	.short	(.L_193 - .L_192)
.L_192:
        /*001c*/ 	.word	0x00000000
        /*0020*/ 	.short	0x0000
        /*0022*/ 	.short	0x0000
        /*0024*/ 	.byte	0x00, 0xf5, 0x21, 0x00


	//----- nvinfo : EIATTR_SPARSE_MMA_MASK
	.align		4
.L_193:
        /*0028*/ 	.byte	0x03, 0x50
        /*002a*/ 	.short	0x0000


	//----- nvinfo : EIATTR_MAXREG_COUNT
	.align		4
        /*002c*/ 	.byte	0x03, 0x1b
        /*002e*/ 	.short	0x00ff


	//----- nvinfo : EIATTR_MERCURY_ISA_VERSION
	.align		4
        /*0030*/ 	.byte	0x03, 0x5f
        /*0032*/ 	.short	0x0101


	//----- nvinfo : EIATTR_VRC_CTA_INIT_COUNT
	.align		4
        /*0034*/ 	.byte	0x02, 0x4a
	.zero		1
	.zero		1


	//----- nvinfo : EIATTR_EXIT_INSTR_OFFSETS
	.align		4
        /*0038*/ 	.byte	0x04, 0x1c
        /*003a*/ 	.short	(.L_195 - .L_194)


	//   ....[0]....
.L_194:
        /*003c*/ 	.word	0x000000e0


	//----- nvinfo : EIATTR_CBANK_PARAM_SIZE
	.align		4
.L_195:
        /*0040*/ 	.byte	0x03, 0x19
        /*0042*/ 	.short	0x0010


	//----- nvinfo : EIATTR_PARAM_CBANK
	.align		4
        /*0044*/ 	.byte	0x04, 0x0a
        /*0046*/ 	.short	(.L_197 - .L_196)
	.align		4
.L_196:
        /*0048*/ 	.word	index@(.nv.constant0._Z13update_matrixPKdPd)
        /*004c*/ 	.short	0x0380
        /*004e*/ 	.short	0x0010


	//----- nvinfo : EIATTR_SW_WAR
	.align		4
.L_197:
        /*0050*/ 	.byte	0x04, 0x36
        /*0052*/ 	.short	(.L_199 - .L_198)
.L_198:
        /*0054*/ 	.word	0x00000008
.L_199:


//--------------------- .nv.info._Z17updateTemperaturePKdPdm --------------------------
	.section	.nv.info._Z17updateTemperaturePKdPdm,"",@"SHT_CUDA_INFO"
	.sectionflags	@""
	.align	4


	//----- nvinfo : EIATTR_CUDA_API_VERSION
	.align		4
        /*0000*/ 	.byte	0x04, 0x37
        /*0002*/ 	.short	(.L_201 - .L_200)
.L_200:
        /*0004*/ 	.word	0x00000082


	//----- nvinfo : EIATTR_KPARAM_INFO
	.align		4
.L_201:
        /*0008*/ 	.byte	0x04, 0x17
        /*000a*/ 	.short	(.L_203 - .L_202)
.L_202:
        /*000c*/ 	.word	0x00000000
        /*0010*/ 	.short	0x0002
        /*0012*/ 	.short	0x0010
        /*0014*/ 	.byte	0x00, 0xf0, 0x21, 0x00


	//----- nvinfo : EIATTR_KPARAM_INFO
	.align		4
.L_203:
        /*0018*/ 	.byte	0x04, 0x17
        /*001a*/ 	.short	(.L_205 - .L_204)
.L_204:
        /*001c*/ 	.word	0x00000000
        /*0020*/ 	.short	0x0001
        /*0022*/ 	.short	0x0008
        /*0024*/ 	.byte	0x00, 0xf5, 0x21, 0x00


	//----- nvinfo : EIATTR_KPARAM_INFO
	.align		4
.L_205:
        /*0028*/ 	.byte	0x04, 0x17
        /*002a*/ 	.short	(.L_207 - .L_206)
.L_206:
        /*002c*/ 	.word	0x00000000
        /*0030*/ 	.short	0x0000
        /*0032*/ 	.short	0x0000
        /*0034*/ 	.byte	0x00, 0xf5, 0x21, 0x00


	//----- nvinfo : EIATTR_SPARSE_MMA_MASK
	.align		4
.L_207:
        /*0038*/ 	.byte	0x03, 0x50
        /*003a*/ 	.short	0x0000


	//----- nvinfo : EIATTR_MAXREG_COUNT
	.align		4
        /*003c*/ 	.byte	0x03, 0x1b
        /*003e*/ 	.short	0x00ff


	//----- nvinfo : EIATTR_MERCURY_ISA_VERSION
	.align		4
        /*0040*/ 	.byte	0x03, 0x5f
        /*0042*/ 	.short	0x0101


	//----- nvinfo : EIATTR_VRC_CTA_INIT_COUNT
	.align		4
        /*0044*/ 	.byte	0x02, 0x4a
	.zero		1
	.zero		1


	//----- nvinfo : EIATTR_EXIT_INSTR_OFFSETS
	.align		4
        /*0048*/ 	.byte	0x04, 0x1c
        /*004a*/ 	.short	(.L_209 - .L_208)


	//   ....[0]....
.L_208:
        /*004c*/ 	.word	0x000001f0


	//----- nvinfo : EIATTR_CBANK_PARAM_SIZE
	.align		4
.L_209:
        /*0050*/ 	.byte	0x03, 0x19
        /*0052*/ 	.short	0x0018


	//----- nvinfo : EIATTR_PARAM_CBANK
	.align		4
        /*0054*/ 	.byte	0x04, 0x0a
        /*0056*/ 	.short	(.L_211 - .L_210)
	.align		4
.L_210:
        /*0058*/ 	.word	index@(.nv.constant0._Z17updateTemperaturePKdPdm)
        /*005c*/ 	.short	0x0380
        /*005e*/ 	.short	0x0018


	//----- nvinfo : EIATTR_SW_WAR
	.align		4
.L_211:
        /*0060*/ 	.byte	0x04, 0x36
        /*0062*/ 	.short	(.L_213 - .L_212)
.L_212:
        /*0064*/ 	.word	0x00000008
.L_213:


//--------------------- .nv.callgraph             --------------------------
	.section	.nv.callgraph,"",@"SHT_CUDA_CALLGRAPH"
	.align	4
	.sectionentsize	8
	.align		4
        /*0000*/ 	.word	0x00000000
	.align		4
        /*0004*/ 	.word	0xffffffff
	.align		4
        /*0008*/ 	.word	0x00000000
	.align		4
        /*000c*/ 	.word	0xfffffffe
	.align		4
        /*0010*/ 	.word	0x00000000
	.align		4
        /*0014*/ 	.word	0xfffffffd
	.align		4
        /*0018*/ 	.word	0x00000000
	.align		4
        /*001c*/ 	.word	0xfffffffc


//--------------------- .nv.constant4             --------------------------
	.section	.nv.constant4,"a",@progbits
	.align	8
	.align		8
.nv.constant4:
        /*0000*/ 	.dword	_ZN34_INTERNAL_00987bc2_4_k_cu_2573acce4cuda3std3__45__cpo5beginE
	.align		8
        /*0008*/ 	.dword	_ZN34_INTERNAL_00987bc2_4_k_cu_2573acce4cuda3std3__45__cpo3endE
	.align		8
        /*0010*/ 	.dword	_ZN34_INTERNAL_00987bc2_4_k_cu_2573acce4cuda3std3__45__cpo6cbeginE
	.align		8
        /*0018*/ 	.dword	_ZN34_INTERNAL_00987bc2_4_k_cu_2573acce4cuda3std3__45__cpo4cendE
	.align		8
        /*0020*/ 	.dword	_ZN34_INTERNAL_00987bc2_4_k_cu_2573acce4cuda3std3__45__cpo6rbeginE
	.align		8
        /*0028*/ 	.dword	_ZN34_INTERNAL_00987bc2_4_k_cu_2573acce4cuda3std3__45__cpo4rendE
	.align		8
        /*0030*/ 	.dword	_ZN34_INTERNAL_00987bc2_4_k_cu_2573acce4cuda3std3__45__cpo7crbeginE
	.align		8
        /*0038*/ 	.dword	_ZN34_INTERNAL_00987bc2_4_k_cu_2573acce4cuda3std3__45__cpo5crendE
	.align		8
        /*0040*/ 	.dword	_ZN34_INTERNAL_00987bc2_4_k_cu_2573acce4cuda3std3__436_GLOBAL__N__00987bc2_4_k_cu_2573acce6ignoreE
	.align		8
        /*0048*/ 	.dword	_ZN34_INTERNAL_00987bc2_4_k_cu_2573acce4cuda3std3__419piecewise_constructE
	.align		8
        /*0050*/ 	.dword	_ZN34_INTERNAL_00987bc2_4_k_cu_2573acce4cuda3std3__48in_placeE
	.align		8
        /*0058*/ 	.dword	_ZN34_INTERNAL_00987bc2_4_k_cu_2573acce4cuda3std3__420unreachable_sentinelE
	.align		8
        /*0060*/ 	.dword	_ZN34_INTERNAL_00987bc2_4_k_cu_2573acce4cuda3std3__47nulloptE
	.align		8
        /*0068*/ 	.dword	_ZN34_INTERNAL_00987bc2_4_k_cu_2573acce4cuda3std3__48unexpectE
	.align		8
        /*0070*/ 	.dword	_ZN34_INTERNAL_00987bc2_4_k_cu_2573acce4cuda3std6ranges3__45__cpo4swapE
	.align		8
        /*0078*/ 	.dword	_ZN34_INTERNAL_00987bc2_4_k_cu_2573acce4cuda3std6ranges3__45__cpo9iter_moveE
	.align		8
        /*0080*/ 	.dword	_ZN34_INTERNAL_00987bc2_4_k_cu_2573acce4cuda3std6ranges3__45__cpo5beginE
	.align		8
        /*0088*/ 	.dword	_ZN34_INTERNAL_00987bc2_4_k_cu_2573acce4cuda3std6ranges3__45__cpo3endE
	.align		8
        /*0090*/ 	.dword	_ZN34_INTERNAL_00987bc2_4_k_cu_2573acce4cuda3std6ranges3__45__cpo6cbeginE
	.align		8
        /*0098*/ 	.dword	_ZN34_INTERNAL_00987bc2_4_k_cu_2573acce4cuda3std6ranges3__45__cpo4cendE
	.align		8
        /*00a0*/ 	.dword	_ZN34_INTERNAL_00987bc2_4_k_cu_2573acce4cuda3std6ranges3__45__cpo7advanceE
	.align		8
        /*00a8*/ 	.dword	_ZN34_INTERNAL_00987bc2_4_k_cu_2573acce4cuda3std6ranges3__45__cpo9iter_swapE
	.align		8
        /*00b0*/ 	.dword	_ZN34_INTERNAL_00987bc2_4_k_cu_2573acce4cuda3std6ranges3__45__cpo4nextE
	.align		8
        /*00b8*/ 	.dword	_ZN34_INTERNAL_00987bc2_4_k_cu_2573acce4cuda3std6ranges3__45__cpo4prevE
	.align		8
        /*00c0*/ 	.dword	_ZN34_INTERNAL_00987bc2_4_k_cu_2573acce4cuda3std6ranges3__45__cpo4dataE
	.align		8
        /*00c8*/ 	.dword	_ZN34_INTERNAL_00987bc2_4_k_cu_2573acce4cuda3std6ranges3__45__cpo5cdataE
	.align		8
        /*00d0*/ 	.dword	_ZN34_INTERNAL_00987bc2_4_k_cu_2573acce4cuda3std6ranges3__45__cpo4sizeE
	.align		8
        /*00d8*/ 	.dword	_ZN34_INTERNAL_00987bc2_4_k_cu_2573acce4cuda3std6ranges3__45__cpo5ssizeE
	.align		8
        /*00e0*/ 	.dword	_ZN34_INTERNAL_00987bc2_4_k_cu_2573acce4cuda3std6ranges3__45__cpo8distanceE
	.align		8
        /*00e8*/ 	.dword	_ZN34_INTERNAL_00987bc2_4_k_cu_2573acce6thrust24THRUST_300001_SM_1000_NS6system6detail10sequential3seqE
	.align		8
        /*00f0*/ 	.dword	_ZN34_INTERNAL_00987bc2_4_k_cu_2573acce6thrust24THRUST_300001_SM_1000_NS12placeholders2_1E
	.align		8
        /*00f8*/ 	.dword	_ZN34_INTERNAL_00987bc2_4_k_cu_2573acce6thrust24THRUST_300001_SM_1000_NS12placeholders2_2E
	.align		8
        /*0100*/ 	.dword	_ZN34_INTERNAL_00987bc2_4_k_cu_2573acce6thrust24THRUST_300001_SM_1000_NS12placeholders2_3E
	.align		8
        /*0108*/ 	.dword	_ZN34_INTERNAL_00987bc2_4_k_cu_2573acce6thrust24THRUST_300001_SM_1000_NS12placeholders2_4E
	.align		8
        /*0110*/ 	.dword	_ZN34_INTERNAL_00987bc2_4_k_cu_2573acce6thrust24THRUST_300001_SM_1000_NS12placeholders2_5E
	.align		8
        /*0118*/ 	.dword	_ZN34_INTERNAL_00987bc2_4_k_cu_2573acce6thrust24THRUST_300001_SM_1000_NS12placeholders2_6E
	.align		8
        /*0120*/ 	.dword	_ZN34_INTERNAL_00987bc2_4_k_cu_2573acce6thrust24THRUST_300001_SM_1000_NS12placeholders2_7E
	.align		8
        /*0128*/ 	.dword	_ZN34_INTERNAL_00987bc2_4_k_cu_2573acce6thrust24THRUST_300001_SM_1000_NS12placeholders2_8E
	.align		8
        /*0130*/ 	.dword	_ZN34_INTERNAL_00987bc2_4_k_cu_2573acce6thrust24THRUST_300001_SM_1000_NS12placeholders2_9E
	.align		8
        /*0138*/ 	.dword	_ZN34_INTERNAL_00987bc2_4_k_cu_2573acce6thrust24THRUST_300001_SM_1000_NS12placeholders3_10E


//--------------------- .text._ZN3cub18CUB_300001_SM_10006detail6reduce28DeviceReduceSingleTileKernelINS2_10policy_hubIdjN4cuda3__47maximumIvEEE10Policy1000EPdSB_iS8_ddNS5_3std3__410__identityEEEvT0_T1_T2_T3_T4_T6_ --------------------------
	.section	.text._ZN3cub18CUB_300001_SM_10006detail6reduce28DeviceReduceSingleTileKernelINS2_10policy_hubIdjN4cuda3__47maximumIvEEE10Policy1000EPdSB_iS8_ddNS5_3std3__410__identityEEEvT0_T1_T2_T3_T4_T6_,"ax",@progbits
	.align	128
        .global         _ZN3cub18CUB_300001_SM_10006detail6reduce28DeviceReduceSingleTileKernelINS2_10policy_hubIdjN4cuda3__47maximumIvEEE10Policy1000EPdSB_iS8_ddNS5_3std3__410__identityEEEvT0_T1_T2_T3_T4_T6_
        .type           _ZN3cub18CUB_300001_SM_10006detail6reduce28DeviceReduceSingleTileKernelINS2_10policy_hubIdjN4cuda3__47maximumIvEEE10Policy1000EPdSB_iS8_ddNS5_3std3__410__identityEEEvT0_T1_T2_T3_T4_T6_,@function
        .size           _ZN3cub18CUB_300001_SM_10006detail6reduce28DeviceReduceSingleTileKernelINS2_10policy_hubIdjN4cuda3__47maximumIvEEE10Policy1000EPdSB_iS8_ddNS5_3std3__410__identityEEEvT0_T1_T2_T3_T4_T6_,(.L_x_155 - _ZN3cub18CUB_300001_SM_10006detail6reduce28DeviceReduceSingleTileKernelINS2_10policy_hubIdjN4cuda3__47maximumIvEEE10Policy1000EPdSB_iS8_ddNS5_3std3__410__identityEEEvT0_T1_T2_T3_T4_T6_)
        .other          _ZN3cub18CUB_300001_SM_10006detail6reduce28DeviceReduceSingleTileKernelINS2_10policy_hubIdjN4cuda3__47maximumIvEEE10Policy1000EPdSB_iS8_ddNS5_3std3__410__identityEEEvT0_T1_T2_T3_T4_T6_,@"STO_CUDA_ENTRY STV_DEFAULT"
_ZN3cub18CUB_300001_SM_10006detail6reduce28DeviceReduceSingleTileKernelINS2_10policy_hubIdjN4cuda3__47maximumIvEEE10Policy1000EPdSB_iS8_ddNS5_3std3__410__identityEEEvT0_T1_T2_T3_T4_T6_:
.text._ZN3cub18CUB_300001_SM_10006detail6reduce28DeviceReduceSingleTileKernelINS2_10policy_hubIdjN4cuda3__47maximumIvEEE10Policy1000EPdSB_iS8_ddNS5_3std3__410__identityEEEvT0_T1_T2_T3_T4_T6_:
[----:B------:R-:W-:Y:S01]  /*0000*/  LDC R1, c[0x0][0x37c] ;  /* 0x0000df00ff017b82 */ /* 0x000fe20000000800 */
[----:B------:R-:W0:Y:S01]  /*0010*/  LDCU UR4, c[0x0][0x390] ;  /* 0x00007200ff0477ac */ /* 0x000e220008000800 */
[----:B------:R-:W1:Y:S01]  /*0020*/  LDCU.64 UR6, c[0x0][0x358] ;  /* 0x00006b00ff0677ac */ /* 0x000e620008000a00 */
[----:B0-----:R-:W-:-:S05]  /*0030*/  IMAD.U32 R4, RZ, RZ, UR4 ;  /* 0x00000004ff047e24 */ /* 0x001fca000f8e00ff */
[----:B------:R-:W-:-:S13]  /*0040*/  ISETP.NE.AND P0, PT, R4, RZ, PT ;  /* 0x000000ff0400720c */ /* 0x000fda0003f05270 */
[----:B-1----:R-:W-:Y:S05]  /*0050*/  @P0 BRA `(.L_x_0) ;  /* 0x00000000001c0947 */ /* 0x002fea0003800000 */
[----:B------:R-:W0:Y:S02]  /*0060*/  S2R R0, SR_TID.X ;  /* 0x0000000000007919 */ /* 0x000e240000002100 */
[----:B0-----:R-:W-:-:S13]  /*0070*/  ISETP.NE.AND P0, PT, R0, RZ, PT ;  /* 0x000000ff0000720c */ /* 0x001fda0003f05270 */
[----:B------:R-:W-:Y:S05]  /*0080*/  @P0 EXIT ;  /* 0x000000000000094d */ /* 0x000fea0003800000 */
[----:B------:R-:W0:Y:S08]  /*0090*/  LDC.64 R2, c[0x0][0x388] ;  /* 0x0000e200ff027b82 */ /* 0x000e300000000a00 */
[----:B------:R-:W0:Y:S02]  /*00a0*/  LDC.64 R4, c[0x0][0x398] ;  /* 0x0000e600ff047b82 */ /* 0x000e240000000a00 */
[----:B0-----:R-:W-:Y:S01]  /*00b0*/  STG.E.64 desc[UR6][R2.64], R4 ;  /* 0x0000000402007986 */ /* 0x001fe2000c101b06 */
[----:B------:R-:W-:Y:S05]  /*00c0*/  EXIT ;  /* 0x000000000000794d */ /* 0x000fea0003800000 */
.L_x_0:
[----:B------:R-:W0:Y:S01]  /*00d0*/  LDCU UR4, c[0x0][0x380] ;  /* 0x00007000ff0477ac */ /* 0x000e220008000800 */
[----:B------:R-:W-:Y:S01]  /*00e0*/  BSSY.RECONVERGENT B0, `(.L_x_1) ;  /* 0x00005b3000007945 */ /* 0x000fe20003800200 */
[----:B0-----:R-:W-:-:S09]  /*00f0*/  ULOP3.LUT UP0, URZ, UR4, 0x1f, URZ, 0xc0, !UPT ;  /* 0x0000001f04ff7892 */ /* 0x001fd2000f80c0ff */
[----:B------:R-:W-:Y:S05]  /*0100*/  BRA.U UP0, `(.L_x_2) ;  /* 0x0000002d003c7547 */ /* 0x000fea000b800000 */
[----:B------:R-:W-:-:S13]  /*0110*/  ISETP.GT.AND P0, PT, R4, 0x7ff, PT ;  /* 0x000007ff0400780c */ /* 0x000fda0003f04270 */
[----:B------:R-:W-:Y:S05]  /*0120*/  @P0 BRA `(.L_x_3) ;  /* 0x0000001400e80947 */ /* 0x000fea0003800000 */
[----:B------:R-:W0:Y:S01]  /*0130*/  S2R R3, SR_TID.X ;  /* 0x0000000000037919 */ /* 0x000e220000002100 */
[----:B------:R-:W-:Y:S01]  /*0140*/  BSSY.RECONVERGENT B1, `(.L_x_4) ;  /* 0x0000009000017945 */ /* 0x000fe20003800200 */
[----:B------:R-:W-:Y:S02]  /*0150*/  CS2R R6, SRZ ;  /* 0x0000000000067805 */ /* 0x000fe4000001ff00 */
[----:B0-----:R-:W-:Y:S01]  /*0160*/  ISETP.GE.AND P0, PT, R3, R4, PT ;  /* 0x000000040300720c */ /* 0x001fe20003f06270 */
[----:B------:R-:W-:-:S12]  /*0170*/  IMAD.MOV.U32 R5, RZ, RZ, R3 ;  /* 0x000000ffff057224 */ /* 0x000fd800078e0003 */
[----:B------:R-:W-:Y:S05]  /*0180*/  @P0 BRA `(.L_x_5) ;  /* 0x0000000000100947 */ /* 0x000fea0003800000 */
[----:B------:R-:W0:Y:S02]  /*0190*/  LDC.64 R6, c[0x0][0x380] ;  /* 0x0000e000ff067b82 */ /* 0x000e240000000a00 */
[----:B0-----:R-:W-:-:S06]  /*01a0*/  IMAD.WIDE.U32 R6, R3, 0x8, R6 ;  /* 0x0000000803067825 */ /* 0x001fcc00078e0006 */
[----:B------:R-:W5:Y:S01]  /*01b0*/  LDG.E.64.CONSTANT R6, desc[UR6][R6.64] ;  /* 0x0000000606067981 */ /* 0x000f62000c1e9b00 */
[----:B------:R-:W-:-:S07]  /*01c0*/  VIADD R5, R3, 0x100 ;  /* 0x0000010003057836 */ /* 0x000fce0000000000 */
.L_x_5:
[----:B------:R-:W-:Y:S05]  /*01d0*/  BSYNC.RECONVERGENT B1 ;  /* 0x0000000000017941 */ /* 0x000fea0003800200 */
.L_x_4:
[----:B------:R-:W-:Y:S01]  /*01e0*/  ISETP.GE.AND P0, PT, R5, R4, PT ;  /* 0x000000040500720c */ /* 0x000fe20003f06270 */
[----:B------:R-:W-:-:S12]  /*01f0*/  BSSY.RECONVERGENT B1, `(.L_x_6) ;  /* 0x00000b0000017945 */ /* 0x000fd80003800200 */
[----:B------:R-:W-:Y:S05]  /*0200*/  @P0 BRA `(.L_x_7) ;  /* 0x0000000800b80947 */ /* 0x000fea0003800000 */
[----:B------:R-:W-:Y:S01]  /*0210*/  LOP3.LUT R9, RZ, R5, RZ, 0x33, !PT ;  /* 0x00000005ff097212 */ /* 0x000fe200078e33ff */
[----:B------:R-:W-:Y:S04]  /*0220*/  BSSY.RECONVERGENT B2, `(.L_x_8) ;  /* 0x0000019000027945 */ /* 0x000fe80003800200 */
[----:B------:R-:W-:-:S05]  /*0230*/  IMAD.IADD R0, R9, 0x1, R4 ;  /* 0x0000000109007824 */ /* 0x000fca00078e0204 */
[C---:B------:R-:W-:Y:S02]  /*0240*/  LOP3.LUT R2, R0.reuse, 0x300, RZ, 0xc0, !PT ;  /* 0x0000030000027812 */ /* 0x040fe400078ec0ff */
[----:B------:R-:W-:Y:S02]  /*0250*/  ISETP.GE.U32.AND P0, PT, R0, 0x300, PT ;  /* 0x000003000000780c */ /* 0x000fe40003f06070 */
[----:B------:R-:W-:-:S13]  /*0260*/  ISETP.NE.AND P1, PT, R2, 0x300, PT ;  /* 0x000003000200780c */ /* 0x000fda0003f25270 */
[----:B------:R-:W-:Y:S05]  /*0270*/  @!P1 BRA `(.L_x_9) ;  /* 0x00000000004c9947 */ /* 0x000fea0003800000 */
[----:B------:R-:W0:Y:S01]  /*0280*/  LDC.64 R8, c[0x0][0x380] ;  /* 0x0000e000ff087b82 */ /* 0x000e220000000a00 */
[----:B------:R-:W-:-:S04]  /*0290*/  LEA.HI R0, R0, 0x1, RZ, 0x18 ;  /* 0x0000000100007811 */ /* 0x000fc800078fc0ff */
[----:B------:R-:W-:-:S05]  /*02a0*/  LOP3.LUT R0, R0, 0x3, RZ, 0xc0, !PT ;  /* 0x0000000300007812 */ /* 0x000fca00078ec0ff */
[----:B------:R-:W-:Y:S02]  /*02b0*/  IMAD.MOV R0, RZ, RZ, -R0 ;  /* 0x000000ffff007224 */ /* 0x000fe400078e0a00 */
[----:B0-----:R-:W-:-:S04]  /*02c0*/  IMAD.WIDE.U32 R8, R5, 0x8, R8 ;  /* 0x0000000805087825 */ /* 0x001fc800078e0008 */
[----:B------:R-:W-:Y:S02]  /*02d0*/  IMAD.MOV.U32 R2, RZ, RZ, R8 ;  /* 0x000000ffff027224 */ /* 0x000fe400078e0008 */
[----:B------:R-:W-:-:S07]  /*02e0*/  IMAD.MOV.U32 R11, RZ, RZ, R9 ;  /* 0x000000ffff0b7224 */ /* 0x000fce00078e0009 */
.L_x_10:
[----:B------:R-:W-:Y:S02]  /*02f0*/  IMAD.MOV.U32 R8, RZ, RZ, R2 ;  /* 0x000000ffff087224 */ /* 0x000fe400078e0002 */
[----:B------:R-:W-:-:S06]  /*0300*/  IMAD.MOV.U32 R9, RZ, RZ, R11 ;  /* 0x000000ffff097224 */ /* 0x000fcc00078e000b */
[----:B------:R-:W2:Y:S01]  /*0310*/  LDG.E.64.CONSTANT R8, desc[UR6][R8.64] ;  /* 0x0000000608087981 */ /* 0x000ea2000c1e9b00 */
[----:B------:R-:W-:Y:S01]  /*0320*/  VIADD R0, R0, 0x1 ;  /* 0x0000000100007836 */ /* 0x000fe20000000000 */
[----:B------:R-:W-:Y:S01]  /*0330*/  IADD3 R2, P3, PT, R2, 0x800, RZ ;  /* 0x0000080002027810 */ /* 0x000fe20007f7e0ff */
[----:B------:R-:W-:-:S03]  /*0340*/  VIADD R5, R5, 0x100 ;  /* 0x0000010005057836 */ /* 0x000fc60000000000 */
[----:B------:R-:W-:Y:S01]  /*0350*/  ISETP.NE.AND P2, PT, R0, RZ, PT ;  /* 0x000000ff0000720c */ /* 0x000fe20003f45270 */
[----:B------:R-:W-:Y:S01]  /*0360*/  IMAD.X R11, RZ, RZ, R11, P3 ;  /* 0x000000ffff0b7224 */ /* 0x000fe200018e060b */
[----:B--2--5:R-:W-:-:S06]  /*0370*/  DSETP.GEU.AND P1, PT, R6, R8, PT ;  /* 0x000000080600722a */ /* 0x024fcc0003f2e000 */
[----:B------:R-:W-:Y:S02]  /*0380*/  FSEL R6, R8, R6, !P1 ;  /* 0x0000000608067208 */ /* 0x000fe40004800000 */
[----:B------:R-:W-:-:S03]  /*0390*/  FSEL R7, R9, R7, !P1 ;  /* 0x0000000709077208 */ /* 0x000fc60004800000 */
[----:B------:R-:W-:Y:S05]  /*03a0*/  @P2 BRA `(.L_x_10) ;  /* 0xfffffffc00d02947 */ /* 0x000fea000383ffff */
.L_x_9:
[----:B------:R-:W-:Y:S05]  /*03b0*/  BSYNC.RECONVERGENT B2 ;  /* 0x0000000000027941 */ /* 0x000fea0003800200 */
.L_x_8:
[----:B------:R-:W-:Y:S05]  /*03c0*/  @!P0 BRA `(.L_x_7) ;  /* 0x0000000800488947 */ /* 0x000fea0003800000 */
[----:B------:R-:W-:Y:S01]  /*03d0*/  IMAD.IADD R0, R4, 0x1, -R5 ;  /* 0x0000000104007824 */ /* 0x000fe200078e0a05 */
[----:B------:R-:W-:Y:S01]  /*03e0*/  BSSY.RECONVERGENT B2, `(.L_x_11) ;  /* 0x0000051000027945 */ /* 0x000fe20003800200 */
[----:B------:R-:W-:-:S03]  /*03f0*/  PLOP3.LUT P0, PT, PT, PT, PT, 0x80, 0x8 ;  /* 0x000000000008781c */ /* 0x000fc60003f0f070 */
[----:B------:R-:W-:-:S13]  /*0400*/  ISETP.GT.AND P1, PT, R0, 0xc00, PT ;  /* 0x00000c000000780c */ /* 0x000fda0003f24270 */
[----:B------:R-:W-:Y:S05]  /*0410*/  @!P1 BRA `(.L_x_12) ;  /* 0x0000000400349947 */ /* 0x000fea0003800000 */
[----:B------:R-:W0:Y:S01]  /*0420*/  LDC.64 R8, c[0x0][0x380] ;  /* 0x0000e000ff087b82 */ /* 0x000e220000000a00 */
[----:B------:R-:W-:Y:S01]  /*0430*/  PLOP3.LUT P0, PT, PT, PT, PT, 0x8, 0x80 ;  /* 0x000000000080781c */ /* 0x000fe20003f0e170 */
[----:B------:R-:W-:-:S12]  /*0440*/  VIADD R0, R4, 0xfffff400 ;  /* 0xfffff40004007836 */ /* 0x000fd80000000000 */
.L_x_13:
[----:B0-----:R-:W-:-:S05]  /*0450*/  IMAD.WIDE R30, R5, 0x8, R8 ;  /* 0x00000008051e7825 */ /* 0x001fca00078e0208 */
[----:B------:R-:W2:Y:S04]  /*0460*/  LDG.E.64.CONSTANT R10, desc[UR6][R30.64] ;  /* 0x000000061e0a7981 */ /* 0x000ea8000c1e9b00 */
[----:B------:R-:W3:Y:S04]  /*0470*/  LDG.E.64.CONSTANT R12, desc[UR6][R30.64+0x800] ;  /* 0x000800061e0c7981 */ /* 0x000ee8000c1e9b00 */
[----:B------:R-:W4:Y:S01]  /*0480*/  LDG.E.64.CONSTANT R14, desc[UR6][R30.64+0x1000] ;  /* 0x001000061e0e7981 */ /* 0x000f22000c1e9b00 */
[----:B------:R-:W-:-:S03]  /*0490*/  VIADD R39, R5, 0x400 ;  /* 0x0000040005277836 */ /* 0x000fc60000000000 */
[----:B------:R-:W4:Y:S01]  /*04a0*/  LDG.E.64.CONSTANT R16, desc[UR6][R30.64+0x1800] ;  /* 0x001800061e107981 */ /* 0x000f22000c1e9b00 */
[----:B------:R-:W-:-:S05]  /*04b0*/  IMAD.WIDE R38, R39, 0x8, R8 ;  /* 0x0000000827267825 */ /* 0x000fca00078e0208 */
[----:B------:R-:W4:Y:S04]  /*04c0*/  LDG.E.64.CONSTANT R18, desc[UR6][R38.64] ;  /* 0x0000000626127981 */ /* 0x000f28000c1e9b00 */
[----:B------:R-:W4:Y:S04]  /*04d0*/  LDG.E.64.CONSTANT R20, desc[UR6][R38.64+0x800] ;  /* 0x0008000626147981 */ /* 0x000f28000c1e9b00 */
        /* <DEDUP_REMOVED lines=12> */
[----:B------:R-:W4:Y:S04]  /*05a0*/  LDG.E.64.CONSTANT R38, desc[UR6][R44.64+0x1000] ;  /* 0x001000062c267981 */ /* 0x000f28000c1e9b00 */
[----:B------:R-:W4:Y:S01]  /*05b0*/  LDG.E.64.CONSTANT R40, desc[UR6][R44.64+0x1800] ;  /* 0x001800062c287981 */ /* 0x000f22000c1e9b00 */
[----:B------:R-:W-:-:S05]  /*05c0*/  VIADD R5, R5, 0x1000 ;  /* 0x0000100005057836 */ /* 0x000fca0000000000 */
[----:B------:R-:W-:Y:S01]  /*05d0*/  ISETP.GE.AND P2, PT, R5, R0, PT ;  /* 0x000000000500720c */ /* 0x000fe20003f46270 */
[----:B--2--5:R-:W-:-:S06]  /*05e0*/  DSETP.GEU.AND P1, PT, R6, R10, PT ;  /* 0x0000000a0600722a */ /* 0x024fcc0003f2e000 */
[----:B------:R-:W-:Y:S02]  /*05f0*/  FSEL R6, R10, R6, !P1 ;  /* 0x000000060a067208 */ /* 0x000fe40004800000 */
[----:B------:R-:W-:-:S06]  /*0600*/  FSEL R7, R11, R7, !P1 ;  /* 0x000000070b077208 */ /* 0x000fcc0004800000 */
[----:B---3--:R-:W-:-:S06]  /*0610*/  DSETP.GEU.AND P1, PT, R6, R12, PT ;  /* 0x0000000c0600722a */ /* 0x008fcc0003f2e000 */
[----:B------:R-:W-:Y:S02]  /*0620*/  FSEL R6, R12, R6, !P1 ;  /* 0x000000060c067208 */ /* 0x000fe40004800000 */
[----:B------:R-:W-:-:S06]  /*0630*/  FSEL R7, R13, R7, !P1 ;  /* 0x000000070d077208 */ /* 0x000fcc0004800000 */
[----:B----4-:R-:W-:-:S06]  /*0640*/  DSETP.GEU.AND P1, PT, R6, R14, PT ;  /* 0x0000000e0600722a */ /* 0x010fcc0003f2e000 */
[----:B------:R-:W-:Y:S02]  /*0650*/  FSEL R6, R14, R6, !P1 ;  /* 0x000000060e067208 */ /* 0x000fe40004800000 */
[----:B------:R-:W-:-:S06]  /*0660*/  FSEL R7, R15, R7, !P1 ;  /* 0x000000070f077208 */ /* 0x000fcc0004800000 */
[----:B------:R-:W-:-:S06]  /*0670*/  DSETP.GEU.AND P1, PT, R6, R16, PT ;  /* 0x000000100600722a */ /* 0x000fcc0003f2e000 */
        /* <DEDUP_REMOVED lines=37> */
[----:B------:R-:W-:Y:S01]  /*08d0*/  FSEL R7, R41, R7, !P1 ;  /* 0x0000000729077208 */ /* 0x000fe20004800000 */
[----:B------:R-:W-:Y:S06]  /*08e0*/  @!P2 BRA `(.L_x_13) ;  /* 0xfffffff800d8a947 */ /* 0x000fec000383ffff */
.L_x_12:
[----:B------:R-:W-:Y:S05]  /*08f0*/  BSYNC.RECONVERGENT B2 ;  /* 0x0000000000027941 */ /* 0x000fea0003800200 */
.L_x_11:
[----:B------:R-:W-:Y:S01]  /*0900*/  IMAD.IADD R0, R4, 0x1, -R5 ;  /* 0x0000000104007824 */ /* 0x000fe200078e0a05 */
[----:B------:R-:W-:Y:S04]  /*0910*/  BSSY.RECONVERGENT B2, `(.L_x_14) ;  /* 0x0000029000027945 */ /* 0x000fe80003800200 */
[----:B------:R-:W-:-:S13]  /*0920*/  ISETP.GT.AND P1, PT, R0, 0x400, PT ;  /* 0x000004000000780c */ /* 0x000fda0003f24270 */
[----:B------:R-:W-:Y:S05]  /*0930*/  @!P1 BRA `(.L_x_15) ;  /* 0x0000000000989947 */ /* 0x000fea0003800000 */
[----:B------:R-:W0:Y:S02]  /*0940*/  LDC.64 R18, c[0x0][0x380] ;  /* 0x0000e000ff127b82 */ /* 0x000e240000000a00 */
        /* <DEDUP_REMOVED lines=11> */
[----:B------:R-:W-:Y:S01]  /*0a00*/  VIADD R5, R5, 0x800 ;  /* 0x0000080005057836 */ /* 0x000fe20000000000 */
        /* <DEDUP_REMOVED lines=20> */
[----:B------:R-:W-:Y:S02]  /*0b50*/  FSEL R7, R25, R7, !P0 ;  /* 0x0000000719077208 */ /* 0x000fe40004000000 */
[----:B------:R-:W-:-:S04]  /*0b60*/  PLOP3.LUT P0, PT, PT, PT, PT, 0x8, 0x80 ;  /* 0x000000000080781c */ /* 0x000fc80003f0e170 */
[----:B------:R-:W-:-:S06]  /*0b70*/  DSETP.GEU.AND P1, PT, R6, R26, PT ;  /* 0x0000001a0600722a */ /* 0x000fcc0003f2e000 */
[----:B------:R-:W-:Y:S02]  /*0b80*/  FSEL R6, R26, R6, !P1 ;  /* 0x000000061a067208 */ /* 0x000fe40004800000 */
[----:B------:R-:W-:-:S07]  /*0b90*/  FSEL R7, R27, R7, !P1 ;  /* 0x000000071b077208 */ /* 0x000fce0004800000 */
.L_x_15:
[----:B------:R-:W-:Y:S05]  /*0ba0*/  BSYNC.RECONVERGENT B2 ;  /* 0x0000000000027941 */ /* 0x000fea0003800200 */
.L_x_14:
[----:B------:R-:W-:-:S13]  /*0bb0*/  ISETP.LT.OR P0, PT, R5, R4, P0 ;  /* 0x000000040500720c */ /* 0x000fda0000701670 */
[----:B------:R-:W-:Y:S05]  /*0bc0*/  @!P0 BRA `(.L_x_7) ;  /* 0x0000000000488947 */ /* 0x000fea0003800000 */
[----:B------:R-:W0:Y:S02]  /*0bd0*/  LDC.64 R8, c[0x0][0x380] ;  /* 0x0000e000ff087b82 */ /* 0x000e240000000a00 */
[----:B0-----:R-:W-:-:S05]  /*0be0*/  IMAD.WIDE R8, R5, 0x8, R8 ;  /* 0x0000000805087825 */ /* 0x001fca00078e0208 */
[----:B------:R-:W2:Y:S04]  /*0bf0*/  LDG.E.64.CONSTANT R10, desc[UR6][R8.64] ;  /* 0x00000006080a7981 */ /* 0x000ea8000c1e9b00 */
[----:B------:R-:W3:Y:S04]  /*0c00*/  LDG.E.64.CONSTANT R12, desc[UR6][R8.64+0x800] ;  /* 0x00080006080c7981 */ /* 0x000ee8000c1e9b00 */
[----:B------:R-:W4:Y:S04]  /*0c10*/  LDG.E.64.CONSTANT R14, desc[UR6][R8.64+0x1000] ;  /* 0x00100006080e7981 */ /* 0x000f28000c1e9b00 */
[----:B------:R-:W4:Y:S01]  /*0c20*/  LDG.E.64.CONSTANT R16, desc[UR6][R8.64+0x1800] ;  /* 0x0018000608107981 */ /* 0x000f22000c1e9b00 */
        /* <DEDUP_REMOVED lines=11> */
[----:B------:R-:W-:-:S07]  /*0ce0*/  FSEL R7, R17, R7, !P0 ;  /* 0x0000000711077208 */ /* 0x000fce0004000000 */
.L_x_7:
[----:B------:R-:W-:Y:S05]  /*0cf0*/  BSYNC.RECONVERGENT B1 ;  /* 0x0000000000017941 */ /* 0x000fea0003800200 */
.L_x_6:
[----:B------:R-:W-:-:S13]  /*0d00*/  ISETP.GE.AND P0, PT, R4, 0x100, PT ;  /* 0x000001000400780c */ /* 0x000fda0003f06270 */
[----:B------:R-:W-:Y:S05]  /*0d10*/  @!P0 BRA `(.L_x_16) ;  /* 0x00000004003c8947 */ /* 0x000fea0003800000 */
[----:B------:R-:W0:Y:S01]  /*0d20*/  S2R R8, SR_LANEID ;  /* 0x0000000000087919 */ /* 0x000e220000000000 */
[----:B-----5:R-:W-:Y:S04]  /*0d30*/  SHFL.DOWN PT, R4, R6, 0x1, 0x1f ;  /* 0x08201f0006047f89 */ /* 0x020fe800000e0000 */
[----:B------:R-:W1:Y:S02]  /*0d40*/  SHFL.DOWN PT, R5, R7, 0x1, 0x1f ;  /* 0x08201f0007057f89 */ /* 0x000e6400000e0000 */
[----:B-1----:R-:W-:Y:S01]  /*0d50*/  DSETP.GEU.AND P1, PT, R6, R4, PT ;  /* 0x000000040600722a */ /* 0x002fe20003f2e000 */
[C---:B0-----:R-:W-:Y:S02]  /*0d60*/  ISETP.GT.AND P0, PT, R8.reuse, 0x1e, PT ;  /* 0x0000001e0800780c */ /* 0x041fe40003f04270 */
[----:B------:R-:W-:-:S03]  /*0d70*/  ISETP.NE.AND P2, PT, R8, RZ, PT ;  /* 0x000000ff0800720c */ /* 0x000fc60003f45270 */
[----:B------:R-:W-:Y:S02]  /*0d80*/  FSEL R9, R4, R6, !P1 ;  /* 0x0000000604097208 */ /* 0x000fe40004800000 */
[----:B------:R-:W-:Y:S02]  /*0d90*/  FSEL R5, R5, R7, !P1 ;  /* 0x0000000705057208 */ /* 0x000fe40004800000 */
[----:B------:R-:W-:Y:S02]  /*0da0*/  FSEL R6, R6, R9, P0 ;  /* 0x0000000906067208 */ /* 0x000fe40000000000 */
[----:B------:R-:W-:Y:S02]  /*0db0*/  FSEL R11, R7, R5, P0 ;  /* 0x00000005070b7208 */ /* 0x000fe40000000000 */
[----:B------:R-:W-:Y:S01]  /*0dc0*/  ISETP.GT.AND P0, PT, R8, 0x1d, PT ;  /* 0x0000001d0800780c */ /* 0x000fe20003f04270 */
[----:B------:R-:W-:Y:S01]  /*0dd0*/  SHFL.DOWN PT, R4, R6, 0x2, 0x1f ;  /* 0x08401f0006047f89 */ /* 0x000fe200000e0000 */
[----:B------:R-:W-:Y:S01]  /*0de0*/  @!P2 MOV R2, 0x400 ;  /* 0x000004000002a802 */ /* 0x000fe20000000f00 */
[----:B------:R-:W-:Y:S01]  /*0df0*/  IMAD.MOV.U32 R7, RZ, RZ, R11 ;  /* 0x000000ffff077224 */ /* 0x000fe200078e000b */
[----:B------:R-:W-:Y:S01]  /*0e00*/  @!P2 SHF.R.U32.HI R0, RZ, 0x2, R3 ;  /* 0x00000002ff00a819 */ /* 0x000fe20000011603 */
[----:B------:R-:W0:Y:S03]  /*0e10*/  SHFL.DOWN PT, R5, R11, 0x2, 0x1f ;  /* 0x08401f000b057f89 */ /* 0x000e2600000e0000 */
[----:B------:R-:W-:Y:S01]  /*0e20*/  @!P2 LOP3.LUT R0, R0, 0xf8, RZ, 0xc0, !PT ;  /* 0x000000f80000a812 */ /* 0x000fe200078ec0ff */
[----:B------:R-:W1:Y:S01]  /*0e30*/  @!P2 S2R R9, SR_CgaCtaId ;  /* 0x000000000009a919 */ /* 0x000e620000008800 */
[----:B0-----:R-:W-:-:S06]  /*0e40*/  DSETP.GEU.AND P1, PT, R6, R4, PT ;  /* 0x000000040600722a */ /* 0x001fcc0003f2e000 */
[----:B------:R-:W-:Y:S02]  /*0e50*/  @!P0 FSEL R6, R4, R6, !P1 ;  /* 0x0000000604068208 */ /* 0x000fe40004800000 */
[----:B------:R-:W-:Y:S02]  /*0e60*/  @!P0 FSEL R11, R5, R11, !P1 ;  /* 0x0000000b050b8208 */ /* 0x000fe40004800000 */
[----:B------:R-:W-:Y:S01]  /*0e70*/  ISETP.GT.AND P0, PT, R8, 0x1b, PT ;  /* 0x0000001b0800780c */ /* 0x000fe20003f04270 */
[----:B------:R-:W-:Y:S02]  /*0e80*/  SHFL.DOWN PT, R4, R6, 0x4, 0x1f ;  /* 0x08801f0006047f89 */ /* 0x000fe400000e0000 */
[----:B------:R-:W-:Y:S02]  /*0e90*/  IMAD.MOV.U32 R7, RZ, RZ, R11 ;  /* 0x000000ffff077224 */ /* 0x000fe400078e000b */
[----:B------:R-:W0:Y:S04]  /*0ea0*/  SHFL.DOWN PT, R5, R11, 0x4, 0x1f ;  /* 0x08801f000b057f89 */ /* 0x000e2800000e0000 */
        /* <DEDUP_REMOVED lines=14> */
[----:B0-----:R-:W-:Y:S01]  /*0f90*/  DSETP.GEU.AND P0, PT, R6, R4, PT ;  /* 0x000000040600722a */ /* 0x001fe20003f0e000 */
[----:B-1----:R-:W-:-:S05]  /*0fa0*/  @!P2 LEA R7, R9, R2, 0x18 ;  /* 0x000000020907a211 */ /* 0x002fca00078ec0ff */
[----:B------:R-:W-:Y:S01]  /*0fb0*/  FSEL R4, R4, R6, !P0 ;  /* 0x0000000604047208 */ /* 0x000fe20004000000 */
[----:B------:R-:W-:Y:S01]  /*0fc0*/  @!P2 IMAD.IADD R9, R0, 0x1, R7 ;  /* 0x000000010009a824 */ /* 0x000fe200078e0207 */
[----:B------:R-:W-:Y:S02]  /*0fd0*/  FSEL R5, R5, R11, !P0 ;  /* 0x0000000b05057208 */ /* 0x000fe40004000000 */
[----:B------:R-:W-:Y:S02]  /*0fe0*/  ISETP.NE.AND P0, PT, R3, RZ, PT ;  /* 0x000000ff0300720c */ /* 0x000fe40003f05270 */
[----:B------:R-:W-:Y:S01]  /*0ff0*/  FSEL R6, R6, R4, P1 ;  /* 0x0000000406067208 */ /* 0x000fe20000800000 */
[----:B------:R3:W-:Y:S01]  /*1000*/  @!P2 STS.64 [R9+0x8], R4 ;  /* 0x000008040900a388 */ /* 0x0007e20000000a00 */
[----:B------:R-:W-:Y:S01]  /*1010*/  FSEL R7, R11, R5, P1 ;  /* 0x000000050b077208 */ /* 0x000fe20000800000 */
[----:B------:R-:W-:Y:S08]  /*1020*/  BAR.SYNC.DEFER_BLOCKING 0x0 ;  /* 0x0000000000007b1d */ /* 0x000ff00000010000 */
[----:B------:R-:W-:Y:S05]  /*1030*/  @P0 BRA `(.L_x_17) ;  /* 0x0000004800f40947 */ /* 0x000fea0003800000 */
[----:B------:R-:W0:Y:S01]  /*1040*/  S2UR UR5, SR_CgaCtaId ;  /* 0x00000000000579c3 */ /* 0x000e220000008800 */
[----:B------:R-:W-:Y:S02]  /*1050*/  UMOV UR4, 0x400 ;  /* 0x0000040000047882 */ /* 0x000fe40000000000 */
[----:B0-----:R-:W-:-:S09]  /*1060*/  ULEA UR4, UR5, UR4, 0x18 ;  /* 0x0000000405047291 */ /* 0x001fd2000f8ec0ff */
[----:B---3--:R-:W0:Y:S04]  /*1070*/  LDS.128 R8, [UR4+0x10] ;  /* 0x00001004ff087984 */ /* 0x008e280008000c00 */
[----:B------:R-:W1:Y:S01]  /*1080*/  LDS.128 R12, [UR4+0x20] ;  /* 0x00002004ff0c7984 */ /* 0x000e620008000c00 */
[----:B0-----:R-:W-:-:S06]  /*1090*/  DSETP.GEU.AND P1, PT, R6, R8, PT ;  /* 0x000000080600722a */ /* 0x001fcc0003f2e000 */
[----:B------:R-:W-:Y:S02]  /*10a0*/  FSEL R2, R8, R6, !P1 ;  /* 0x0000000608027208 */ /* 0x000fe40004800000 */
[----:B------:R-:W-:Y:S02]  /*10b0*/  FSEL R3, R9, R7, !P1 ;  /* 0x0000000709037208 */ /* 0x000fe40004800000 */
[----:B------:R-:W0:Y:S04]  /*10c0*/  LDS.128 R4, [UR4+0x30] ;  /* 0x00003004ff047984 */ /* 0x000e280008000c00 */
[----:B------:R-:W-:-:S06]  /*10d0*/  DSETP.GEU.AND P1, PT, R2, R10, PT ;  /* 0x0000000a0200722a */ /* 0x000fcc0003f2e000 */
[----:B------:R-:W-:Y:S02]  /*10e0*/  FSEL R2, R10, R2, !P1 ;  /* 0x000000020a027208 */ /* 0x000fe40004800000 */
[----:B------:R-:W-:-:S06]  /*10f0*/  FSEL R3, R11, R3, !P1 ;  /* 0x000000030b037208 */ /* 0x000fcc0004800000 */
[----:B-1----:R-:W-:-:S06]  /*1100*/  DSETP.GEU.AND P1, PT, R2, R12, PT ;  /* 0x0000000c0200722a */ /* 0x002fcc0003f2e000 */
[----:B------:R-:W-:Y:S02]  /*1110*/  FSEL R8, R12, R2, !P1 ;  /* 0x000000020c087208 */ /* 0x000fe40004800000 */
[----:B------:R-:W-:Y:S02]  /*1120*/  FSEL R9, R13, R3, !P1 ;  /* 0x000000030d097208 */ /* 0x000fe40004800000 */
[----:B------:R-:W1:Y:S04]  /*1130*/  LDS.64 R2, [UR4+0x40] ;  /* 0x00004004ff027984 */ /* 0x000e680008000a00 */
[----:B------:R-:W-:-:S06]  /*1140*/  DSETP.GEU.AND P1, PT, R8, R14, PT ;  /* 0x0000000e0800722a */ /* 0x000fcc0003f2e000 */
[----:B------:R-:W-:Y:S02]  /*1150*/  FSEL R8, R14, R8, !P1 ;  /* 0x000000080e087208 */ /* 0x000fe40004800000 */
[----:B------:R-:W-:-:S06]  /*1160*/  FSEL R9, R15, R9, !P1 ;  /* 0x000000090f097208 */ /* 0x000fcc0004800000 */
[----:B0-----:R-:W-:-:S06]  /*1170*/  DSETP.GEU.AND P1, PT, R8, R4, PT ;  /* 0x000000040800722a */ /* 0x001fcc0003f2e000 */
[----:B------:R-:W-:Y:S02]  /*1180*/  FSEL R4, R4, R8, !P1 ;  /* 0x0000000804047208 */ /* 0x000fe40004800000 */
[----:B------:R-:W-:-:S06]  /*1190*/  FSEL R5, R5, R9, !P1 ;  /* 0x0000000905057208 */ /* 0x000fcc0004800000 */
[----:B------:R-:W-:-:S06]  /*11a0*/  DSETP.GEU.AND P1, PT, R4, R6, PT ;  /* 0x000000060400722a */ /* 0x000fcc0003f2e000 */
[----:B------:R-:W-:Y:S02]  /*11b0*/  FSEL R4, R6, R4, !P1 ;  /* 0x0000000406047208 */ /* 0x000fe40004800000 */
[----:B------:R-:W-:-:S06]  /*11c0*/  FSEL R5, R7, R5, !P1 ;  /* 0x0000000507057208 */ /* 0x000fcc0004800000 */
[----:B-1----:R-:W-:-:S06]  /*11d0*/  DSETP.GEU.AND P1, PT, R4, R2, PT ;  /* 0x000000020400722a */ /* 0x002fcc0003f2e000 */
[----:B------:R-:W-:Y:S02]  /*11e0*/  FSEL R6, R2, R4, !P1 ;  /* 0x0000000402067208 */ /* 0x000fe40004800000 */
[----:B------:R-:W-:Y:S01]  /*11f0*/  FSEL R7, R3, R5, !P1 ;  /* 0x0000000503077208 */ /* 0x000fe20004800000 */
[----:B------:R-:W-:Y:S06]  /*1200*/  BRA `(.L_x_17) ;  /* 0x0000004800807947 */ /* 0x000fec0003800000 */
.L_x_16:
[----:B------:R-:W-:Y:S01]  /*1210*/  LOP3.LUT R0, R3, 0x3e0, RZ, 0xc0, !PT ;  /* 0x000003e003007812 */ /* 0x000fe200078ec0ff */
[----:B------:R-:W0:Y:S03]  /*1220*/  S2R R10, SR_LANEID ;  /* 0x00000000000a7919 */ /* 0x000e260000000000 */
[----:B------:R-:W-:Y:S01]  /*1230*/  LOP3.LUT R9, RZ, R0, RZ, 0x33, !PT ;  /* 0x00000000ff097212 */ /* 0x000fe200078e33ff */
[----:B------:R-:W-:-:S04]  /*1240*/  VIADD R5, R0, 0x20 ;  /* 0x0000002000057836 */ /* 0x000fc80000000000 */
[----:B------:R-:W-:Y:S01]  /*1250*/  IMAD.IADD R9, R9, 0x1, R4 ;  /* 0x0000000109097824 */ /* 0x000fe200078e0204 */
[----:B------:R-:W-:-:S04]  /*1260*/  ISETP.GT.AND P0, PT, R5, R4, PT ;  /* 0x000000040500720c */ /* 0x000fc80003f04270 */
[----:B------:R-:W-:-:S05]  /*1270*/  SEL R5, R9, 0x1f, P0 ;  /* 0x0000001f09057807 */ /* 0x000fca0000000000 */
[----:B-----5:R-:W-:Y:S04]  /*1280*/  SHFL.DOWN PT, R8, R6, 0x1, R5 ;  /* 0x0820000006087989 */ /* 0x020fe800000e0005 */
[----:B------:R-:W1:Y:S01]  /*1290*/  SHFL.DOWN PT, R9, R7, 0x1, R5 ;  /* 0x0820000007097989 */ /* 0x000e6200000e0005 */
[C---:B0-----:R-:W-:Y:S01]  /*12a0*/  ISETP.GE.AND P0, PT, R10.reuse, R5, PT ;  /* 0x000000050a00720c */ /* 0x041fe20003f06270 */
[----:B------:R-:W-:Y:S01]  /*12b0*/  VIADD R0, R10, 0x2 ;  /* 0x000000020a007836 */ /* 0x000fe20000000000 */
[----:B-1----:R-:W-:-:S06]  /*12c0*/  DSETP.GEU.AND P1, PT, R6, R8, PT ;  /* 0x000000080600722a */ /* 0x002fcc0003f2e000 */
[-C--:B------:R-:W-:Y:S02]  /*12d0*/  FSEL R11, R8, R6.reuse, !P1 ;  /* 0x00000006080b7208 */ /* 0x080fe40004800000 */
[-C--:B------:R-:W-:Y:S02]  /*12e0*/  FSEL R9, R9, R7.reuse, !P1 ;  /* 0x0000000709097208 */ /* 0x080fe40004800000 */
[----:B------:R-:W-:Y:S02]  /*12f0*/  FSEL R2, R11, R6, !P0 ;  /* 0x000000060b027208 */ /* 0x000fe40004000000 */
[----:B------:R-:W-:Y:S02]  /*1300*/  FSEL R11, R9, R7, !P0 ;  /* 0x00000007090b7208 */ /* 0x000fe40004000000 */
[----:B------:R-:W-:Y:S01]  /*1310*/  ISETP.GT.AND P0, PT, R0, R5, PT ;  /* 0x000000050000720c */ /* 0x000fe20003f04270 */
[----:B------:R-:W-:Y:S01]  /*1320*/  SHFL.DOWN PT, R8, R2, 0x2, R5 ;  /* 0x0840000002087989 */ /* 0x000fe200000e0005 */
[----:B------:R-:W-:-:S02]  /*1330*/  IMAD.MOV.U32 R6, RZ, RZ, R2 ;  /* 0x000000ffff067224 */ /* 0x000fc400078e0002 */
[----:B------:R-:W-:Y:S01]  /*1340*/  IMAD.MOV.U32 R7, RZ, RZ, R11 ;  /* 0x000000ffff077224 */ /* 0x000fe200078e000b */
[----:B------:R-:W0:Y:S01]  /*1350*/  SHFL.DOWN PT, R9, R11, 0x2, R5 ;  /* 0x084000000b097989 */ /* 0x000e2200000e0005 */
[----:B------:R-:W-:-:S04]  /*1360*/  VIADD R0, R10, 0x4 ;  /* 0x000000040a007836 */ /* 0x000fc80000000000 */
[----:B0-----:R-:W-:-:S06]  /*1370*/  DSETP.GEU.AND P1, PT, R6, R8, PT ;  /* 0x000000080600722a */ /* 0x001fcc0003f2e000 */
[----:B------:R-:W-:Y:S02]  /*1380*/  @!P0 FSEL R2, R8, R2, !P1 ;  /* 0x0000000208028208 */ /* 0x000fe40004800000 */
[----:B------:R-:W-:Y:S02]  /*1390*/  @!P0 FSEL R11, R9, R11, !P1 ;  /* 0x0000000b090b8208 */ /* 0x000fe40004800000 */
[----:B------:R-:W-:Y:S01]  /*13a0*/  ISETP.GT.AND P0, PT, R0, R5, PT ;  /* 0x000000050000720c */ /* 0x000fe20003f04270 */
[----:B------:R-:W-:Y:S01]  /*13b0*/  SHFL.DOWN PT, R6, R2, 0x4, R5 ;  /* 0x0880000002067989 */ /* 0x000fe200000e0005 */
[----:B------:R-:W-:Y:S02]  /*13c0*/  IMAD.MOV.U32 R8, RZ, RZ, R2 ;  /* 0x000000ffff087224 */ /* 0x000fe400078e0002 */
        /* <DEDUP_REMOVED lines=8> */
[----:B------:R-:W-:Y:S01]  /*1450*/  IMAD.MOV.U32 R8, RZ, RZ, R2 ;  /* 0x000000ffff087224 */ /* 0x000fe200078e0002 */
[C---:B------:R-:W-:Y:S01]  /*1460*/  ISETP.NE.AND P0, PT, R10.reuse, RZ, PT ;  /* 0x000000ff0a00720c */ /* 0x040fe20003f05270 */
[----:B------:R-:W-:Y:S01]  /*1470*/  IMAD.MOV.U32 R9, RZ, RZ, R11 ;  /* 0x000000ffff097224 */ /* 0x000fe200078e000b */
[----:B------:R-:W0:Y:S01]  /*1480*/  SHFL.DOWN PT, R7, R11, 0x8, R5 ;  /* 0x090000000b077989 */ /* 0x000e2200000e0005 */
[----:B------:R-:W-:-:S10]  /*1490*/  VIADD R0, R10, 0x10 ;  /* 0x000000100a007836 */ /* 0x000fd40000000000 */
[----:B------:R-:W1:Y:S01]  /*14a0*/  @!P0 S2R R13, SR_CgaCtaId ;  /* 0x00000000000d8919 */ /* 0x000e620000008800 */
[----:B0-----:R-:W-:-:S06]  /*14b0*/  DSETP.GEU.AND P2, PT, R8, R6, PT ;  /* 0x000000060800722a */ /* 0x001fcc0003f4e000 */
[----:B------:R-:W-:Y:S02]  /*14c0*/  @!P1 FSEL R2, R6, R2, !P2 ;  /* 0x0000000206029208 */ /* 0x000fe40005000000 */
[----:B------:R-:W-:Y:S02]  /*14d0*/  @!P1 FSEL R11, R7, R11, !P2 ;  /* 0x0000000b070b9208 */ /* 0x000fe40005000000 */
[----:B------:R-:W-:Y:S01]  /*14e0*/  ISETP.GT.AND P1, PT, R0, R5, PT ;  /* 0x000000050000720c */ /* 0x000fe20003f24270 */
[----:B------:R-:W-:Y:S01]  /*14f0*/  SHFL.DOWN PT, R6, R2, 0x10, R5 ;  /* 0x0a00000002067989 */ /* 0x000fe200000e0005 */
[----:B------:R-:W-:Y:S01]  /*1500*/  IMAD.MOV.U32 R8, RZ, RZ, R2 ;  /* 0x000000ffff087224 */ /* 0x000fe200078e0002 */
[----:B------:R-:W-:Y:S01]  /*1510*/  @!P0 SHF.R.U32.HI R0, RZ, 0x2, R3 ;  /* 0x00000002ff008819 */ /* 0x000fe20000011603 */
[----:B------:R-:W-:Y:S01]  /*1520*/  IMAD.MOV.U32 R9, RZ, RZ, R11 ;  /* 0x000000ffff097224 */ /* 0x000fe200078e000b */
[----:B------:R-:W0:Y:S02]  /*1530*/  SHFL.DOWN PT, R7, R11, 0x10, R5 ;  /* 0x0a0000000b077989 */ /* 0x000e2400000e0005 */
[----:B------:R-:W-:-:S03]  /*1540*/  @!P0 LOP3.LUT R0, R0, 0xf8, RZ, 0xc0, !PT ;  /* 0x000000f800008812 */ /* 0x000fc600078ec0ff */
[----:B0-----:R-:W-:Y:S01]  /*1550*/  DSETP.GEU.AND P2, PT, R8, R6, PT ;  /* 0x000000060800722a */ /* 0x001fe20003f4e000 */
[----:B------:R-:W-:-:S04]  /*1560*/  @!P0 MOV R8, 0x400 ;  /* 0x0000040000088802 */ /* 0x000fc80000000f00 */
[----:B-1----:R-:W-:Y:S02]  /*1570*/  @!P0 LEA R13, R13, R8, 0x18 ;  /* 0x000000080d0d8211 */ /* 0x002fe400078ec0ff */
[----:B------:R-:W-:Y:S02]  /*1580*/  @!P1 FSEL R2, R6, R2, !P2 ;  /* 0x0000000206029208 */ /* 0x000fe40005000000 */
[----:B------:R-:W-:Y:S01]  /*1590*/  @!P1 FSEL R11, R7, R11, !P2 ;  /* 0x0000000b070b9208 */ /* 0x000fe20005000000 */
[----:B------:R-:W-:Y:S02]  /*15a0*/  @!P0 IMAD.IADD R13, R0, 0x1, R13 ;  /* 0x00000001000d8824 */ /* 0x000fe400078e020d */
[----:B------:R-:W-:Y:S02]  /*15b0*/  IMAD.MOV.U32 R6, RZ, RZ, R2 ;  /* 0x000000ffff067224 */ /* 0x000fe400078e0002 */
[----:B------:R-:W-:-:S05]  /*15c0*/  IMAD.MOV.U32 R7, RZ, RZ, R11 ;  /* 0x000000ffff077224 */ /* 0x000fca00078e000b */
[----:B------:R3:W-:Y:S01]  /*15d0*/  @!P0 STS.64 [R13+0x8], R6 ;  /* 0x000008060d008388 */ /* 0x0007e20000000a00 */
[----:B------:R-:W-:Y:S01]  /*15e0*/  BAR.SYNC.DEFER_BLOCKING 0x0 ;  /* 0x0000000000007b1d */ /* 0x000fe20000010000 */
[----:B------:R-:W-:-:S13]  /*15f0*/  ISETP.NE.AND P0, PT, R3, RZ, PT ;  /* 0x000000ff0300720c */ /* 0x000fda0003f05270 */
[----:B---3--:R-:W-:Y:S05]  /*1600*/  @P0 BRA `(.L_x_17) ;  /* 0x0000004400800947 */ /* 0x008fea0003800000 */
[----:B------:R-:W0:Y:S01]  /*1610*/  S2UR UR5, SR_CgaCtaId ;  /* 0x00000000000579c3 */ /* 0x000e220000008800 */
[----:B------:R-:W-:Y:S01]  /*1620*/  UMOV UR4, 0x400 ;  /* 0x0000040000047882 */ /* 0x000fe20000000000 */
[----:B------:R-:W-:Y:S01]  /*1630*/  ISETP.GT.AND P2, PT, R4, 0x20, PT ;  /* 0x000000200400780c */ /* 0x000fe20003f44270 */
[----:B0-----:R-:W-:-:S09]  /*1640*/  ULEA UR4, UR5, UR4, 0x18 ;  /* 0x0000000405047291 */ /* 0x001fd2000f8ec0ff */
[----:B------:R-:W0:Y:S04]  /*1650*/  LDS.128 R16, [UR4+0x10] ;  /* 0x00001004ff107984 */ /* 0x000e280008000c00 */
[----:B------:R-:W1:Y:S04]  /*1660*/  LDS.128 R12, [UR4+0x20] ;  /* 0x00002004ff0c7984 */ /* 0x000e680008000c00 */
[----:B------:R-:W2:Y:S01]  /*1670*/  LDS.128 R8, [UR4+0x30] ;  /* 0x00003004ff087984 */ /* 0x000ea20008000c00 */
[----:B0-----:R-:W-:-:S06]  /*1680*/  DSETP.GEU.AND P1, PT, R6, R16, PT ;  /* 0x000000100600722a */ /* 0x001fcc0003f2e000 */
[-C--:B------:R-:W-:Y:S02]  /*1690*/  FSEL R3, R16, R6.reuse, !P1 ;  /* 0x0000000610037208 */ /* 0x080fe40004800000 */
[-C--:B------:R-:W-:Y:S02]  /*16a0*/  FSEL R17, R17, R7.reuse, !P1 ;  /* 0x0000000711117208 */ /* 0x080fe40004800000 */
[----:B------:R-:W-:Y:S02]  /*16b0*/  FSEL R6, R3, R6, P2 ;  /* 0x0000000603067208 */ /* 0x000fe40001000000 */
[----:B------:R-:W-:Y:S02]  /*16c0*/  FSEL R7, R17, R7, P2 ;  /* 0x0000000711077208 */ /* 0x000fe40001000000 */
[C---:B------:R-:W-:Y:S01]  /*16d0*/  ISETP.GT.AND P1, PT, R4.reuse, 0x40, PT ;  /* 0x000000400400780c */ /* 0x040fe20003f24270 */
[----:B------:R-:W-:Y:S01]  /*16e0*/  IMAD.MOV.U32 R2, RZ, RZ, R6 ;  /* 0x000000ffff027224 */ /* 0x000fe200078e0006 */
[----:B------:R-:W-:Y:S01]  /*16f0*/  ISETP.GT.AND P2, PT, R4, 0x60, PT ;  /* 0x000000600400780c */ /* 0x000fe20003f44270 */
[----:B------:R-:W-:-:S06]  /*1700*/  IMAD.MOV.U32 R3, RZ, RZ, R7 ;  /* 0x000000ffff037224 */ /* 0x000fcc00078e0007 */
[----:B------:R-:W-:-:S06]  /*1710*/  DSETP.GEU.AND P3, PT, R2, R18, PT ;  /* 0x000000120200722a */ /* 0x000fcc0003f6e000 */
[----:B------:R-:W-:Y:S02]  /*1720*/  @P1 FSEL R6, R18, R6, !P3 ;  /* 0x0000000612061208 */ /* 0x000fe40005800000 */
[----:B------:R-:W-:Y:S02]  /*1730*/  @P1 FSEL R7, R19, R7, !P3 ;  /* 0x0000000713071208 */ /* 0x000fe40005800000 */
[----:B------:R-:W-:Y:S01]  /*1740*/  ISETP.GT.AND P1, PT, R4, 0x80, PT ;  /* 0x000000800400780c */ /* 0x000fe20003f24270 */
[----:B------:R-:W-:Y:S02]  /*1750*/  IMAD.MOV.U32 R2, RZ, RZ, R6 ;  /* 0x000000ffff027224 */ /* 0x000fe400078e0006 */
[----:B------:R-:W-:-:S06]  /*1760*/  IMAD.MOV.U32 R3, RZ, RZ, R7 ;  /* 0x000000ffff037224 */ /* 0x000fcc00078e0007 */
[----:B-1----:R-:W-:Y:S01]  /*1770*/  DSETP.GEU.AND P3, PT, R2, R12, PT ;  /* 0x0000000c0200722a */ /* 0x002fe20003f6e000 */
[----:B------:R-:W0:Y:S05]  /*1780*/  LDS.64 R2, [UR4+0x40] ;  /* 0x00004004ff027984 */ /* 0x000e2a0008000a00 */
[----:B------:R-:W-:Y:S02]  /*1790*/  @P2 FSEL R6, R12, R6, !P3 ;  /* 0x000000060c062208 */ /* 0x000fe40005800000 */
[----:B------:R-:W-:Y:S02]  /*17a0*/  @P2 FSEL R7, R13, R7, !P3 ;  /* 0x000000070d072208 */ /* 0x000fe40005800000 */
[----:B------:R-:W-:-:S04]  /*17b0*/  ISETP.GT.AND P2, PT, R4, 0xa0, PT ;  /* 0x000000a00400780c */ /* 0x000fc80003f44270 */
[----:B------:R-:W-:-:S06]  /*17c0*/  DSETP.GEU.AND P3, PT, R6, R14, PT ;  /* 0x0000000e0600722a */ /* 0x000fcc0003f6e000 */
[----:B------:R-:W-:Y:S02]  /*17d0*/  @P1 FSEL R6, R14, R6, !P3 ;  /* 0x000000060e061208 */ /* 0x000fe40005800000 */
[----:B------:R-:W-:Y:S02]  /*17e0*/  @P1 FSEL R7, R15, R7, !P3 ;  /* 0x000000070f071208 */ /* 0x000fe40005800000 */
[----:B------:R-:W-:-:S04]  /*17f0*/  ISETP.GT.AND P1, PT, R4, 0xc0, PT ;  /* 0x000000c00400780c */ /* 0x000fc80003f24270 */
[----:B--2---:R-:W-:-:S06]  /*1800*/  DSETP.GEU.AND P3, PT, R6, R8, PT ;  /* 0x000000080600722a */ /* 0x004fcc0003f6e000 */
[----:B------:R-:W-:Y:S02]  /*1810*/  @P2 FSEL R6, R8, R6, !P3 ;  /* 0x0000000608062208 */ /* 0x000fe40005800000 */
[----:B------:R-:W-:Y:S02]  /*1820*/  @P2 FSEL R7, R9, R7, !P3 ;  /* 0x0000000709072208 */ /* 0x000fe40005800000 */
[----:B------:R-:W-:-:S04]  /*1830*/  ISETP.GT.AND P2, PT, R4, 0xe0, PT ;  /* 0x000000e00400780c */ /* 0x000fc80003f44270 */
[----:B------:R-:W-:-:S06]  /*1840*/  DSETP.GEU.AND P3, PT, R6, R10, PT ;  /* 0x0000000a0600722a */ /* 0x000fcc0003f6e000 */
[----:B------:R-:W-:Y:S02]  /*1850*/  @P1 FSEL R6, R10, R6, !P3 ;  /* 0x000000060a061208 */ /* 0x000fe40005800000 */
[----:B------:R-:W-:-:S03]  /*1860*/  @P1 FSEL R7, R11, R7, !P3 ;  /* 0x000000070b071208 */ /* 0x000fc60005800000 */
[----:B------:R-:W-:Y:S02]  /*1870*/  IMAD.MOV.U32 R4, RZ, RZ, R6 ;  /* 0x000000ffff047224 */ /* 0x000fe400078e0006 */
[----:B------:R-:W-:-:S06]  /*1880*/  IMAD.MOV.U32 R5, RZ, RZ, R7 ;  /* 0x000000ffff057224 */ /* 0x000fcc00078e0007 */
[----:B0-----:R-:W-:-:S06]  /*1890*/  DSETP.GEU.AND P1, PT, R4, R2, PT ;  /* 0x000000020400722a */ /* 0x001fcc0003f2e000 */
[----:B------:R-:W-:Y:S02]  /*18a0*/  @P2 FSEL R6, R2, R6, !P1 ;  /* 0x0000000602062208 */ /* 0x000fe40004800000 */
[----:B------:R-:W-:Y:S01]  /*18b0*/  @P2 FSEL R7, R3, R7, !P1 ;  /* 0x0000000703072208 */ /* 0x000fe20004800000 */
[----:B------:R-:W-:Y:S06]  /*18c0*/  BRA `(.L_x_17) ;  /* 0x0000004000d07947 */ /* 0x000fec0003800000 */
.L_x_3:
[----:B------:R-:W0:Y:S01]  /*18d0*/  S2R R0, SR_TID.X ;  /* 0x0000000000007919 */ /* 0x000e220000002100 */
[----:B------:R-:W1:Y:S02]  /*18e0*/  LDCU.64 UR4, c[0x0][0x380] ;  /* 0x00007000ff0477ac */ /* 0x000e640008000a00 */
[----:B-1----:R-:W-:Y:S02]  /*18f0*/  IMAD.U32 R2, RZ, RZ, UR4 ;  /* 0x00000004ff027e24 */ /* 0x002fe4000f8e00ff */
[----:B------:R-:W-:Y:S02]  /*1900*/  IMAD.U32 R3, RZ, RZ, UR5 ;  /* 0x00000005ff037e24 */ /* 0x000fe4000f8e00ff */
[----:B0-----:R-:W-:-:S04]  /*1910*/  IMAD.SHL.U32 R5, R0, 0x4, RZ ;  /* 0x0000000400057824 */ /* 0x001fc800078e00ff */
[----:B------:R-:W-:-:S05]  /*1920*/  IMAD.WIDE.U32 R6, R5, 0x8, R2 ;  /* 0x0000000805067825 */ /* 0x000fca00078e0002 */
[----:B------:R-:W2:Y:S04]  /*1930*/  LDG.E.128.CONSTANT R20, desc[UR6][R6.64] ;  /* 0x0000000606147981 */ /* 0x000ea8000c1e9d00 */
[----:B------:R-:W3:Y:S04]  /*1940*/  LDG.E.128.CONSTANT R12, desc[UR6][R6.64+0x10] ;  /* 0x00001006060c7981 */ /* 0x000ee8000c1e9d00 */
[----:B------:R-:W4:Y:S04]  /*1950*/  LDG.E.128.CONSTANT R8, desc[UR6][R6.64+0x2000] ;  /* 0x0020000606087981 */ /* 0x000f28000c1e9d00 */
[----:B------:R0:W5:Y:S01]  /*1960*/  LDG.E.128.CONSTANT R16, desc[UR6][R6.64+0x2010] ;  /* 0x0020100606107981 */ /* 0x000162000c1e9d00 */
[----:B------:R-:W-:Y:S01]  /*1970*/  ISETP.GE.U32.AND P1, PT, R4, 0x1000, PT ;  /* 0x000010000400780c */ /* 0x000fe20003f26070 */
[----:B------:R-:W-:Y:S01]  /*1980*/  UMOV UR4, 0x800 ;  /* 0x0000080000047882 */ /* 0x000fe20000000000 */
[----:B--2---:R-:W-:-:S06]  /*1990*/  DSETP.GEU.AND P0, PT, R20, R22, PT ;  /* 0x000000161400722a */ /* 0x004fcc0003f0e000 */
[----:B------:R-:W-:Y:S02]  /*19a0*/  FSEL R20, R22, R20, !P0 ;  /* 0x0000001416147208 */ /* 0x000fe40004000000 */
[----:B------:R-:W-:-:S06]  /*19b0*/  FSEL R21, R23, R21, !P0 ;  /* 0x0000001517157208 */ /* 0x000fcc0004000000 */
[----:B---3--:R-:W-:-:S06]  /*19c0*/  DSETP.GEU.AND P0, PT, R20, R12, PT ;  /* 0x0000000c1400722a */ /* 0x008fcc0003f0e000 */
[----:B------:R-:W-:Y:S02]  /*19d0*/  FSEL R12, R12, R20, !P0 ;  /* 0x000000140c0c7208 */ /* 0x000fe40004000000 */
[----:B------:R-:W-:-:S06]  /*19e0*/  FSEL R13, R13, R21, !P0 ;  /* 0x000000150d0d7208 */ /* 0x000fcc0004000000 */
[----:B------:R-:W-:-:S06]  /*19f0*/  DSETP.GEU.AND P0, PT, R12, R14, PT ;  /* 0x0000000e0c00722a */ /* 0x000fcc0003f0e000 */
[----:B------:R-:W-:Y:S02]  /*1a00*/  FSEL R12, R14, R12, !P0 ;  /* 0x0000000c0e0c7208 */ /* 0x000fe40004000000 */
[----:B------:R-:W-:-:S06]  /*1a10*/  FSEL R13, R15, R13, !P0 ;  /* 0x0000000d0f0d7208 */ /* 0x000fcc0004000000 */
[----:B----4-:R-:W-:-:S06]  /*1a20*/  DSETP.GEU.AND P0, PT, R12, R8, PT ;  /* 0x000000080c00722a */ /* 0x010fcc0003f0e000 */
[----:B0-----:R-:W-:Y:S02]  /*1a30*/  FSEL R6, R8, R12, !P0 ;  /* 0x0000000c08067208 */ /* 0x001fe40004000000 */
[----:B------:R-:W-:-:S06]  /*1a40*/  FSEL R7, R9, R13, !P0 ;  /* 0x0000000d09077208 */ /* 0x000fcc0004000000 */
[----:B------:R-:W-:-:S06]  /*1a50*/  DSETP.GEU.AND P0, PT, R6, R10, PT ;  /* 0x0000000a0600722a */ /* 0x000fcc0003f0e000 */
[----:B------:R-:W-:Y:S02]  /*1a60*/  FSEL R6, R10, R6, !P0 ;  /* 0x000000060a067208 */ /* 0x000fe40004000000 */
[----:B------:R-:W-:-:S06]  /*1a70*/  FSEL R7, R11, R7, !P0 ;  /* 0x000000070b077208 */ /* 0x000fcc0004000000 */
[----:B-----5:R-:W-:-:S06]  /*1a80*/  DSETP.GEU.AND P0, PT, R6, R16, PT ;  /* 0x000000100600722a */ /* 0x020fcc0003f0e000 */
[----:B------:R-:W-:Y:S02]  /*1a90*/  FSEL R6, R16, R6, !P0 ;  /* 0x0000000610067208 */ /* 0x000fe40004000000 */
[----:B------:R-:W-:-:S06]  /*1aa0*/  FSEL R7, R17, R7, !P0 ;  /* 0x0000000711077208 */ /* 0x000fcc0004000000 */
[----:B------:R-:W-:-:S06]  /*1ab0*/  DSETP.GEU.AND P0, PT, R6, R18, PT ;  /* 0x000000120600722a */ /* 0x000fcc0003f0e000 */
[----:B------:R-:W-:Y:S02]  /*1ac0*/  FSEL R6, R18, R6, !P0 ;  /* 0x0000000612067208 */ /* 0x000fe40004000000 */
[----:B------:R-:W-:Y:S01]  /*1ad0*/  FSEL R7, R19, R7, !P0 ;  /* 0x0000000713077208 */ /* 0x000fe20004000000 */
[----:B------:R-:W-:Y:S06]  /*1ae0*/  @!P1 BRA `(.L_x_18) ;  /* 0x0000000000a49947 */ /* 0x000fec0003800000 */
[----:B------:R-:W0:Y:S01]  /*1af0*/  LDC R24, c[0x0][0x390] ;  /* 0x0000e400ff187b82 */ /* 0x000e220000000800 */
[----:B------:R-:W-:Y:S01]  /*1b00*/  VIADD R25, R4, 0xfffff800 ;  /* 0xfffff80004197836 */ /* 0x000fe20000000000 */
[----:B------:R-:W-:-:S06]  /*1b10*/  UMOV UR4, 0x800 ;  /* 0x0000080000047882 */ /* 0x000fcc0000000000 */
[----:B------:R-:W1:Y:S02]  /*1b20*/  LDC.64 R2, c[0x0][0x380] ;  /* 0x0000e000ff027b82 */ /* 0x000e640000000a00 */
.L_x_20:
[----:B------:R-:W-:-:S04]  /*1b30*/  VIADD R27, R5, UR4 ;  /* 0x00000004051b7c36 */ /* 0x000fc80008000000 */
[----:B-1----:R-:W-:-:S05]  /*1b40*/  IMAD.WIDE.U32 R26, R27, 0x8, R2 ;  /* 0x000000081b1a7825 */ /* 0x002fca00078e0002 */
[----:B------:R-:W2:Y:S04]  /*1b50*/  LDG.E.128.CONSTANT R12, desc[UR6][R26.64] ;  /* 0x000000061a0c7981 */ /* 0x000ea8000c1e9d00 */
[----:B------:R-:W3:Y:S04]  /*1b60*/  LDG.E.128.CONSTANT R16, desc[UR6][R26.64+0x10] ;  /* 0x000010061a107981 */ /* 0x000ee8000c1e9d00 */
[----:B------:R-:W4:Y:S04]  /*1b70*/  LDG.E.128.CONSTANT R20, desc[UR6][R26.64+0x2000] ;  /* 0x002000061a147981 */ /* 0x000f28000c1e9d00 */
[----:B------:R-:W5:Y:S01]  /*1b80*/  LDG.E.128.CONSTANT R8, desc[UR6][R26.64+0x2010] ;  /* 0x002010061a087981 */ /* 0x000f62000c1e9d00 */
[----:B0-----:R-:W-:Y:S01]  /*1b90*/  IMAD.MOV.U32 R4, RZ, RZ, R24 ;  /* 0x000000ffff047224 */ /* 0x001fe200078e0018 */
[----:B--2---:R-:W-:-:S06]  /*1ba0*/  DSETP.GEU.AND P0, PT, R6, R12, PT ;  /* 0x0000000c0600722a */ /* 0x004fcc0003f0e000 */
[----:B------:R-:W-:Y:S02]  /*1bb0*/  FSEL R6, R12, R6, !P0 ;  /* 0x000000060c067208 */ /* 0x000fe40004000000 */
[----:B------:R-:W-:-:S06]  /*1bc0*/  FSEL R7, R13, R7, !P0 ;  /* 0x000000070d077208 */ /* 0x000fcc0004000000 */
[----:B------:R-:W-:-:S06]  /*1bd0*/  DSETP.GEU.AND P0, PT, R6, R14, PT ;  /* 0x0000000e0600722a */ /* 0x000fcc0003f0e000 */
        /* <DEDUP_REMOVED lines=14> */
[----:B-----5:R-:W-:-:S06]  /*1cc0*/  DSETP.GEU.AND P0, PT, R6, R8, PT ;  /* 0x000000080600722a */ /* 0x020fcc0003f0e000 */
[----:B------:R-:W-:Y:S01]  /*1cd0*/  FSEL R6, R8, R6, !P0 ;  /* 0x0000000608067208 */ /* 0x000fe20004000000 */
[----:B------:R-:W-:Y:S01]  /*1ce0*/  VIADD R8, R4, -UR4 ;  /* 0x8000000404087c36 */ /* 0x000fe20008000000 */
[----:B------:R-:W-:-:S04]  /*1cf0*/  FSEL R7, R9, R7, !P0 ;  /* 0x0000000709077208 */ /* 0x000fc80004000000 */
[----:B------:R-:W-:Y:S02]  /*1d00*/  ISETP.GE.AND P1, PT, R8, 0x800, PT ;  /* 0x000008000800780c */ /* 0x000fe40003f26270 */
[----:B------:R-:W-:-:S06]  /*1d10*/  DSETP.GEU.AND P0, PT, R6, R10, PT ;  /* 0x0000000a0600722a */ /* 0x000fcc0003f0e000 */
[----:B------:R-:W-:Y:S02]  /*1d20*/  FSEL R6, R10, R6, !P0 ;  /* 0x000000060a067208 */ /* 0x000fe40004000000 */
[----:B------:R-:W-:-:S03]  /*1d30*/  FSEL R7, R11, R7, !P0 ;  /* 0x000000070b077208 */ /* 0x000fc60004000000 */
[----:B------:R-:W-:Y:S05]  /*1d40*/  @!P1 BRA `(.L_x_19) ;  /* 0x0000000c00009947 */ /* 0x000fea0003800000 */
[----:B------:R-:W-:-:S06]  /*1d50*/  UIADD3 UR4, UPT, UPT, UR4, 0x800, URZ ;  /* 0x0000080004047890 */ /* 0x000fcc000fffe0ff */
[----:B------:R-:W-:-:S13]  /*1d60*/  ISETP.LT.AND P0, PT, R25, UR4, PT ;  /* 0x0000000419007c0c */ /* 0x000fda000bf01270 */
[----:B------:R-:W-:Y:S05]  /*1d70*/  @!P0 BRA `(.L_x_20) ;  /* 0xfffffffc006c8947 */ /* 0x000fea000383ffff */
.L_x_18:
[----:B------:R-:W-:-:S13]  /*1d80*/  ISETP.LE.AND P0, PT, R4, UR4, PT ;  /* 0x0000000404007c0c */ /* 0x000fda000bf03270 */
[----:B------:R-:W-:Y:S05]  /*1d90*/  @P0 BRA `(.L_x_19) ;  /* 0x0000000800ec0947 */ /* 0x000fea0003800000 */
[----:B------:R-:W-:Y:S01]  /*1da0*/  VIADD R41, R4, -UR4 ;  /* 0x8000000404297c36 */ /* 0x000fe20008000000 */
[----:B------:R-:W-:Y:S04]  /*1db0*/  BSSY.RECONVERGENT B1, `(.L_x_19) ;  /* 0x00000b9000017945 */ /* 0x000fe80003800200 */
[----:B------:R-:W-:-:S13]  /*1dc0*/  ISETP.GE.AND P0, PT, R0, R41, PT ;  /* 0x000000290000720c */ /* 0x000fda0003f06270 */
[----:B------:R-:W-:Y:S05]  /*1dd0*/  @P0 BRA `(.L_x_21) ;  /* 0x0000000800d80947 */ /* 0x000fea0003800000 */
[----:B------:R-:W-:Y:S01]  /*1de0*/  LOP3.LUT R5, RZ, R0, RZ, 0x33, !PT ;  /* 0x00000000ff057212 */ /* 0x000fe200078e33ff */
[----:B------:R-:W-:Y:S01]  /*1df0*/  BSSY.RECONVERGENT B2, `(.L_x_22) ;  /* 0x0000016000027945 */ /* 0x000fe20003800200 */
[----:B------:R-:W-:Y:S02]  /*1e00*/  IMAD.MOV.U32 R40, RZ, RZ, R0 ;  /* 0x000000ffff287224 */ /* 0x000fe400078e0000 */
[----:B------:R-:W-:-:S04]  /*1e10*/  IADD3 R4, PT, PT, R4, -UR4, R5 ;  /* 0x8000000404047c10 */ /* 0x000fc8000fffe005 */
[C---:B------:R-:W-:Y:S02]  /*1e20*/  LOP3.LUT R5, R4.reuse, 0x300, RZ, 0xc0, !PT ;  /* 0x0000030004057812 */ /* 0x040fe400078ec0ff */
[----:B------:R-:W-:Y:S02]  /*1e30*/  ISETP.GE.U32.AND P2, PT, R4, 0x300, PT ;  /* 0x000003000400780c */ /* 0x000fe40003f46070 */
[----:B------:R-:W-:-:S13]  /*1e40*/  ISETP.NE.AND P0, PT, R5, 0x300, PT ;  /* 0x000003000500780c */ /* 0x000fda0003f05270 */
[----:B------:R-:W-:Y:S05]  /*1e50*/  @!P0 BRA `(.L_x_23) ;  /* 0x00000000003c8947 */ /* 0x000fea0003800000 */
[----:B------:R-:W-:Y:S01]  /*1e60*/  LEA.HI R4, R4, 0x1, RZ, 0x18 ;  /* 0x0000000104047811 */ /* 0x000fe200078fc0ff */
[----:B------:R-:W-:Y:S02]  /*1e70*/  VIADD R9, R0, UR4 ;  /* 0x0000000400097c36 */ /* 0x000fe40008000000 */
[----:B------:R-:W-:Y:S01]  /*1e80*/  IMAD.MOV.U32 R40, RZ, RZ, R0 ;  /* 0x000000ffff287224 */ /* 0x000fe200078e0000 */
[----:B------:R-:W-:-:S05]  /*1e90*/  LOP3.LUT R4, R4, 0x3, RZ, 0xc0, !PT ;  /* 0x0000000304047812 */ /* 0x000fca00078ec0ff */
[----:B------:R-:W-:-:S07]  /*1ea0*/  IMAD.MOV R8, RZ, RZ, -R4 ;  /* 0x000000ffff087224 */ /* 0x000fce00078e0a04 */
.L_x_24:
[----:B------:R-:W-:-:S06]  /*1eb0*/  IMAD.WIDE.U32 R4, R9, 0x8, R2 ;  /* 0x0000000809047825 */ /* 0x000fcc00078e0002 */
[----:B------:R-:W2:Y:S01]  /*1ec0*/  LDG.E.64.CONSTANT R4, desc[UR6][R4.64] ;  /* 0x0000000604047981 */ /* 0x000ea2000c1e9b00 */
[----:B------:R-:W-:Y:S02]  /*1ed0*/  VIADD R8, R8, 0x1 ;  /* 0x0000000108087836 */ /* 0x000fe40000000000 */
[----:B------:R-:W-:Y:S02]  /*1ee0*/  VIADD R40, R40, 0x100 ;  /* 0x0000010028287836 */ /* 0x000fe40000000000 */
[----:B------:R-:W-:Y:S01]  /*1ef0*/  VIADD R9, R9, 0x100 ;  /* 0x0000010009097836 */ /* 0x000fe20000000000 */
[----:B------:R-:W-:Y:S01]  /*1f00*/  ISETP.NE.AND P1, PT, R8, RZ, PT ;  /* 0x000000ff0800720c */ /* 0x000fe20003f25270 */
[----:B--2---:R-:W-:-:S06]  /*1f10*/  DSETP.GEU.AND P0, PT, R6, R4, PT ;  /* 0x000000040600722a */ /* 0x004fcc0003f0e000 */
[----:B------:R-:W-:Y:S02]  /*1f20*/  FSEL R6, R4, R6, !P0 ;  /* 0x0000000604067208 */ /* 0x000fe40004000000 */
[----:B------:R-:W-:-:S04]  /*1f30*/  FSEL R7, R5, R7, !P0 ;  /* 0x0000000705077208 */ /* 0x000fc80004000000 */
[----:B------:R-:W-:Y:S05]  /*1f40*/  @P1 BRA `(.L_x_24) ;  /* 0xfffffffc00d81947 */ /* 0x000fea000383ffff */
.L_x_23:
[----:B------:R-:W-:Y:S05]  /*1f50*/  BSYNC.RECONVERGENT B2 ;  /* 0x0000000000027941 */ /* 0x000fea0003800200 */
.L_x_22:
[----:B------:R-:W-:Y:S05]  /*1f60*/  @!P2 BRA `(.L_x_21) ;  /* 0x000000080074a947 */ /* 0x000fea0003800000 */
[----:B------:R-:W0:Y:S01]  /*1f70*/  LDCU.64 UR8, c[0x0][0x380] ;  /* 0x00007000ff0877ac */ /* 0x000e220008000a00 */
[----:B------:R-:W-:Y:S01]  /*1f80*/  IMAD.IADD R9, R41, 0x1, -R40 ;  /* 0x0000000129097824 */ /* 0x000fe200078e0a28 */
[C---:B------:R-:W-:Y:S01]  /*1f90*/  IADD3 R5, P0, PT, R40.reuse, UR4, RZ ;  /* 0x0000000428057c10 */ /* 0x040fe2000ff1e0ff */
[----:B------:R-:W-:Y:S01]  /*1fa0*/  BSSY.RECONVERGENT B2, `(.L_x_25) ;  /* 0x0000059000027945 */ /* 0x000fe20003800200 */
[----:B------:R-:W-:Y:S02]  /*1fb0*/  VIADD R43, R40, UR4 ;  /* 0x00000004282b7c36 */ /* 0x000fe40008000000 */
[----:B------:R-:W-:Y:S01]  /*1fc0*/  ISETP.GT.AND P1, PT, R9, 0xc00, PT ;  /* 0x00000c000900780c */ /* 0x000fe20003f24270 */
[----:B------:R-:W-:Y:S01]  /*1fd0*/  IMAD.X R8, RZ, RZ, RZ, P0 ;  /* 0x000000ffff087224 */ /* 0x000fe200000e06ff */
[----:B0-----:R-:W-:-:S04]  /*1fe0*/  LEA R4, P0, R5, UR8, 0x3 ;  /* 0x0000000805047c11 */ /* 0x001fc8000f8018ff */
[----:B------:R-:W-:Y:S02]  /*1ff0*/  LEA.HI.X R5, R5, UR9, R8, 0x3, P0 ;  /* 0x0000000905057c11 */ /* 0x000fe400080f1c08 */
[----:B------:R-:W-:-:S05]  /*2000*/  IADD3 R4, P0, PT, R4, 0x1000, RZ ;  /* 0x0000100004047810 */ /* 0x000fca0007f1e0ff */
[----:B------:R-:W-:Y:S01]  /*2010*/  IMAD.X R5, RZ, RZ, R5, P0 ;  /* 0x000000ffff057224 */ /* 0x000fe200000e0605 */
[----:B------:R-:W-:Y:S01]  /*2020*/  PLOP3.LUT P0, PT, PT, PT, PT, 0x80, 0x8 ;  /* 0x000000000008781c */ /* 0x000fe20003f0f070 */
[----:B------:R-:W-:-:S12]  /*2030*/  @!P1 BRA `(.L_x_26) ;  /* 0x00000004003c9947 */ /* 0x000fd80003800000 */
[----:B------:R-:W-:Y:S01]  /*2040*/  PLOP3.LUT P0, PT, PT, PT, PT, 0x8, 0x80 ;  /* 0x000000000080781c */ /* 0x000fe20003f0e170 */
[----:B------:R-:W-:-:S12]  /*2050*/  VIADD R45, R41, 0xfffff400 ;  /* 0xfffff400292d7836 */ /* 0x000fd80000000000 */
.L_x_27:
[C---:B------:R-:W-:Y:S01]  /*2060*/  IMAD.WIDE.U32 R38, R43.reuse, 0x8, R2 ;  /* 0x000000082b267825 */ /* 0x040fe200078e0002 */
[----:B------:R-:W2:Y:S04]  /*2070*/  LDG.E.64.CONSTANT R8, desc[UR6][R4.64+-0x800] ;  /* 0xfff8000604087981 */ /* 0x000ea8000c1e9b00 */
[----:B------:R-:W3:Y:S04]  /*2080*/  LDG.E.64.CONSTANT R10, desc[UR6][R4.64] ;  /* 0x00000006040a7981 */ /* 0x000ee8000c1e9b00 */
[----:B------:R-:W4:Y:S01]  /*2090*/  LDG.E.64.CONSTANT R38, desc[UR6][R38.64] ;  /* 0x0000000626267981 */ /* 0x000f22000c1e9b00 */
[----:B------:R-:W-:-:S03]  /*20a0*/  VIADD R15, R43, 0x400 ;  /* 0x000004002b0f7836 */ /* 0x000fc60000000000 */
[----:B------:R-:W5:Y:S01]  /*20b0*/  LDG.E.64.CONSTANT R12, desc[UR6][R4.64+0x800] ;  /* 0x00080006040c7981 */ /* 0x000f62000c1e9b00 */
[----:B------:R-:W-:-:S03]  /*20c0*/  IMAD.WIDE.U32 R14, R15, 0x8, R2 ;  /* 0x000000080f0e7825 */ /* 0x000fc600078e0002 */
[----:B------:R-:W5:Y:S04]  /*20d0*/  LDG.E.64.CONSTANT R16, desc[UR6][R4.64+0x1800] ;  /* 0x0018000604107981 */ /* 0x000f68000c1e9b00 */
[----:B------:R-:W5:Y:S04]  /*20e0*/  LDG.E.64.CONSTANT R14, desc[UR6][R14.64] ;  /* 0x000000060e0e7981 */ /* 0x000f68000c1e9b00 */
[----:B------:R-:W5:Y:S01]  /*20f0*/  LDG.E.64.CONSTANT R18, desc[UR6][R4.64+0x2000] ;  /* 0x0020000604127981 */ /* 0x000f62000c1e9b00 */
        /* <DEDUP_REMOVED lines=11> */
[----:B------:R-:W5:Y:S04]  /*21b0*/  LDG.E.64.CONSTANT R34, desc[UR6][R4.64+0x6000] ;  /* 0x0060000604227981 */ /* 0x000f68000c1e9b00 */
[----:B------:R0:W5:Y:S01]  /*21c0*/  LDG.E.64.CONSTANT R36, desc[UR6][R4.64+0x6800] ;  /* 0x0068000604247981 */ /* 0x000162000c1e9b00 */
[----:B------:R-:W-:-:S05]  /*21d0*/  VIADD R40, R40, 0x1000 ;  /* 0x0000100028287836 */ /* 0x000fca0000000000 */
[----:B------:R-:W-:Y:S02]  /*21e0*/  ISETP.GE.AND P2, PT, R40, R45, PT ;  /* 0x0000002d2800720c */ /* 0x000fe40003f46270 */
[----:B0-----:R-:W-:Y:S01]  /*21f0*/  IADD3 R4, P3, PT, R4, 0x8000, RZ ;  /* 0x0000800004047810 */ /* 0x001fe20007f7e0ff */
[----:B------:R-:W-:-:S04]  /*2200*/  VIADD R43, R43, 0x1000 ;  /* 0x000010002b2b7836 */ /* 0x000fc80000000000 */
[----:B------:R-:W-:Y:S01]  /*2210*/  IMAD.X R5, RZ, RZ, R5, P3 ;  /* 0x000000ffff057224 */ /* 0x000fe200018e0605 */
[----:B----4-:R-:W-:-:S06]  /*2220*/  DSETP.GEU.AND P1, PT, R6, R38, PT ;  /* 0x000000260600722a */ /* 0x010fcc0003f2e000 */
[----:B------:R-:W-:Y:S02]  /*2230*/  FSEL R6, R38, R6, !P1 ;  /* 0x0000000626067208 */ /* 0x000fe40004800000 */
[----:B------:R-:W-:-:S06]  /*2240*/  FSEL R7, R39, R7, !P1 ;  /* 0x0000000727077208 */ /* 0x000fcc0004800000 */
[----:B--2---:R-:W-:-:S06]  /*2250*/  DSETP.GEU.AND P1, PT, R6, R8, PT ;  /* 0x000000080600722a */ /* 0x004fcc0003f2e000 */
[----:B------:R-:W-:Y:S02]  /*2260*/  FSEL R6, R8, R6, !P1 ;  /* 0x0000000608067208 */ /* 0x000fe40004800000 */
[----:B------:R-:W-:-:S06]  /*2270*/  FSEL R7, R9, R7, !P1 ;  /* 0x0000000709077208 */ /* 0x000fcc0004800000 */
[----:B---3--:R-:W-:-:S06]  /*2280*/  DSETP.GEU.AND P1, PT, R6, R10, PT ;  /* 0x0000000a0600722a */ /* 0x008fcc0003f2e000 */
[----:B------:R-:W-:Y:S02]  /*2290*/  FSEL R6, R10, R6, !P1 ;  /* 0x000000060a067208 */ /* 0x000fe40004800000 */
[----:B------:R-:W-:-:S06]  /*22a0*/  FSEL R7, R11, R7, !P1 ;  /* 0x000000070b077208 */ /* 0x000fcc0004800000 */
[----:B-----5:R-:W-:-:S06]  /*22b0*/  DSETP.GEU.AND P1, PT, R6, R12, PT ;  /* 0x0000000c0600722a */ /* 0x020fcc0003f2e000 */
        /* <DEDUP_REMOVED lines=39> */
.L_x_26:
[----:B------:R-:W-:Y:S05]  /*2530*/  BSYNC.RECONVERGENT B2 ;  /* 0x0000000000027941 */ /* 0x000fea0003800200 */
.L_x_25:
[----:B------:R-:W-:Y:S01]  /*2540*/  IMAD.IADD R8, R41, 0x1, -R40 ;  /* 0x0000000129087824 */ /* 0x000fe200078e0a28 */
[----:B------:R-:W-:Y:S04]  /*2550*/  BSSY.RECONVERGENT B2, `(.L_x_28) ;  /* 0x000002b000027945 */ /* 0x000fe80003800200 */
[----:B------:R-:W-:-:S13]  /*2560*/  ISETP.GT.AND P1, PT, R8, 0x400, PT ;  /* 0x000004000800780c */ /* 0x000fda0003f24270 */
[----:B------:R-:W-:Y:S05]  /*2570*/  @!P1 BRA `(.L_x_29) ;  /* 0x0000000000a09947 */ /* 0x000fea0003800000 */
        /* <DEDUP_REMOVED lines=9> */
[----:B------:R-:W5:Y:S04]  /*2610*/  LDG.E.64.CONSTANT R22, desc[UR6][R4.64+0x2000] ;  /* 0x0020000604167981 */ /* 0x000f68000c1e9b00 */
[----:B------:R0:W5:Y:S01]  /*2620*/  LDG.E.64.CONSTANT R8, desc[UR6][R4.64+0x2800] ;  /* 0x0028000604087981 */ /* 0x000162000c1e9b00 */
[----:B------:R-:W-:-:S02]  /*2630*/  VIADD R40, R40, 0x800 ;  /* 0x0000080028287836 */ /* 0x000fc40000000000 */
[----:B------:R-:W-:Y:S01]  /*2640*/  VIADD R43, R43, 0x800 ;  /* 0x000008002b2b7836 */ /* 0x000fe20000000000 */
[----:B0-----:R-:W-:-:S05]  /*2650*/  IADD3 R4, P2, PT, R4, 0x4000, RZ ;  /* 0x0000400004047810 */ /* 0x001fca0007f5e0ff */
        /* <DEDUP_REMOVED lines=22> */
[----:B------:R-:W-:Y:S01]  /*27c0*/  DSETP.GEU.AND P1, PT, R6, R8, PT ;  /* 0x000000080600722a */ /* 0x000fe20003f2e000 */
[----:B------:R-:W-:-:S05]  /*27d0*/  PLOP3.LUT P0, PT, PT, PT, PT, 0x8, 0x80 ;  /* 0x000000000080781c */ /* 0x000fca0003f0e170 */
[----:B------:R-:W-:Y:S02]  /*27e0*/  FSEL R6, R8, R6, !P1 ;  /* 0x0000000608067208 */ /* 0x000fe40004800000 */
[----:B------:R-:W-:-:S07]  /*27f0*/  FSEL R7, R9, R7, !P1 ;  /* 0x0000000709077208 */ /* 0x000fce0004800000 */
.L_x_29:
[----:B------:R-:W-:Y:S05]  /*2800*/  BSYNC.RECONVERGENT B2 ;  /* 0x0000000000027941 */ /* 0x000fea0003800200 */
.L_x_28:
[----:B------:R-:W-:-:S13]  /*2810*/  ISETP.LT.OR P0, PT, R40, R41, P0 ;  /* 0x000000292800720c */ /* 0x000fda0000701670 */
[----:B------:R-:W-:Y:S05]  /*2820*/  @!P0 BRA `(.L_x_21) ;  /* 0x0000000000448947 */ /* 0x000fea0003800000 */
[----:B------:R-:W-:Y:S01]  /*2830*/  IMAD.WIDE.U32 R2, R43, 0x8, R2 ;  /* 0x000000082b027825 */ /* 0x000fe200078e0002 */
[----:B------:R-:W2:Y:S04]  /*2840*/  LDG.E.64.CONSTANT R8, desc[UR6][R4.64+-0x800] ;  /* 0xfff8000604087981 */ /* 0x000ea8000c1e9b00 */
[----:B------:R-:W3:Y:S04]  /*2850*/  LDG.E.64.CONSTANT R10, desc[UR6][R4.64] ;  /* 0x00000006040a7981 */ /* 0x000ee8000c1e9b00 */
[----:B------:R-:W4:Y:S04]  /*2860*/  LDG.E.64.CONSTANT R2, desc[UR6][R2.64] ;  /* 0x0000000602027981 */ /* 0x000f28000c1e9b00 */
[----:B------:R-:W5:Y:S01]  /*2870*/  LDG.E.64.CONSTANT R12, desc[UR6][R4.64+0x800] ;  /* 0x00080006040c7981 */ /* 0x000f62000c1e9b00 */
        /* <DEDUP_REMOVED lines=11> */
[----:B------:R-:W-:-:S07]  /*2930*/  FSEL R7, R13, R3, !P0 ;  /* 0x000000030d077208 */ /* 0x000fce0004000000 */
.L_x_21:
[----:B------:R-:W-:Y:S05]  /*2940*/  BSYNC.RECONVERGENT B1 ;  /* 0x0000000000017941 */ /* 0x000fea0003800200 */
.L_x_19:
[----:B------:R-:W0:Y:S01]  /*2950*/  S2R R10, SR_LANEID ;  /* 0x00000000000a7919 */ /* 0x000e220000000000 */
[----:B------:R-:W-:Y:S04]  /*2960*/  SHFL.DOWN PT, R2, R6, 0x1, 0x1f ;  /* 0x08201f0006027f89 */ /* 0x000fe800000e0000 */
        /* <DEDUP_REMOVED lines=10> */
[----:B------:R-:W-:-:S02]  /*2a10*/  @!P2 MOV R7, 0x400 ;  /* 0x000004000007a802 */ /* 0x000fc40000000f00 */
        /* <DEDUP_REMOVED lines=8> */
[----:B------:R-:W-:Y:S01]  /*2aa0*/  SHFL.DOWN PT, R2, R4, 0x4, 0x1f ;  /* 0x08801f0004027f89 */ /* 0x000fe200000e0000 */
[----:B-1----:R-:W-:-:S03]  /*2ab0*/  @!P2 LEA R7, R8, R7, 0x18 ;  /* 0x000000070807a211 */ /* 0x002fc600078ec0ff */
[----:B------:R-:W0:Y:S02]  /*2ac0*/  SHFL.DOWN PT, R3, R5, 0x4, 0x1f ;  /* 0x08801f0005037f89 */ /* 0x000e2400000e0000 */
[----:B------:R-:W-:Y:S01]  /*2ad0*/  @!P2 IMAD.IADD R9, R6, 0x1, R7 ;  /* 0x000000010609a824 */ /* 0x000fe200078e0207 */
[----:B0-----:R-:W-:-:S06]  /*2ae0*/  DSETP.GEU.AND P0, PT, R4, R2, PT ;  /* 0x000000020400722a */ /* 0x001fcc0003f0e000 */
[----:B------:R-:W-:Y:S02]  /*2af0*/  @!P1 FSEL R4, R2, R4, !P0 ;  /* 0x0000000402049208 */ /* 0x000fe40004000000 */
[----:B------:R-:W-:Y:S02]  /*2b00*/  @!P1 FSEL R5, R3, R5, !P0 ;  /* 0x0000000503059208 */ /* 0x000fe40004000000 */
[----:B------:R-:W-:Y:S01]  /*2b10*/  ISETP.GT.AND P1, PT, R10, 0x17, PT ;  /* 0x000000170a00780c */ /* 0x000fe20003f24270 */
[----:B------:R-:W-:Y:S04]  /*2b20*/  SHFL.DOWN PT, R2, R4, 0x8, 0x1f ;  /* 0x09001f0004027f89 */ /* 0x000fe800000e0000 */
[----:B------:R-:W0:Y:S02]  /*2b30*/  SHFL.DOWN PT, R3, R5, 0x8, 0x1f ;  /* 0x09001f0005037f89 */ /* 0x000e2400000e0000 */
[----:B0-----:R-:W-:-:S06]  /*2b40*/  DSETP.GEU.AND P0, PT, R4, R2, PT ;  /* 0x000000020400722a */ /* 0x001fcc0003f0e000 */
[----:B------:R-:W-:Y:S02]  /*2b50*/  @!P1 FSEL R4, R2, R4, !P0 ;  /* 0x0000000402049208 */ /* 0x000fe40004000000 */
[----:B------:R-:W-:Y:S02]  /*2b60*/  @!P1 FSEL R5, R3, R5, !P0 ;  /* 0x0000000503059208 */ /* 0x000fe40004000000 */
[----:B------:R-:W-:Y:S01]  /*2b70*/  ISETP.GT.AND P1, PT, R10, 0xf, PT ;  /* 0x0000000f0a00780c */ /* 0x000fe20003f24270 */
[----:B------:R-:W-:Y:S04]  /*2b80*/  SHFL.DOWN PT, R2, R4, 0x10, 0x1f ;  /* 0x0a001f0004027f89 */ /* 0x000fe800000e0000 */
[----:B------:R-:W0:Y:S02]  /*2b90*/  SHFL.DOWN PT, R3, R5, 0x10, 0x1f ;  /* 0x0a001f0005037f89 */ /* 0x000e2400000e0000 */
[----:B0-----:R-:W-:-:S06]  /*2ba0*/  DSETP.GEU.AND P0, PT, R4, R2, PT ;  /* 0x000000020400722a */ /* 0x001fcc0003f0e000 */
[----:B------:R-:W-:Y:S02]  /*2bb0*/  FSEL R2, R2, R4, !P0 ;  /* 0x0000000402027208 */ /* 0x000fe40004000000 */
        /* <DEDUP_REMOVED lines=10> */
[----:B--2---:R-:W0:Y:S04]  /*2c60*/  LDS.128 R8, [UR4+0x10] ;  /* 0x00001004ff087984 */ /* 0x004e280008000c00 */
        /* <DEDUP_REMOVED lines=25> */
.L_x_2:
        /* <DEDUP_REMOVED lines=12> */
.L_x_32:
[----:B------:R-:W-:Y:S05]  /*2ec0*/  BSYNC.RECONVERGENT B1 ;  /* 0x0000000000017941 */ /* 0x000fea0003800200 */
.L_x_31:
        /* <DEDUP_REMOVED lines=17> */
.L_x_37:
        /* <DEDUP_REMOVED lines=12> */
.L_x_36:
[----:B------:R-:W-:Y:S05]  /*30a0*/  BSYNC.RECONVERGENT B2 ;  /* 0x0000000000027941 */ /* 0x000fea0003800200 */
.L_x_35:
        /* <DEDUP_REMOVED lines=9> */
.L_x_40:
        /* <DEDUP_REMOVED lines=74> */
.L_x_39:
[----:B------:R-:W-:Y:S05]  /*35e0*/  BSYNC.RECONVERGENT B2 ;  /* 0x0000000000027941 */ /* 0x000fea0003800200 */
.L_x_38:
        /* <DEDUP_REMOVED lines=42> */
.L_x_42:
[----:B------:R-:W-:Y:S05]  /*3890*/  BSYNC.RECONVERGENT B2 ;  /* 0x0000000000027941 */ /* 0x000fea0003800200 */
.L_x_41:
        /* <DEDUP_REMOVED lines=20> */
.L_x_34:
[----:B------:R-:W-:Y:S05]  /*39e0*/  BSYNC.RECONVERGENT B1 ;  /* 0x0000000000017941 */ /* 0x000fea0003800200 */
.L_x_33:
        /* <DEDUP_REMOVED lines=14> */
[----:B------:R-:W-:Y:S01]  /*3ad0*/  IMAD.MOV.U32 R2, RZ, RZ, R9 ;  /* 0x000000ffff027224 */ /* 0x000fe200078e0009 */
[----:B------:R-:W-:Y:S01]  /*3ae0*/  @!P2 MOV R4, 0x400 ;  /* 0x000004000004a802 */ /* 0x000fe20000000f00 */
[----:B------:R-:W-:Y:S01]  /*3af0*/  IMAD.MOV.U32 R3, RZ, RZ, R11 ;  /* 0x000000ffff037224 */ /* 0x000fe200078e000b */
[----:B------:R-:W0:Y:S01]  /*3b00*/  SHFL.DOWN PT, R7, R11, 0x2, 0x1f ;  /* 0x08401f000b077f89 */ /* 0x000e2200000e0000 */
[----:B------:R-:W-:Y:S01]  /*3b10*/  @!P2 SHF.R.U32.HI R0, RZ, 0x2, R5 ;  /* 0x00000002ff00a819 */ /* 0x000fe20000011605 */
[----:B------:R-:W1:Y:S03]  /*3b20*/  @!P2 S2R R13, SR_CgaCtaId ;  /* 0x00000000000da919 */ /* 0x000e660000008800 */
[----:B------:R-:W-:Y:S01]  /*3b30*/  @!P2 LOP3.LUT R0, R0, 0xf8, RZ, 0xc0, !PT ;  /* 0x000000f80000a812 */ /* 0x000fe200078ec0ff */
[----:B0-----:R-:W-:-:S06]  /*3b40*/  DSETP.GEU.AND P0, PT, R2, R6, PT ;  /* 0x000000060200722a */ /* 0x001fcc0003f0e000 */
[----:B------:R-:W-:Y:S02]  /*3b50*/  @!P1 FSEL R9, R6, R9, !P0 ;  /* 0x0000000906099208 */ /* 0x000fe40004000000 */
[----:B------:R-:W-:Y:S02]  /*3b60*/  @!P1 FSEL R11, R7, R11, !P0 ;  /* 0x0000000b070b9208 */ /* 0x000fe40004000000 */
[----:B------:R-:W-:Y:S01]  /*3b70*/  ISETP.GT.AND P1, PT, R8, 0x1b, PT ;  /* 0x0000001b0800780c */ /* 0x000fe20003f24270 */
[----:B------:R-:W-:Y:S01]  /*3b80*/  SHFL.DOWN PT, R2, R9, 0x4, 0x1f ;  /* 0x08801f0009027f89 */ /* 0x000fe200000e0000 */
[----:B------:R-:W-:Y:S01]  /*3b90*/  IMAD.MOV.U32 R6, RZ, RZ, R9 ;  /* 0x000000ffff067224 */ /* 0x000fe200078e0009 */
[----:B-1----:R-:W-:Y:S01]  /*3ba0*/  @!P2 LEA R13, R13, R4, 0x18 ;  /* 0x000000040d0da211 */ /* 0x002fe200078ec0ff */
[----:B------:R-:W-:Y:S01]  /*3bb0*/  IMAD.MOV.U32 R7, RZ, RZ, R11 ;  /* 0x000000ffff077224 */ /* 0x000fe200078e000b */
[----:B------:R-:W0:Y:S03]  /*3bc0*/  SHFL.DOWN PT, R3, R11, 0x4, 0x1f ;  /* 0x08801f000b037f89 */ /* 0x000e2600000e0000 */
[----:B------:R-:W-:-:S02]  /*3bd0*/  @!P2 IMAD.IADD R13, R0, 0x1, R13 ;  /* 0x00000001000da824 */ /* 0x000fc400078e020d */
[----:B0-----:R-:W-:-:S06]  /*3be0*/  DSETP.GEU.AND P0, PT, R6, R2, PT ;  /* 0x000000020600722a */ /* 0x001fcc0003f0e000 */
[----:B------:R-:W-:Y:S02]  /*3bf0*/  @!P1 FSEL R9, R2, R9, !P0 ;  /* 0x0000000902099208 */ /* 0x000fe40004000000 */
[----:B------:R-:W-:Y:S02]  /*3c00*/  @!P1 FSEL R11, R3, R11, !P0 ;  /* 0x0000000b030b9208 */ /* 0x000fe40004000000 */
[----:B------:R-:W-:Y:S01]  /*3c10*/  ISETP.GT.AND P1, PT, R8, 0x17, PT ;  /* 0x000000170800780c */ /* 0x000fe20003f24270 */
[----:B------:R-:W-:Y:S01]  /*3c20*/  SHFL.DOWN PT, R2, R9, 0x8, 0x1f ;  /* 0x09001f0009027f89 */ /* 0x000fe200000e0000 */
[----:B------:R-:W-:Y:S02]  /*3c30*/  IMAD.MOV.U32 R6, RZ, RZ, R9 ;  /* 0x000000ffff067224 */ /* 0x000fe400078e0009 */
[----:B------:R-:W-:Y:S01]  /*3c40*/  IMAD.MOV.U32 R7, RZ, RZ, R11 ;  /* 0x000000ffff077224 */ /* 0x000fe200078e000b */
[----:B------:R-:W0:Y:S05]  /*3c50*/  SHFL.DOWN PT, R3, R11, 0x8, 0x1f ;  /* 0x09001f000b037f89 */ /* 0x000e2a00000e0000 */
        /* <DEDUP_REMOVED lines=20> */
[----:B------:R-:W0:Y:S04]  /*3da0*/  LDS.128 R8, [UR4+0x10] ;  /* 0x00001004ff087984 */ /* 0x000e280008000c00 */
[----:B-1----:R-:W1:Y:S01]  /*3db0*/  LDS.128 R12, [UR4+0x20] ;  /* 0x00002004ff0c7984 */ /* 0x002e620008000c00 */
        /* <DEDUP_REMOVED lines=24> */
.L_x_43:
        /* <DEDUP_REMOVED lines=20> */
[----:B------:R-:W0:Y:S05]  /*4080*/  SHFL.DOWN PT, R7, R0, 0x2, R11 ;  /* 0x0840000000077989 */ /* 0x000e2a00000e000b */
[----:B0-----:R-:W-:-:S06]  /*4090*/  DSETP.GEU.AND P0, PT, R2, R6, PT ;  /* 0x000000060200722a */ /* 0x001fcc0003f0e000 */
[----:B------:R-:W-:Y:S01]  /*40a0*/  @!P1 FSEL R9, R6, R9, !P0 ;  /* 0x0000000906099208 */ /* 0x000fe20004000000 */
[----:B------:R-:W-:Y:S01]  /*40b0*/  VIADD R6, R8, 0x4 ;  /* 0x0000000408067836 */ /* 0x000fe20000000000 */
[----:B------:R-:W-:-:S03]  /*40c0*/  @!P1 FSEL R0, R7, R0, !P0 ;  /* 0x0000000007009208 */ /* 0x000fc60004000000 */
[----:B------:R-:W-:Y:S01]  /*40d0*/  SHFL.DOWN PT, R2, R9, 0x4, R11 ;  /* 0x0880000009027989 */ /* 0x000fe200000e000b */
[----:B------:R-:W-:Y:S01]  /*40e0*/  ISETP.GT.AND P1, PT, R6, R11, PT ;  /* 0x0000000b0600720c */ /* 0x000fe20003f24270 */
[----:B------:R-:W-:Y:S02]  /*40f0*/  IMAD.MOV.U32 R6, RZ, RZ, R9 ;  /* 0x000000ffff067224 */ /* 0x000fe400078e0009 */
[----:B------:R-:W0:Y:S01]  /*4100*/  SHFL.DOWN PT, R3, R0, 0x4, R11 ;  /* 0x0880000000037989 */ /* 0x000e2200000e000b */
[----:B------:R-:W-:-:S06]  /*4110*/  IMAD.MOV.U32 R7, RZ, RZ, R0 ;  /* 0x000000ffff077224 */ /* 0x000fcc00078e0000 */
[----:B0-----:R-:W-:Y:S01]  /*4120*/  DSETP.GEU.AND P0, PT, R6, R2, PT ;  /* 0x000000020600722a */ /* 0x001fe20003f0e000 */
[----:B------:R-:W-:-:S05]  /*4130*/  VIADD R6, R8, 0x8 ;  /* 0x0000000808067836 */ /* 0x000fca0000000000 */
        /* <DEDUP_REMOVED lines=15> */
[----:B------:R-:W-:Y:S02]  /*4230*/  IMAD.MOV.U32 R6, RZ, RZ, R9 ;  /* 0x000000ffff067224 */ /* 0x000fe400078e0009 */
[----:B------:R-:W-:Y:S01]  /*4240*/  IMAD.MOV.U32 R7, RZ, RZ, R0 ;  /* 0x000000ffff077224 */ /* 0x000fe200078e0000 */
[----:B------:R-:W0:Y:S05]  /*4250*/  SHFL.DOWN PT, R3, R0, 0x10, R11 ;  /* 0x0a00000000037989 */ /* 0x000e2a00000e000b */
[----:B0-----:R-:W-:Y:S01]  /*4260*/  DSETP.GEU.AND P1, PT, R6, R2, PT ;  /* 0x000000020600722a */ /* 0x001fe20003f2e000 */
[----:B------:R-:W-:-:S02]  /*4270*/  @!P0 MOV R7, 0x400 ;  /* 0x0000040000078802 */ /* 0x000fc40000000f00 */
[----:B------:R-:W-:Y:S02]  /*4280*/  @!P0 SHF.R.U32.HI R6, RZ, 0x2, R5 ;  /* 0x00000002ff068819 */ /* 0x000fe40000011605 */
[----:B-1----:R-:W-:Y:S02]  /*4290*/  @!P0 LEA R7, R10, R7, 0x18 ;  /* 0x000000070a078211 */ /* 0x002fe400078ec0ff */
[----:B------:R-:W-:Y:S02]  /*42a0*/  @!P0 LOP3.LUT R6, R6, 0xf8, RZ, 0xc0, !PT ;  /* 0x000000f806068812 */ /* 0x000fe400078ec0ff */
[----:B------:R-:W-:Y:S02]  /*42b0*/  @!P2 FSEL R9, R2, R9, !P1 ;  /* 0x000000090209a208 */ /* 0x000fe40004800000 */
[----:B------:R-:W-:Y:S01]  /*42c0*/  @!P2 FSEL R0, R3, R0, !P1 ;  /* 0x000000000300a208 */ /* 0x000fe20004800000 */
[----:B------:R-:W-:Y:S02]  /*42d0*/  @!P0 IMAD.IADD R3, R6, 0x1, R7 ;  /* 0x0000000106038824 */ /* 0x000fe400078e0207 */
[----:B------:R-:W-:-:S02]  /*42e0*/  IMAD.MOV.U32 R6, RZ, RZ, R9 ;  /* 0x000000ffff067224 */ /* 0x000fc400078e0009 */
[----:B------:R-:W-:-:S05]  /*42f0*/  IMAD.MOV.U32 R7, RZ, RZ, R0 ;  /* 0x000000ffff077224 */ /* 0x000fca00078e0000 */
[----:B------:R1:W-:Y:S01]  /*4300*/  @!P0 STS.64 [R3+0x8], R6 ;  /* 0x0000080603008388 */ /* 0x0003e20000000a00 */
[----:B------:R-:W-:Y:S01]  /*4310*/  BAR.SYNC.DEFER_BLOCKING 0x0 ;  /* 0x0000000000007b1d */ /* 0x000fe20000010000 */
[----:B------:R-:W-:-:S13]  /*4320*/  ISETP.NE.AND P0, PT, R5, RZ, PT ;  /* 0x000000ff0500720c */ /* 0x000fda0003f05270 */
[----:B-1----:R-:W-:Y:S05]  /*4330*/  @P0 BRA `(.L_x_17) ;  /* 0x0000001800340947 */ /* 0x002fea0003800000 */
[----:B------:R-:W0:Y:S01]  /*4340*/  S2UR UR5, SR_CgaCtaId ;  /* 0x00000000000579c3 */ /* 0x000e220000008800 */
[----:B------:R-:W-:Y:S01]  /*4350*/  UMOV UR4, 0x400 ;  /* 0x0000040000047882 */ /* 0x000fe20000000000 */
[C---:B------:R-:W-:Y:S02]  /*4360*/  ISETP.GT.AND P3, PT, R4.reuse, 0x20, PT ;  /* 0x000000200400780c */ /* 0x040fe40003f64270 */
        /* <DEDUP_REMOVED lines=10> */
[----:B------:R-:W-:Y:S01]  /*4410*/  ISETP.GT.AND P1, PT, R4, 0x60, PT ;  /* 0x000000600400780c */ /* 0x000fe20003f24270 */
[----:B------:R-:W-:Y:S02]  /*4420*/  IMAD.MOV.U32 R2, RZ, RZ, R6 ;  /* 0x000000ffff027224 */ /* 0x000fe400078e0006 */
        /* <DEDUP_REMOVED lines=29> */
.L_x_30:
[----:B------:R-:W0:Y:S01]  /*4600*/  S2R R41, SR_TID.X ;  /* 0x0000000000297919 */ /* 0x000e220000002100 */
[----:B------:R-:W0:Y:S02]  /*4610*/  LDC.64 R6, c[0x0][0x380] ;  /* 0x0000e000ff067b82 */ /* 0x000e240000000a00 */
[----:B0-----:R-:W-:-:S05]  /*4620*/  IMAD.WIDE.U32 R6, R41, 0x8, R6 ;  /* 0x0000000829067825 */ /* 0x001fca00078e0006 */
[----:B------:R-:W2:Y:S04]  /*4630*/  LDG.E.64.CONSTANT R20, desc[UR6][R6.64] ;  /* 0x0000000606147981 */ /* 0x000ea8000c1e9b00 */
[----:B------:R-:W2:Y:S04]  /*4640*/  LDG.E.64.CONSTANT R2, desc[UR6][R6.64+0x800] ;  /* 0x0008000606027981 */ /* 0x000ea8000c1e9b00 */
[----:B------:R-:W3:Y:S04]  /*4650*/  LDG.E.64.CONSTANT R8, desc[UR6][R6.64+0x1000] ;  /* 0x0010000606087981 */ /* 0x000ee8000c1e9b00 */
[----:B------:R-:W4:Y:S04]  /*4660*/  LDG.E.64.CONSTANT R10, desc[UR6][R6.64+0x1800] ;  /* 0x00180006060a7981 */ /* 0x000f28000c1e9b00 */
[----:B------:R-:W5:Y:S04]  /*4670*/  LDG.E.64.CONSTANT R12, desc[UR6][R6.64+0x2000] ;  /* 0x00200006060c7981 */ /* 0x000f68000c1e9b00 */
[----:B------:R-:W5:Y:S04]  /*4680*/  LDG.E.64.CONSTANT R14, desc[UR6][R6.64+0x2800] ;  /* 0x00280006060e7981 */ /* 0x000f68000c1e9b00 */
[----:B------:R-:W5:Y:S04]  /*4690*/  LDG.E.64.CONSTANT R16, desc[UR6][R6.64+0x3000] ;  /* 0x0030000606107981 */ /* 0x000f68000c1e9b00 */
[----:B------:R-:W5:Y:S01]  /*46a0*/  LDG.E.64.CONSTANT R18, desc[UR6][R6.64+0x3800] ;  /* 0x0038000606127981 */ /* 0x000f62000c1e9b00 */
[----:B------:R-:W-:Y:S01]  /*46b0*/  ISETP.GE.U32.AND P1, PT, R4, 0x1000, PT ;  /* 0x000010000400780c */ /* 0x000fe20003f26070 */
[----:B------:R-:W-:Y:S01]  /*46c0*/  IMAD.MOV.U32 R45, RZ, RZ, 0x800 ;  /* 0x00000800ff2d7424 */ /* 0x000fe200078e00ff */
[----:B--2---:R-:W-:-:S06]  /*46d0*/  DSETP.GEU.AND P0, PT, R20, R2, PT ;  /* 0x000000021400722a */ /* 0x004fcc0003f0e000 */
        /* <DEDUP_REMOVED lines=21> */
[----:B------:R-:W0:Y:S01]  /*4830*/  LDC R24, c[0x0][0x390] ;  /* 0x0000e400ff187b82 */ /* 0x000e220000000800 */
[----:B------:R-:W-:Y:S02]  /*4840*/  VIADD R0, R4, 0xfffff800 ;  /* 0xfffff80004007836 */ /* 0x000fe40000000000 */
[----:B------:R-:W-:-:S07]  /*4850*/  IMAD.MOV.U32 R45, RZ, RZ, 0x800 ;  /* 0x00000800ff2d7424 */ /* 0x000fce00078e00ff */
.L_x_46:
[----:B------:R-:W-:-:S05]  /*4860*/  IMAD.WIDE R4, R45, 0x8, R6 ;  /* 0x000000082d047825 */ /* 0x000fca00078e0206 */
[----:B------:R-:W2:Y:S04]  /*4870*/  LDG.E.64.CONSTANT R10, desc[UR6][R4.64] ;  /* 0x00000006040a7981 */ /* 0x000ea8000c1e9b00 */
[----:B------:R-:W3:Y:S04]  /*4880*/  LDG.E.64.CONSTANT R12, desc[UR6][R4.64+0x800] ;  /* 0x00080006040c7981 */ /* 0x000ee8000c1e9b00 */
[----:B------:R-:W4:Y:S04]  /*4890*/  LDG.E.64.CONSTANT R14, desc[UR6][R4.64+0x1000] ;  /* 0x00100006040e7981 */ /* 0x000f28000c1e9b00 */
[----:B------:R-:W5:Y:S04]  /*48a0*/  LDG.E.64.CONSTANT R16, desc[UR6][R4.64+0x1800] ;  /* 0x0018000604107981 */ /* 0x000f68000c1e9b00 */
[----:B------:R-:W5:Y:S04]  /*48b0*/  LDG.E.64.CONSTANT R18, desc[UR6][R4.64+0x2000] ;  /* 0x0020000604127981 */ /* 0x000f68000c1e9b00 */
[----:B------:R-:W5:Y:S04]  /*48c0*/  LDG.E.64.CONSTANT R20, desc[UR6][R4.64+0x2800] ;  /* 0x0028000604147981 */ /* 0x000f68000c1e9b00 */
[----:B------:R-:W5:Y:S04]  /*48d0*/  LDG.E.64.CONSTANT R22, desc[UR6][R4.64+0x3000] ;  /* 0x0030000604167981 */ /* 0x000f68000c1e9b00 */
[----:B------:R0:W5:Y:S02]  /*48e0*/  LDG.E.64.CONSTANT R8, desc[UR6][R4.64+0x3800] ;  /* 0x0038000604087981 */ /* 0x000164000c1e9b00 */
[----:B0-----:R-:W-:-:S04]  /*48f0*/  IMAD.MOV.U32 R4, RZ, RZ, R24 ;  /* 0x000000ffff047224 */ /* 0x001fc800078e0018 */
[----:B------:R-:W-:-:S05]  /*4900*/  IMAD.IADD R5, R4, 0x1, -R45 ;  /* 0x0000000104057824 */ /* 0x000fca00078e0a2d */
[----:B------:R-:W-:Y:S01]  /*4910*/  ISETP.GE.AND P1, PT, R5, 0x800, PT ;  /* 0x000008000500780c */ /* 0x000fe20003f26270 */
        /* <DEDUP_REMOVED lines=25> */
[----:B------:R-:W-:-:S05]  /*4ab0*/  VIADD R45, R45, 0x800 ;  /* 0x000008002d2d7836 */ /* 0x000fca0000000000 */
[----:B------:R-:W-:-:S13]  /*4ac0*/  ISETP.GT.AND P0, PT, R45, R0, PT ;  /* 0x000000002d00720c */ /* 0x000fda0003f04270 */
[----:B------:R-:W-:Y:S05]  /*4ad0*/  @!P0 BRA `(.L_x_46) ;  /* 0xfffffffc00608947 */ /* 0x000fea000383ffff */
.L_x_44:
[----:B------:R-:W-:-:S13]  /*4ae0*/  ISETP.GE.AND P0, PT, R45, R4, PT ;  /* 0x000000042d00720c */ /* 0x000fda0003f06270 */
[----:B------:R-:W-:Y:S05]  /*4af0*/  @P0 BRA `(.L_x_45) ;  /* 0x0000000800fc0947 */ /* 0x000fea0003800000 */
[----:B------:R-:W-:Y:S01]  /*4b00*/  IMAD.IADD R0, R4, 0x1, -R45 ;  /* 0x0000000104007824 */ /* 0x000fe200078e0a2d */
[----:B------:R-:W-:Y:S04]  /*4b10*/  BSSY.RECONVERGENT B1, `(.L_x_45) ;  /* 0x00000bd000017945 */ /* 0x000fe80003800200 */
[----:B------:R-:W-:-:S13]  /*4b20*/  ISETP.GE.AND P0, PT, R41, R0, PT ;  /* 0x000000002900720c */ /* 0x000fda0003f06270 */
[----:B------:R-:W-:Y:S05]  /*4b30*/  @P0 BRA `(.L_x_47) ;  /* 0x0000000800e80947 */ /* 0x000fea0003800000 */
[----:B------:R-:W-:Y:S01]  /*4b40*/  LOP3.LUT R5, RZ, R41, RZ, 0x33, !PT ;  /* 0x00000029ff057212 */ /* 0x000fe200078e33ff */
[----:B------:R-:W-:Y:S01]  /*4b50*/  BSSY.RECONVERGENT B2, `(.L_x_48) ;  /* 0x0000017000027945 */ /* 0x000fe20003800200 */
[----:B------:R-:W-:Y:S02]  /*4b60*/  IMAD.MOV.U32 R43, RZ, RZ, R41 ;  /* 0x000000ffff2b7224 */ /* 0x000fe400078e0029 */
[----:B------:R-:W-:-:S04]  /*4b70*/  IADD3 R4, PT, PT, -R45, R4, R5 ;  /* 0x000000042d047210 */ /* 0x000fc80007ffe105 */
[C---:B------:R-:W-:Y:S02]  /*4b80*/  LOP3.LUT R5, R4.reuse, 0x300, RZ, 0xc0, !PT ;  /* 0x0000030004057812 */ /* 0x040fe400078ec0ff */
[----:B------:R-:W-:Y:S02]  /*4b90*/  ISETP.GE.U32.AND P2, PT, R4, 0x300, PT ;  /* 0x000003000400780c */ /* 0x000fe40003f46070 */
[----:B------:R-:W-:-:S13]  /*4ba0*/  ISETP.NE.AND P0, PT, R5, 0x300, PT ;  /* 0x000003000500780c */ /* 0x000fda0003f05270 */
[----:B------:R-:W-:Y:S05]  /*4bb0*/  @!P0 BRA `(.L_x_49) ;  /* 0x0000000000408947 */ /* 0x000fea0003800000 */
[----:B------:R-:W0:Y:S01]  /*4bc0*/  LDC.64 R6, c[0x0][0x380] ;  /* 0x0000e000ff067b82 */ /* 0x000e220000000a00 */
[----:B------:R-:W-:Y:S01]  /*4bd0*/  LEA.HI R4, R4, 0x1, RZ, 0x18 ;  /* 0x0000000104047811 */ /* 0x000fe200078fc0ff */
[----:B------:R-:W-:Y:S02]  /*4be0*/  IMAD.IADD R9, R41, 0x1, R45 ;  /* 0x0000000129097824 */ /* 0x000fe400078e022d */
[----:B------:R-:W-:Y:S01]  /*4bf0*/  IMAD.MOV.U32 R43, RZ, RZ, R41 ;  /* 0x000000ffff2b7224 */ /* 0x000fe200078e0029 */
[----:B------:R-:W-:-:S05]  /*4c00*/  LOP3.LUT R4, R4, 0x3, RZ, 0xc0, !PT ;  /* 0x0000000304047812 */ /* 0x000fca00078ec0ff */
[----:B------:R-:W-:-:S07]  /*4c10*/  IMAD.MOV R8, RZ, RZ, -R4 ;  /* 0x000000ffff087224 */ /* 0x000fce00078e0a04 */
.L_x_50:
[----:B0-----:R-:W-:-:S06]  /*4c20*/  IMAD.WIDE.U32 R4, R9, 0x8, R6 ;  /* 0x0000000809047825 */ /* 0x001fcc00078e0006 */
        /* <DEDUP_REMOVED lines=9> */
.L_x_49:
[----:B------:R-:W-:Y:S05]  /*4cc0*/  BSYNC.RECONVERGENT B2 ;  /* 0x0000000000027941 */ /* 0x000fea0003800200 */
.L_x_48:
[----:B------:R-:W-:Y:S05]  /*4cd0*/  @!P2 BRA `(.L_x_47) ;  /* 0x000000080080a947 */ /* 0x000fea0003800000 */
[----:B------:R-:W0:Y:S01]  /*4ce0*/  LDCU.64 UR4, c[0x0][0x380] ;  /* 0x00007000ff0477ac */ /* 0x000e220008000a00 */
[----:B------:R-:W-:Y:S01]  /*4cf0*/  IMAD.IADD R7, R0, 0x1, -R43 ;  /* 0x0000000100077824 */ /* 0x000fe200078e0a2b */
[C---:B------:R-:W-:Y:S01]  /*4d00*/  IADD3 R5, P0, PT, R43.reuse, R45, RZ ;  /* 0x0000002d2b057210 */ /* 0x040fe20007f1e0ff */
[----:B------:R-:W-:Y:S01]  /*4d10*/  BSSY.RECONVERGENT B2, `(.L_x_51) ;  /* 0x000005a000027945 */ /* 0x000fe20003800200 */
[----:B------:R-:W-:Y:S02]  /*4d20*/  IMAD.IADD R45, R43, 0x1, R45 ;  /* 0x000000012b2d7824 */ /* 0x000fe400078e022d */
        /* <DEDUP_REMOVED lines=8> */
[----:B------:R-:W0:Y:S01]  /*4db0*/  LDC.64 R6, c[0x0][0x380] ;  /* 0x0000e000ff067b82 */ /* 0x000e220000000a00 */
[----:B------:R-:W-:Y:S01]  /*4dc0*/  PLOP3.LUT P0, PT, PT, PT, PT, 0x8, 0x80 ;  /* 0x000000000080781c */ /* 0x000fe20003f0e170 */
[----:B------:R-:W-:-:S12]  /*4dd0*/  VIADD R40, R0, 0xfffff400 ;  /* 0xfffff40000287836 */ /* 0x000fd80000000000 */
.L_x_53:
[C---:B0-----:R-:W-:Y:S01]  /*4de0*/  IMAD.WIDE.U32 R38, R45.reuse, 0x8, R6 ;  /* 0x000000082d267825 */ /* 0x041fe200078e0006 */
        /* <DEDUP_REMOVED lines=76> */
.L_x_52:
[----:B------:R-:W-:Y:S05]  /*52b0*/  BSYNC.RECONVERGENT B2 ;  /* 0x0000000000027941 */ /* 0x000fea0003800200 */
.L_x_51:
[----:B------:R-:W-:Y:S01]  /*52c0*/  IMAD.IADD R6, R0, 0x1, -R43 ;  /* 0x0000000100067824 */ /* 0x000fe200078e0a2b */
[----:B------:R-:W-:Y:S04]  /*52d0*/  BSSY.RECONVERGENT B2, `(.L_x_54) ;  /* 0x000002c000027945 */ /* 0x000fe80003800200 */
[----:B------:R-:W-:-:S13]  /*52e0*/  ISETP.GT.AND P1, PT, R6, 0x400, PT ;  /* 0x000004000600780c */ /* 0x000fda0003f24270 */
[----:B------:R-:W-:Y:S05]  /*52f0*/  @!P1 BRA `(.L_x_55) ;  /* 0x0000000000a49947 */ /* 0x000fea0003800000 */
[----:B------:R-:W0:Y:S01]  /*5300*/  LDC.64 R16, c[0x0][0x380] ;  /* 0x0000e000ff107b82 */ /* 0x000e220000000a00 */
[----:B------:R-:W2:Y:S04]  /*5310*/  LDG.E.64.CONSTANT R10, desc[UR6][R4.64+-0x800] ;  /* 0xfff80006040a7981 */ /* 0x000ea8000c1e9b00 */
[----:B------:R-:W3:Y:S01]  /*5320*/  LDG.E.64.CONSTANT R12, desc[UR6][R4.64] ;  /* 0x00000006040c7981 */ /* 0x000ee2000c1e9b00 */
[----:B------:R-:W-:-:S03]  /*5330*/  VIADD R7, R45, 0x400 ;  /* 0x000004002d077836 */ /* 0x000fc60000000000 */
[----:B------:R-:W4:Y:S04]  /*5340*/  LDG.E.64.CONSTANT R14, desc[UR6][R4.64+0x800] ;  /* 0x00080006040e7981 */ /* 0x000f28000c1e9b00 */
[----:B------:R-:W5:Y:S04]  /*5350*/  LDG.E.64.CONSTANT R18, desc[UR6][R4.64+0x1800] ;  /* 0x0018000604127981 */ /* 0x000f68000c1e9b00 */
[----:B------:R-:W5:Y:S01]  /*5360*/  LDG.E.64.CONSTANT R20, desc[UR6][R4.64+0x2000] ;  /* 0x0020000604147981 */ /* 0x000f62000c1e9b00 */
[----:B0-----:R-:W-:-:S06]  /*5370*/  IMAD.WIDE.U32 R8, R45, 0x8, R16 ;  /* 0x000000082d087825 */ /* 0x001fcc00078e0010 */
[----:B------:R-:W2:Y:S01]  /*5380*/  LDG.E.64.CONSTANT R8, desc[UR6][R8.64] ;  /* 0x0000000608087981 */ /* 0x000ea2000c1e9b00 */
[----:B------:R-:W-:-:S03]  /*5390*/  IMAD.WIDE.U32 R16, R7, 0x8, R16 ;  /* 0x0000000807107825 */ /* 0x000fc600078e0010 */
[----:B------:R0:W5:Y:S04]  /*53a0*/  LDG.E.64.CONSTANT R6, desc[UR6][R4.64+0x2800] ;  /* 0x0028000604067981 */ /* 0x000168000c1e9b00 */
[----:B------:R-:W5:Y:S01]  /*53b0*/  LDG.E.64.CONSTANT R16, desc[UR6][R16.64] ;  /* 0x0000000610107981 */ /* 0x000f62000c1e9b00 */
[----:B------:R-:W-:Y:S01]  /*53c0*/  VIADD R43, R43, 0x800 ;  /* 0x000008002b2b7836 */ /* 0x000fe20000000000 */
[----:B0-----:R-:W-:Y:S01]  /*53d0*/  IADD3 R4, P2, PT, R4, 0x4000, RZ ;  /* 0x0000400004047810 */ /* 0x001fe20007f5e0ff */
[----:B------:R-:W-:-:S04]  /*53e0*/  VIADD R45, R45, 0x800 ;  /* 0x000008002d2d7836 */ /* 0x000fc80000000000 */
[----:B------:R-:W-:Y:S01]  /*53f0*/  IMAD.X R5, RZ, RZ, R5, P2 ;  /* 0x000000ffff057224 */ /* 0x000fe200010e0605 */
        /* <DEDUP_REMOVED lines=25> */
.L_x_55:
[----:B------:R-:W-:Y:S05]  /*5590*/  BSYNC.RECONVERGENT B2 ;  /* 0x0000000000027941 */ /* 0x000fea0003800200 */
.L_x_54:
[----:B------:R-:W-:-:S13]  /*55a0*/  ISETP.LT.OR P0, PT, R43, R0, P0 ;  /* 0x000000002b00720c */ /* 0x000fda0000701670 */
[----:B------:R-:W-:Y:S05]  /*55b0*/  @!P0 BRA `(.L_x_47) ;  /* 0x0000000000488947 */ /* 0x000fea0003800000 */
[----:B------:R-:W0:Y:S01]  /*55c0*/  LDC.64 R6, c[0x0][0x380] ;  /* 0x0000e000ff067b82 */ /* 0x000e220000000a00 */
[----:B------:R-:W2:Y:S04]  /*55d0*/  LDG.E.64.CONSTANT R8, desc[UR6][R4.64+-0x800] ;  /* 0xfff8000604087981 */ /* 0x000ea8000c1e9b00 */
[----:B------:R-:W3:Y:S04]  /*55e0*/  LDG.E.64.CONSTANT R10, desc[UR6][R4.64] ;  /* 0x00000006040a7981 */ /* 0x000ee8000c1e9b00 */
[----:B------:R-:W4:Y:S01]  /*55f0*/  LDG.E.64.CONSTANT R12, desc[UR6][R4.64+0x800] ;  /* 0x00080006040c7981 */ /* 0x000f22000c1e9b00 */
[----:B0-----:R-:W-:-:S06]  /*5600*/  IMAD.WIDE.U32 R6, R45, 0x8, R6 ;  /* 0x000000082d067825 */ /* 0x001fcc00078e0006 */
[----:B------:R-:W5:Y:S02]  /*5610*/  LDG.E.64.CONSTANT R6, desc[UR6][R6.64] ;  /* 0x0000000606067981 */ /* 0x000f64000c1e9b00 */
[----:B-----5:R-:W-:-:S06]  /*5620*/  DSETP.GEU.AND P0, PT, R2, R6, PT ;  /* 0x000000060200722a */ /* 0x020fcc0003f0e000 */
        /* <DEDUP_REMOVED lines=10> */
[----:B------:R-:W-:-:S07]  /*56d0*/  FSEL R3, R13, R3, !P0 ;  /* 0x000000030d037208 */ /* 0x000fce0004000000 */
.L_x_47:
[----:B------:R-:W-:Y:S05]  /*56e0*/  BSYNC.RECONVERGENT B1 ;  /* 0x0000000000017941 */ /* 0x000fea0003800200 */
.L_x_45:
        /* <DEDUP_REMOVED lines=54> */
[----:B------:R-:W1:Y:S01]  /*5a50*/  S2UR UR5, SR_CgaCtaId ;  /* 0x00000000000579c3 */ /* 0x000e620000008800 */
[----:B------:R-:W-:Y:S02]  /*5a60*/  UMOV UR4, 0x400 ;  /* 0x0000040000047882 */ /* 0x000fe40000000000 */
[----:B-1----:R-:W-:-:S09]  /*5a70*/  ULEA UR4, UR5, UR4, 0x18 ;  /* 0x0000000405047291 */ /* 0x002fd2000f8ec0ff */
[----:B0-----:R-:W0:Y:S04]  /*5a80*/  LDS.128 R8, [UR4+0x10] ;  /* 0x00001004ff087984 */ /* 0x001e280008000c00 */
        /* <DEDUP_REMOVED lines=23> */
[----:B------:R-:W-:-:S07]  /*5c00*/  FSEL R7, R3, R5, !P1 ;  /* 0x0000000503077208 */ /* 0x000fce0004800000 */
.L_x_17:
[----:B------:R-:W-:Y:S05]  /*5c10*/  BSYNC.RECONVERGENT B0 ;  /* 0x0000000000007941 */ /* 0x000fea0003800200 */
.L_x_1:
[----:B------:R-:W-:Y:S05]  /*5c20*/  @P0 EXIT ;  /* 0x000000000000094d */ /* 0x000fea0003800000 */
[----:B------:R-:W4:Y:S01]  /*5c30*/  LDCU.64 UR8, c[0x0][0x398] ;  /* 0x00007300ff0877ac */ /* 0x000f220008000a00 */
[----:B---3--:R-:W3:Y:S01]  /*5c40*/  LDC.64 R4, c[0x0][0x388] ;  /* 0x0000e200ff047b82 */ /* 0x008ee20000000a00 */
[----:B------:R-:W0:Y:S01]  /*5c50*/  LDCU.64 UR4, c[0x0][0x398] ;  /* 0x00007300ff0477ac */ /* 0x000e220008000a00 */
[----:B----4-:R-:W-:-:S06]  /*5c60*/  DSETP.GT.AND P0, PT, R6, UR8, PT ;  /* 0x0000000806007e2a */ /* 0x010fcc000bf04000 */
[----:B012---:R-:W-:Y:S02]  /*5c70*/  FSEL R2, R6, UR4, P0 ;  /* 0x0000000406027c08 */ /* 0x007fe40008000000 */
[----:B------:R-:W-:-:S05]  /*5c80*/  FSEL R3, R7, UR5, P0 ;  /* 0x0000000507037c08 */ /* 0x000fca0008000000 */
[----:B---3--:R-:W-:Y:S01]  /*5c90*/  STG.E.64 desc[UR6][R4.64], R2 ;  /* 0x0000000204007986 */ /* 0x008fe2000c101b06 */
[----:B------:R-:W-:Y:S05]  /*5ca0*/  EXIT ;  /* 0x000000000000794d */ /* 0x000fea0003800000 */
.L_x_56:
[----:B------:R-:W-:-:S00]  /*5cb0*/  BRA `(.L_x_56) ;  /* 0xfffffffc00fc7947 */ /* 0x000fc0000383ffff */
[----:B------:R-:W-:-:S00]  /*5cc0*/  NOP ;  /* 0x0000000000007918 */ /* 0x000fc00000000000 */
        /* <DEDUP_REMOVED lines=11> */
.L_x_155:


//--------------------- .text._ZN3cub18CUB_300001_SM_10006detail6reduce18DeviceReduceKernelINS2_10policy_hubIdjN4cuda3__47maximumIvEEE10Policy1000EPdjS8_dNS5_3std3__410__identityEEEvT0_PT3_T1_NS0_13GridEvenShareISI_EET2_T4_ --------------------------
	.section	.text._ZN3cub18CUB_300001_SM_10006detail6reduce18DeviceReduceKernelINS2_10policy_hubIdjN4cuda3__47maximumIvEEE10Policy1000EPdjS8_dNS5_3std3__410__identityEEEvT0_PT3_T1_NS0_13GridEvenShareISI_EET2_T4_,"ax",@progbits
	.align	128
        .global         _ZN3cub18CUB_300001_SM_10006detail6reduce18DeviceReduceKernelINS2_10policy_hubIdjN4cuda3__47maximumIvEEE10Policy1000EPdjS8_dNS5_3std3__410__identityEEEvT0_PT3_T1_NS0_13GridEvenShareISI_EET2_T4_
        .type           _ZN3cub18CUB_300001_SM_10006detail6reduce18DeviceReduceKernelINS2_10policy_hubIdjN4cuda3__47maximumIvEEE10Policy1000EPdjS8_dNS5_3std3__410__identityEEEvT0_PT3_T1_NS0_13GridEvenShareISI_EET2_T4_,@function
        .size           _ZN3cub18CUB_300001_SM_10006detail6reduce18DeviceReduceKernelINS2_10policy_hubIdjN4cuda3__47maximumIvEEE10Policy1000EPdjS8_dNS5_3std3__410__identityEEEvT0_PT3_T1_NS0_13GridEvenShareISI_EET2_T4_,(.L_x_156 - _ZN3cub18CUB_300001_SM_10006detail6reduce18DeviceReduceKernelINS2_10policy_hubIdjN4cuda3__47maximumIvEEE10Policy1000EPdjS8_dNS5_3std3__410__identityEEEvT0_PT3_T1_NS0_13GridEvenShareISI_EET2_T4_)
        .other          _ZN3cub18CUB_300001_SM_10006detail6reduce18DeviceReduceKernelINS2_10policy_hubIdjN4cuda3__47maximumIvEEE10Policy1000EPdjS8_dNS5_3std3__410__identityEEEvT0_PT3_T1_NS0_13GridEvenShareISI_EET2_T4_,@"STO_CUDA_ENTRY STV_DEFAULT"
_ZN3cub18CUB_300001_SM_10006detail6reduce18DeviceReduceKernelINS2_10policy_hubIdjN4cuda3__47maximumIvEEE10Policy1000EPdjS8_dNS5_3std3__410__identityEEEvT0_PT3_T1_NS0_13GridEvenShareISI_EET2_T4_:
.text._ZN3cub18CUB_300001_SM_10006detail6reduce18DeviceReduceKernelINS2_10policy_hubIdjN4cuda3__47maximumIvEEE10Policy1000EPdjS8_dNS5_3std3__410__identityEEEvT0_PT3_T1_NS0_13GridEvenShareISI_EET2_T4_:
[----:B------:R-:W-:Y:S01]  /*0000*/  LDC R1, c[0x0][0x37c] ;  /* 0x0000df00ff017b82 */ /* 0x000fe20000000800 */
[----:B------:R-:W0:Y:S07]  /*0010*/  LDCU UR4, c[0x0][0x380] ;  /* 0x00007000ff0477ac */ /* 0x000e2e0008000800 */
[----:B------:R-:W1:Y:S01]  /*0020*/  S2UR UR16, SR_CTAID.X ;  /* 0x00000000001079c3 */ /* 0x000e620000002500 */
[----:B------:R-:W-:Y:S01]  /*0030*/  BSSY.RECONVERGENT B0, `(.L_x_57) ;  /* 0x00003fa000007945 */ /* 0x000fe20003800200 */
[----:B------:R-:W2:Y:S01]  /*0040*/  LDCU UR5, c[0x0][0x3ac] ;  /* 0x00007580ff0577ac */ /* 0x000ea20008000800 */
[----:B------:R-:W3:Y:S01]  /*0050*/  LDCU.64 UR10, c[0x0][0x358] ;  /* 0x00006b00ff0a77ac */ /* 0x000ee20008000a00 */
[----:B0-----:R-:W-:-:S02]  /*0060*/  ULOP3.LUT UP0, URZ, UR4, 0x1f, URZ, 0xc0, !UPT ;  /* 0x0000001f04ff7892 */ /* 0x001fc4000f80c0ff */
[----:B--2---:R-:W-:-:S07]  /*0070*/  USHF.L.U32 UR5, UR5, 0xb, URZ ;  /* 0x0000000b05057899 */ /* 0x004fce00080006ff */
[----:B---3--:R-:W-:Y:S05]  /*0080*/  BRA.U UP0, `(.L_x_58) ;  /* 0x0000001d00dc7547 */ /* 0x008fea000b800000 */
[----:B------:R-:W1:Y:S02]  /*0090*/  LDCU UR8, c[0x0][0x3a8] ;  /* 0x00007500ff0877ac */ /* 0x000e640008000800 */
[----:B-1----:R-:W-:-:S04]  /*00a0*/  UIMAD UR12, UR16, -0x800, UR8 ;  /* 0xfffff800100c78a4 */ /* 0x002fc8000f8e0208 */
[----:B------:R-:W-:-:S09]  /*00b0*/  UISETP.GT.U32.AND UP0, UPT, UR12, 0x7ff, UPT ;  /* 0x000007ff0c00788c */ /* 0x000fd2000bf04070 */
[----:B------:R-:W-:Y:S05]  /*00c0*/  BRA.U UP0, `(.L_x_59) ;  /* 0x0000001100407547 */ /* 0x000fea000b800000 */
[----:B------:R-:W0:Y:S01]  /*00d0*/  S2R R0, SR_TID.X ;  /* 0x0000000000007919 */ /* 0x000e220000002100 */
[----:B------:R-:W-:Y:S01]  /*00e0*/  BSSY.RECONVERGENT B1, `(.L_x_60) ;  /* 0x000000b000017945 */ /* 0x000fe20003800200 */
[----:B------:R-:W-:Y:S02]  /*00f0*/  CS2R R2, SRZ ;  /* 0x0000000000027805 */ /* 0x000fe4000001ff00 */
[----:B0-----:R-:W-:Y:S01]  /*0100*/  ISETP.GE.U32.AND P0, PT, R0, UR12, PT ;  /* 0x0000000c00007c0c */ /* 0x001fe2000bf06070 */
[----:B------:R-:W-:-:S12]  /*0110*/  IMAD.MOV.U32 R8, RZ, RZ, R0 ;  /* 0x000000ffff087224 */ /* 0x000fd800078e0000 */
[----:B------:R-:W-:Y:S05]  /*0120*/  @P0 BRA `(.L_x_61) ;  /* 0x0000000000180947 */ /* 0x000fea0003800000 */
[----:B------:R-:W0:Y:S01]  /*0130*/  LDC.64 R2, c[0x0][0x380] ;  /* 0x0000e000ff027b82 */ /* 0x000e220000000a00 */
[----:B------:R-:W-:-:S04]  /*0140*/  IMAD.U32 R5, RZ, RZ, UR16 ;  /* 0x00000010ff057e24 */ /* 0x000fc8000f8e00ff */
[----:B------:R-:W-:-:S04]  /*0150*/  IMAD R5, R5, 0x800, R0 ;  /* 0x0000080005057824 */ /* 0x000fc800078e0200 */
[----:B0-----:R-:W-:-:S06]  /*0160*/  IMAD.WIDE.U32 R2, R5, 0x8, R2 ;  /* 0x0000000805027825 */ /* 0x001fcc00078e0002 */
[----:B------:R-:W5:Y:S01]  /*0170*/  LDG.E.64.CONSTANT R2, desc[UR10][R2.64] ;  /* 0x0000000a02027981 */ /* 0x000f62000c1e9b00 */
[----:B------:R-:W-:-:S07]  /*0180*/  VIADD R8, R0, 0x100 ;  /* 0x0000010000087836 */ /* 0x000fce0000000000 */
.L_x_61:
[----:B------:R-:W-:Y:S05]  /*0190*/  BSYNC.RECONVERGENT B1 ;  /* 0x0000000000017941 */ /* 0x000fea0003800200 */
.L_x_60:
[----:B------:R-:W-:Y:S01]  /*01a0*/  ISETP.GE.U32.AND P0, PT, R8, UR12, PT ;  /* 0x0000000c08007c0c */ /* 0x000fe2000bf06070 */
[----:B------:R-:W-:-:S12]  /*01b0*/  BSSY.RECONVERGENT B1, `(.L_x_62) ;  /* 0x000003d000017945 */ /* 0x000fd80003800200 */
[----:B------:R-:W-:Y:S05]  /*01c0*/  @P0 BRA `(.L_x_63) ;  /* 0x0000000000ec0947 */ /* 0x000fea0003800000 */
[----:B------:R-:W-:Y:S01]  /*01d0*/  LOP3.LUT R4, RZ, R8, RZ, 0x33, !PT ;  /* 0x00000008ff047212 */ /* 0x000fe200078e33ff */
[----:B------:R-:W-:Y:S01]  /*01e0*/  IMAD.U32 R6, RZ, RZ, UR16 ;  /* 0x00000010ff067e24 */ /* 0x000fe2000f8e00ff */
[----:B------:R-:W-:Y:S03]  /*01f0*/  BSSY.RECONVERGENT B2, `(.L_x_64) ;  /* 0x0000017000027945 */ /* 0x000fe60003800200 */
[----:B------:R-:W-:-:S04]  /*0200*/  VIADD R5, R4, UR8 ;  /* 0x0000000804057c36 */ /* 0x000fc80008000000 */
[----:B------:R-:W-:Y:S01]  /*0210*/  IMAD R4, R6, -0x800, R5 ;  /* 0xfffff80006047824 */ /* 0x000fe200078e0205 */
[----:B------:R-:W-:-:S04]  /*0220*/  LOP3.LUT R6, R5, 0x300, RZ, 0xc0, !PT ;  /* 0x0000030005067812 */ /* 0x000fc800078ec0ff */
[----:B------:R-:W-:Y:S02]  /*0230*/  ISETP.NE.AND P0, PT, R6, 0x300, PT ;  /* 0x000003000600780c */ /* 0x000fe40003f05270 */
[----:B------:R-:W-:-:S11]  /*0240*/  ISETP.GE.U32.AND P2, PT, R4, 0x300, PT ;  /* 0x000003000400780c */ /* 0x000fd60003f46070 */
[----:B------:R-:W-:Y:S05]  /*0250*/  @!P0 BRA `(.L_x_65) ;  /* 0x0000000000408947 */ /* 0x000fea0003800000 */
[----:B------:R-:W0:Y:S01]  /*0260*/  LDC.64 R6, c[0x0][0x380] ;  /* 0x0000e000ff067b82 */ /* 0x000e220000000a00 */
[----:B------:R-:W-:Y:S01]  /*0270*/  LEA.HI R4, R5, 0x1, RZ, 0x18 ;  /* 0x0000000105047811 */ /* 0x000fe200078fc0ff */
[----:B------:R-:W-:-:S03]  /*0280*/  IMAD.U32 R9, RZ, RZ, UR16 ;  /* 0x00000010ff097e24 */ /* 0x000fc6000f8e00ff */
[----:B------:R-:W-:Y:S01]  /*0290*/  LOP3.LUT R4, R4, 0x3, RZ, 0xc0, !PT ;  /* 0x0000000304047812 */ /* 0x000fe200078ec0ff */
[----:B------:R-:W-:-:S04]  /*02a0*/  IMAD R9, R9, 0x800, R8 ;  /* 0x0000080009097824 */ /* 0x000fc800078e0208 */
[----:B------:R-:W-:-:S07]  /*02b0*/  IMAD.MOV R10, RZ, RZ, -R4 ;  /* 0x000000ffff0a7224 */ /* 0x000fce00078e0a04 */
.L_x_66:
[----:B0-----:R-:W-:-:S06]  /*02c0*/  IMAD.WIDE.U32 R4, R9, 0x8, R6 ;  /* 0x0000000809047825 */ /* 0x001fcc00078e0006 */
[----:B------:R-:W2:Y:S01]  /*02d0*/  LDG.E.64.CONSTANT R4, desc[UR10][R4.64] ;  /* 0x0000000a04047981 */ /* 0x000ea2000c1e9b00 */
[----:B------:R-:W-:Y:S02]  /*02e0*/  VIADD R10, R10, 0x1 ;  /* 0x000000010a0a7836 */ /* 0x000fe40000000000 */
[----:B------:R-:W-:Y:S02]  /*02f0*/  VIADD R8, R8, 0x100 ;  /* 0x0000010008087836 */ /* 0x000fe40000000000 */
[----:B------:R-:W-:Y:S01]  /*0300*/  VIADD R9, R9, 0x100 ;  /* 0x0000010009097836 */ /* 0x000fe20000000000 */
[----:B------:R-:W-:Y:S01]  /*0310*/  ISETP.NE.AND P1, PT, R10, RZ, PT ;  /* 0x000000ff0a00720c */ /* 0x000fe20003f25270 */
[----:B--2--5:R-:W-:-:S06]  /*0320*/  DSETP.GEU.AND P0, PT, R2, R4, PT ;  /* 0x000000040200722a */ /* 0x024fcc0003f0e000 */
[----:B------:R-:W-:Y:S02]  /*0330*/  FSEL R2, R4, R2, !P0 ;  /* 0x0000000204027208 */ /* 0x000fe40004000000 */
[----:B------:R-:W-:-:S04]  /*0340*/  FSEL R3, R5, R3, !P0 ;  /* 0x0000000305037208 */ /* 0x000fc80004000000 */
[----:B------:R-:W-:Y:S05]  /*0350*/  @P1 BRA `(.L_x_66) ;  /* 0xfffffffc00d81947 */ /* 0x000fea000383ffff */
.L_x_65:
[----:B------:R-:W-:Y:S05]  /*0360*/  BSYNC.RECONVERGENT B2 ;  /* 0x0000000000027941 */ /* 0x000fea0003800200 */
.L_x_64:
[----:B------:R-:W-:Y:S05]  /*0370*/  @!P2 BRA `(.L_x_63) ;  /* 0x000000000080a947 */ /* 0x000fea0003800000 */
[----:B------:R-:W0:Y:S01]  /*0380*/  LDC.64 R4, c[0x0][0x380] ;  /* 0x0000e000ff047b82 */ /* 0x000e220000000a00 */
[----:B------:R-:W-:Y:S02]  /*0390*/  IMAD.U32 R7, RZ, RZ, UR16 ;  /* 0x00000010ff077e24 */ /* 0x000fe4000f8e00ff */
[----:B------:R-:W-:Y:S02]  /*03a0*/  VIADD R6, R8, 0x200 ;  /* 0x0000020008067836 */ /* 0x000fe40000000000 */
[----:B------:R-:W-:-:S07]  /*03b0*/  IMAD R7, R7, 0x800, R8 ;  /* 0x0000080007077824 */ /* 0x000fce00078e0208 */
.L_x_67:
[----:B0-----:R-:W-:-:S04]  /*03c0*/  IMAD.WIDE.U32 R8, R7, 0x8, R4 ;  /* 0x0000000807087825 */ /* 0x001fc800078e0004 */
[----:B------:R-:W-:Y:S02]  /*03d0*/  VIADD R11, R7, 0x100 ;  /* 0x00000100070b7836 */ /* 0x000fe40000000000 */
[----:B------:R-:W2:Y:S02]  /*03e0*/  LDG.E.64.CONSTANT R8, desc[UR10][R8.64] ;  /* 0x0000000a08087981 */ /* 0x000ea4000c1e9b00 */
[----:B------:R-:W-:-:S04]  /*03f0*/  IMAD.WIDE.U32 R10, R11, 0x8, R4 ;  /* 0x000000080b0a7825 */ /* 0x000fc800078e0004 */
[----:B------:R-:W-:Y:S02]  /*0400*/  VIADD R13, R7, 0x200 ;  /* 0x00000200070d7836 */ /* 0x000fe40000000000 */
[----:B------:R-:W3:Y:S02]  /*0410*/  LDG.E.64.CONSTANT R10, desc[UR10][R10.64] ;  /* 0x0000000a0a0a7981 */ /* 0x000ee4000c1e9b00 */
[----:B------:R-:W-:-:S04]  /*0420*/  IMAD.WIDE.U32 R12, R13, 0x8, R4 ;  /* 0x000000080d0c7825 */ /* 0x000fc800078e0004 */
[----:B------:R-:W-:Y:S02]  /*0430*/  VIADD R15, R7, 0x300 ;  /* 0x00000300070f7836 */ /* 0x000fe40000000000 */
[----:B------:R-:W4:Y:S02]  /*0440*/  LDG.E.64.CONSTANT R12, desc[UR10][R12.64] ;  /* 0x0000000a0c0c7981 */ /* 0x000f24000c1e9b00 */
[----:B------:R-:W-:-:S06]  /*0450*/  IMAD.WIDE.U32 R14, R15, 0x8, R4 ;  /* 0x000000080f0e7825 */ /* 0x000fcc00078e0004 */
[----:B------:R-:W4:Y:S01]  /*0460*/  LDG.E.64.CONSTANT R14, desc[UR10][R14.64] ;  /* 0x0000000a0e0e7981 */ /* 0x000f22000c1e9b00 */
[----:B------:R-:W-:Y:S01]  /*0470*/  VIADD R7, R7, 0x400 ;  /* 0x0000040007077836 */ /* 0x000fe20000000000 */
[----:B--2--5:R-:W-:-:S06]  /*0480*/  DSETP.GEU.AND P0, PT, R2, R8, PT ;  /* 0x000000080200722a */ /* 0x024fcc0003f0e000 */
[----:B------:R-:W-:Y:S01]  /*0490*/  FSEL R2, R8, R2, !P0 ;  /* 0x0000000208027208 */ /* 0x000fe20004000000 */
[C---:B------:R-:W-:Y:S01]  /*04a0*/  VIADD R8, R6.reuse, 0x200 ;  /* 0x0000020006087836 */ /* 0x040fe20000000000 */
[----:B------:R-:W-:Y:S01]  /*04b0*/  FSEL R3, R9, R3, !P0 ;  /* 0x0000000309037208 */ /* 0x000fe20004000000 */
[----:B------:R-:W-:-:S03]  /*04c0*/  VIADD R6, R6, 0x400 ;  /* 0x0000040006067836 */ /* 0x000fc60000000000 */
[----:B------:R-:W-:Y:S02]  /*04d0*/  ISETP.GE.AND P1, PT, R8, UR12, PT ;  /* 0x0000000c08007c0c */ /* 0x000fe4000bf26270 */
        /* <DEDUP_REMOVED lines=8> */
[----:B------:R-:W-:Y:S01]  /*0560*/  FSEL R3, R15, R3, !P0 ;  /* 0x000000030f037208 */ /* 0x000fe20004000000 */
[----:B------:R-:W-:Y:S06]  /*0570*/  @!P1 BRA `(.L_x_67) ;  /* 0xfffffffc00909947 */ /* 0x000fec000383ffff */
.L_x_63:
[----:B------:R-:W-:Y:S05]  /*0580*/  BSYNC.RECONVERGENT B1 ;  /* 0x0000000000017941 */ /* 0x000fea0003800200 */
.L_x_62:
[----:B------:R-:W-:-:S09]  /*0590*/  UISETP.GE.U32.AND UP0, UPT, UR12, 0x100, UPT ;  /* 0x000001000c00788c */ /* 0x000fd2000bf06070 */
[----:B------:R-:W-:Y:S05]  /*05a0*/  BRA.U !UP0, `(.L_x_68) ;  /* 0x00000005082c7547 */ /* 0x000fea000b800000 */
        /* <DEDUP_REMOVED lines=11> */
[----:B------:R-:W-:Y:S04]  /*0660*/  SHFL.DOWN PT, R6, R4, 0x2, 0x1f ;  /* 0x08401f0004067f89 */ /* 0x000fe800000e0000 */
[----:B------:R-:W0:Y:S01]  /*0670*/  SHFL.DOWN PT, R7, R5, 0x2, 0x1f ;  /* 0x08401f0005077f89 */ /* 0x000e2200000e0000 */
[----:B------:R-:W1:Y:S01]  /*0680*/  @!P2 S2R R8, SR_CgaCtaId ;  /* 0x000000000008a919 */ /* 0x000e620000008800 */
[----:B0-----:R-:W-:-:S06]  /*0690*/  DSETP.GEU.AND P1, PT, R4, R6, PT ;  /* 0x000000060400722a */ /* 0x001fcc0003f2e000 */
[----:B------:R-:W-:Y:S02]  /*06a0*/  @!P0 FSEL R4, R6, R4, !P1 ;  /* 0x0000000406048208 */ /* 0x000fe40004800000 */
[----:B------:R-:W-:Y:S02]  /*06b0*/  @!P0 FSEL R5, R7, R5, !P1 ;  /* 0x0000000507058208 */ /* 0x000fe40004800000 */
[----:B------:R-:W-:Y:S01]  /*06c0*/  ISETP.GT.AND P0, PT, R9, 0x1b, PT ;  /* 0x0000001b0900780c */ /* 0x000fe20003f04270 */
[----:B------:R-:W-:Y:S01]  /*06d0*/  SHFL.DOWN PT, R2, R4, 0x4, 0x1f ;  /* 0x08801f0004027f89 */ /* 0x000fe200000e0000 */
[----:B------:R-:W-:Y:S02]  /*06e0*/  @!P2 MOV R7, 0x400 ;  /* 0x000004000007a802 */ /* 0x000fe40000000f00 */
[----:B------:R-:W-:Y:S01]  /*06f0*/  @!P2 SHF.R.U32.HI R6, RZ, 0x2, R0 ;  /* 0x00000002ff06a819 */ /* 0x000fe20000011600 */
[----:B------:R-:W0:Y:S01]  /*0700*/  SHFL.DOWN PT, R3, R5, 0x4, 0x1f ;  /* 0x08801f0005037f89 */ /* 0x000e2200000e0000 */
[----:B-1----:R-:W-:-:S02]  /*0710*/  @!P2 LEA R11, R8, R7, 0x18 ;  /* 0x00000007080ba211 */ /* 0x002fc400078ec0ff */
[----:B------:R-:W-:-:S05]  /*0720*/  @!P2 LOP3.LUT R8, R6, 0xf8, RZ, 0xc0, !PT ;  /* 0x000000f80608a812 */ /* 0x000fca00078ec0ff */
        /* <DEDUP_REMOVED lines=26> */
[----:B-1----:R-:W1:Y:S04]  /*08d0*/  LDS.128 R4, [UR4+0x20] ;  /* 0x00002004ff047984 */ /* 0x002e680008000c00 */
[----:B------:R-:W2:Y:S01]  /*08e0*/  LDS.128 R8, [UR4+0x30] ;  /* 0x00003004ff087984 */ /* 0x000ea20008000c00 */
        /* <DEDUP_REMOVED lines=8> */
[----:B------:R-:W-:Y:S02]  /*0970*/  FSEL R5, R5, R3, !P1 ;  /* 0x0000000305057208 */ /* 0x000fe40004800000 */
[----:B------:R-:W0:Y:S04]  /*0980*/  LDS.64 R2, [UR4+0x40] ;  /* 0x00004004ff027984 */ /* 0x000e280008000a00 */
[----:B------:R-:W-:-:S06]  /*0990*/  DSETP.GEU.AND P1, PT, R4, R6, PT ;  /* 0x000000060400722a */ /* 0x000fcc0003f2e000 */
[----:B------:R-:W-:Y:S02]  /*09a0*/  FSEL R4, R6, R4, !P1 ;  /* 0x0000000406047208 */ /* 0x000fe40004800000 */
[----:B------:R-:W-:-:S06]  /*09b0*/  FSEL R5, R7, R5, !P1 ;  /* 0x0000000507057208 */ /* 0x000fcc0004800000 */
[----:B--2---:R-:W-:-:S06]  /*09c0*/  DSETP.GEU.AND P1, PT, R4, R8, PT ;  /* 0x000000080400722a */ /* 0x004fcc0003f2e000 */
[----:B------:R-:W-:Y:S02]  /*09d0*/  FSEL R4, R8, R4, !P1 ;  /* 0x0000000408047208 */ /* 0x000fe40004800000 */
[----:B------:R-:W-:-:S06]  /*09e0*/  FSEL R5, R9, R5, !P1 ;  /* 0x0000000509057208 */ /* 0x000fcc0004800000 */
[----:B------:R-:W-:-:S06]  /*09f0*/  DSETP.GEU.AND P1, PT, R4, R10, PT ;  /* 0x0000000a0400722a */ /* 0x000fcc0003f2e000 */
[----:B------:R-:W-:Y:S02]  /*0a00*/  FSEL R4, R10, R4, !P1 ;  /* 0x000000040a047208 */ /* 0x000fe40004800000 */
[----:B------:R-:W-:-:S06]  /*0a10*/  FSEL R5, R11, R5, !P1 ;  /* 0x000000050b057208 */ /* 0x000fcc0004800000 */
[----:B0-----:R-:W-:-:S06]  /*0a20*/  DSETP.GEU.AND P1, PT, R4, R2, PT ;  /* 0x000000020400722a */ /* 0x001fcc0003f2e000 */
[----:B------:R-:W-:Y:S02]  /*0a30*/  FSEL R2, R2, R4, !P1 ;  /* 0x0000000402027208 */ /* 0x000fe40004800000 */
[----:B------:R-:W-:Y:S01]  /*0a40*/  FSEL R3, R3, R5, !P1 ;  /* 0x0000000503037208 */ /* 0x000fe20004800000 */
[----:B------:R-:W-:Y:S06]  /*0a50*/  BRA `(.L_x_69) ;  /* 0x00000034005c7947 */ /* 0x000fec0003800000 */
.L_x_68:
[----:B------:R-:W-:Y:S01]  /*0a60*/  LOP3.LUT R4, R0, 0x3e0, RZ, 0xc0, !PT ;  /* 0x000003e000047812 */ /* 0x000fe200078ec0ff */
[----:B------:R-:W0:Y:S04]  /*0a70*/  S2R R10, SR_LANEID ;  /* 0x00000000000a7919 */ /* 0x000e280000000000 */
[----:B------:R-:W-:Y:S01]  /*0a80*/  VIADD R5, R4, 0x20 ;  /* 0x0000002004057836 */ /* 0x000fe20000000000 */
[----:B------:R-:W-:-:S04]  /*0a90*/  LOP3.LUT R4, RZ, R4, RZ, 0x33, !PT ;  /* 0x00000004ff047212 */ /* 0x000fc800078e33ff */
[----:B------:R-:W-:Y:S01]  /*0aa0*/  ISETP.GT.U32.AND P0, PT, R5, UR12, PT ;  /* 0x0000000c05007c0c */ /* 0x000fe2000bf04070 */
[----:B------:R-:W-:-:S05]  /*0ab0*/  VIADD R4, R4, UR12 ;  /* 0x0000000c04047c36 */ /* 0x000fca0008000000 */
[----:B------:R-:W-:-:S05]  /*0ac0*/  SEL R5, R4, 0x1f, P0 ;  /* 0x0000001f04057807 */ /* 0x000fca0000000000 */
[----:B-----5:R-:W-:Y:S04]  /*0ad0*/  SHFL.DOWN PT, R6, R2, 0x1, R5 ;  /* 0x0820000002067989 */ /* 0x020fe800000e0005 */
[----:B------:R-:W1:Y:S01]  /*0ae0*/  SHFL.DOWN PT, R7, R3, 0x1, R5 ;  /* 0x0820000003077989 */ /* 0x000e6200000e0005 */
[----:B0-----:R-:W-:Y:S01]  /*0af0*/  ISETP.GE.AND P0, PT, R10, R5, PT ;  /* 0x000000050a00720c */ /* 0x001fe20003f06270 */
[----:B-1----:R-:W-:-:S06]  /*0b00*/  DSETP.GEU.AND P1, PT, R2, R6, PT ;  /* 0x000000060200722a */ /* 0x002fcc0003f2e000 */
[-C--:B------:R-:W-:Y:S01]  /*0b10*/  FSEL R9, R6, R2.reuse, !P1 ;  /* 0x0000000206097208 */ /* 0x080fe20004800000 */
[----:B------:R-:W-:Y:S01]  /*0b20*/  VIADD R6, R10, 0x2 ;  /* 0x000000020a067836 */ /* 0x000fe20000000000 */
[-C--:B------:R-:W-:Y:S02]  /*0b30*/  FSEL R7, R7, R3.reuse, !P1 ;  /* 0x0000000307077208 */ /* 0x080fe40004800000 */
[----:B------:R-:W-:Y:S02]  /*0b40*/  FSEL R4, R9, R2, !P0 ;  /* 0x0000000209047208 */ /* 0x000fe40004000000 */
[----:B------:R-:W-:Y:S02]  /*0b50*/  FSEL R7, R7, R3, !P0 ;  /* 0x0000000307077208 */ /* 0x000fe40004000000 */
[----:B------:R-:W-:Y:S01]  /*0b60*/  ISETP.GT.AND P0, PT, R6, R5, PT ;  /* 0x000000050600720c */ /* 0x000fe20003f04270 */
[----:B------:R-:W-:Y:S01]  /*0b70*/  SHFL.DOWN PT, R8, R4, 0x2, R5 ;  /* 0x0840000004087989 */ /* 0x000fe200000e0005 */
[----:B------:R-:W-:-:S03]  /*0b80*/  IMAD.MOV.U32 R6, RZ, RZ, R4 ;  /* 0x000000ffff067224 */ /* 0x000fc600078e0004 */
[----:B------:R-:W0:Y:S03]  /*0b90*/  SHFL.DOWN PT, R9, R7, 0x2, R5 ;  /* 0x0840000007097989 */ /* 0x000e2600000e0005 */
[----:B0-----:R-:W-:Y:S01]  /*0ba0*/  DSETP.GEU.AND P1, PT, R6, R8, PT ;  /* 0x000000080600722a */ /* 0x001fe20003f2e000 */
[----:B------:R-:W-:-:S05]  /*0bb0*/  VIADD R6, R10, 0x4 ;  /* 0x000000040a067836 */ /* 0x000fca0000000000 */
[----:B------:R-:W-:Y:S02]  /*0bc0*/  @!P0 FSEL R4, R8, R4, !P1 ;  /* 0x0000000408048208 */ /* 0x000fe40004800000 */
[----:B------:R-:W-:Y:S02]  /*0bd0*/  @!P0 FSEL R7, R9, R7, !P1 ;  /* 0x0000000709078208 */ /* 0x000fe40004800000 */
        /* <DEDUP_REMOVED lines=10> */
[----:B------:R-:W-:Y:S01]  /*0c80*/  IMAD.MOV.U32 R6, RZ, RZ, R4 ;  /* 0x000000ffff067224 */ /* 0x000fe200078e0004 */
[C---:B------:R-:W-:Y:S02]  /*0c90*/  ISETP.NE.AND P0, PT, R10.reuse, RZ, PT ;  /* 0x000000ff0a00720c */ /* 0x040fe40003f05270 */
[----:B------:R-:W0:Y:S11]  /*0ca0*/  SHFL.DOWN PT, R3, R7, 0x8, R5 ;  /* 0x0900000007037989 */ /* 0x000e3600000e0005 */
[----:B------:R-:W1:Y:S01]  /*0cb0*/  @!P0 S2R R9, SR_CgaCtaId ;  /* 0x0000000000098919 */ /* 0x000e620000008800 */
[----:B------:R-:W-:Y:S01]  /*0cc0*/  @!P0 MOV R8, 0x400 ;  /* 0x0000040000088802 */ /* 0x000fe20000000f00 */
[----:B0-----:R-:W-:Y:S01]  /*0cd0*/  DSETP.GEU.AND P2, PT, R6, R2, PT ;  /* 0x000000020600722a */ /* 0x001fe20003f4e000 */
[----:B------:R-:W-:-:S05]  /*0ce0*/  VIADD R6, R10, 0x10 ;  /* 0x000000100a067836 */ /* 0x000fca0000000000 */
[----:B------:R-:W-:Y:S02]  /*0cf0*/  @!P1 FSEL R4, R2, R4, !P2 ;  /* 0x0000000402049208 */ /* 0x000fe40005000000 */
[----:B------:R-:W-:Y:S02]  /*0d00*/  @!P1 FSEL R7, R3, R7, !P2 ;  /* 0x0000000703079208 */ /* 0x000fe40005000000 */
[----:B------:R-:W-:Y:S01]  /*0d10*/  ISETP.GT.AND P1, PT, R6, R5, PT ;  /* 0x000000050600720c */ /* 0x000fe20003f24270 */
[----:B------:R-:W-:Y:S01]  /*0d20*/  SHFL.DOWN PT, R2, R4, 0x10, R5 ;  /* 0x0a00000004027989 */ /* 0x000fe200000e0005 */
[----:B------:R-:W-:-:S03]  /*0d30*/  @!P0 SHF.R.U32.HI R6, RZ, 0x2, R0 ;  /* 0x00000002ff068819 */ /* 0x000fc60000011600 */
[----:B------:R0:W2:Y:S01]  /*0d40*/  SHFL.DOWN PT, R3, R7, 0x10, R5 ;  /* 0x0a00000007037989 */ /* 0x0000a200000e0005 */
[----:B------:R-:W-:Y:S02]  /*0d50*/  @!P0 LOP3.LUT R6, R6, 0xf8, RZ, 0xc0, !PT ;  /* 0x000000f806068812 */ /* 0x000fe400078ec0ff */
[----:B-1----:R-:W-:-:S05]  /*0d60*/  @!P0 LEA R9, R9, R8, 0x18 ;  /* 0x0000000809098211 */ /* 0x002fca00078ec0ff */
[----:B------:R-:W-:Y:S02]  /*0d70*/  @!P0 IMAD.IADD R9, R6, 0x1, R9 ;  /* 0x0000000106098824 */ /* 0x000fe400078e0209 */
[----:B0-----:R-:W-:-:S06]  /*0d80*/  IMAD.MOV.U32 R5, RZ, RZ, R7 ;  /* 0x000000ffff057224 */ /* 0x001fcc00078e0007 */
[----:B--2---:R-:W-:-:S06]  /*0d90*/  DSETP.GEU.AND P2, PT, R4, R2, PT ;  /* 0x000000020400722a */ /* 0x004fcc0003f4e000 */
[----:B------:R-:W-:Y:S02]  /*0da0*/  @!P1 FSEL R4, R2, R4, !P2 ;  /* 0x0000000402049208 */ /* 0x000fe40005000000 */
[----:B------:R-:W-:-:S03]  /*0db0*/  @!P1 FSEL R7, R3, R7, !P2 ;  /* 0x0000000703079208 */ /* 0x000fc60005000000 */
[----:B------:R-:W-:Y:S02]  /*0dc0*/  IMAD.MOV.U32 R2, RZ, RZ, R4 ;  /* 0x000000ffff027224 */ /* 0x000fe400078e0004 */
[----:B------:R-:W-:-:S05]  /*0dd0*/  IMAD.MOV.U32 R3, RZ, RZ, R7 ;  /* 0x000000ffff037224 */ /* 0x000fca00078e0007 */
[----:B------:R1:W-:Y:S01]  /*0de0*/  @!P0 STS.64 [R9+0x8], R2 ;  /* 0x0000080209008388 */ /* 0x0003e20000000a00 */
[----:B------:R-:W-:Y:S01]  /*0df0*/  BAR.SYNC.DEFER_BLOCKING 0x0 ;  /* 0x0000000000007b1d */ /* 0x000fe20000010000 */
[----:B------:R-:W-:-:S13]  /*0e00*/  ISETP.NE.AND P0, PT, R0, RZ, PT ;  /* 0x000000ff0000720c */ /* 0x000fda0003f05270 */
[----:B-1----:R-:W-:Y:S05]  /*0e10*/  @P0 BRA `(.L_x_69) ;  /* 0x00000030006c0947 */ /* 0x002fea0003800000 */
[----:B------:R-:W0:Y:S01]  /*0e20*/  S2UR UR5, SR_CgaCtaId ;  /* 0x00000000000579c3 */ /* 0x000e220000008800 */
[----:B------:R-:W-:Y:S01]  /*0e30*/  UMOV UR4, 0x400 ;  /* 0x0000040000047882 */ /* 0x000fe20000000000 */
[----:B------:R-:W-:Y:S02]  /*0e40*/  UISETP.GT.U32.AND UP0, UPT, UR12, 0x20, UPT ;  /* 0x000000200c00788c */ /* 0x000fe4000bf04070 */
[----:B------:R-:W-:-:S04]  /*0e50*/  UISETP.GT.U32.AND UP1, UPT, UR12, 0x40, UPT ;  /* 0x000000400c00788c */ /* 0x000fc8000bf24070 */
[----:B------:R-:W-:Y:S01]  /*0e60*/  PLOP3.LUT P3, PT, PT, PT, UP0, 0x80, 0x8 ;  /* 0x000000000008781c */ /* 0x000fe20003f6f008 */
[----:B------:R-:W-:Y:S01]  /*0e70*/  UISETP.GT.U32.AND UP0, UPT, UR12, 0x60, UPT ;  /* 0x000000600c00788c */ /* 0x000fe2000bf04070 */
[----:B------:R-:W-:Y:S01]  /*0e80*/  PLOP3.LUT P2, PT, PT, PT, UP1, 0x80, 0x8 ;  /* 0x000000000008781c */ /* 0x000fe20003f4f018 */
[----:B0-----:R-:W-:-:S09]  /*0e90*/  ULEA UR4, UR5, UR4, 0x18 ;  /* 0x0000000405047291 */ /* 0x001fd2000f8ec0ff */
[----:B------:R-:W0:Y:S04]  /*0ea0*/  LDS.128 R12, [UR4+0x10] ;  /* 0x00001004ff0c7984 */ /* 0x000e280008000c00 */
[----:B------:R-:W1:Y:S01]  /*0eb0*/  LDS.128 R4, [UR4+0x20] ;  /* 0x00002004ff047984 */ /* 0x000e620008000c00 */
[----:B0-----:R-:W-:-:S06]  /*0ec0*/  DSETP.GEU.AND P1, PT, R2, R12, PT ;  /* 0x0000000c0200722a */ /* 0x001fcc0003f2e000 */
[-C--:B------:R-:W-:Y:S02]  /*0ed0*/  FSEL R9, R12, R2.reuse, !P1 ;  /* 0x000000020c097208 */ /* 0x080fe40004800000 */
[-C--:B------:R-:W-:Y:S02]  /*0ee0*/  FSEL R11, R13, R3.reuse, !P1 ;  /* 0x000000030d0b7208 */ /* 0x080fe40004800000 */
[----:B------:R-:W-:Y:S02]  /*0ef0*/  FSEL R13, R9, R2, P3 ;  /* 0x00000002090d7208 */ /* 0x000fe40001800000 */
[----:B------:R-:W-:Y:S02]  /*0f00*/  FSEL R0, R11, R3, P3 ;  /* 0x000000030b007208 */ /* 0x000fe40001800000 */
[----:B------:R-:W-:Y:S01]  /*0f10*/  PLOP3.LUT P1, PT, PT, PT, UP0, 0x80, 0x8 ;  /* 0x000000000008781c */ /* 0x000fe20003f2f008 */
[----:B------:R-:W-:Y:S01]  /*0f20*/  IMAD.MOV.U32 R2, RZ, RZ, R13 ;  /* 0x000000ffff027224 */ /* 0x000fe200078e000d */
[----:B------:R-:W0:Y:S01]  /*0f30*/  LDS.128 R8, [UR4+0x30] ;  /* 0x00003004ff087984 */ /* 0x000e220008000c00 */
[----:B------:R-:W-:Y:S01]  /*0f40*/  IMAD.MOV.U32 R3, RZ, RZ, R0 ;  /* 0x000000ffff037224 */ /* 0x000fe200078e0000 */
[----:B------:R-:W-:-:S05]  /*0f50*/  UISETP.GT.U32.AND UP0, UPT, UR12, 0x80, UPT ;  /* 0x000000800c00788c */ /* 0x000fca000bf04070 */
[----:B------:R-:W-:-:S06]  /*0f60*/  DSETP.GEU.AND P3, PT, R2, R14, PT ;  /* 0x0000000e0200722a */ /* 0x000fcc0003f6e000 */
[----:B------:R-:W-:Y:S02]  /*0f70*/  @P2 FSEL R13, R14, R13, !P3 ;  /* 0x0000000d0e0d2208 */ /* 0x000fe40005800000 */
[----:B------:R-:W-:Y:S02]  /*0f80*/  @P2 FSEL R0, R15, R0, !P3 ;  /* 0x000000000f002208 */ /* 0x000fe40005800000 */
[----:B------:R-:W-:Y:S01]  /*0f90*/  PLOP3.LUT P2, PT, PT, PT, UP0, 0x80, 0x8 ;  /* 0x000000000008781c */ /* 0x000fe20003f4f008 */
[----:B------:R-:W-:Y:S01]  /*0fa0*/  IMAD.MOV.U32 R2, RZ, RZ, R13 ;  /* 0x000000ffff027224 */ /* 0x000fe200078e000d */
[----:B------:R-:W-:Y:S01]  /*0fb0*/  UISETP.GT.U32.AND UP0, UPT, UR12, 0xa0, UPT ;  /* 0x000000a00c00788c */ /* 0x000fe2000bf04070 */
[----:B------:R-:W-:-:S06]  /*0fc0*/  IMAD.MOV.U32 R3, RZ, RZ, R0 ;  /* 0x000000ffff037224 */ /* 0x000fcc00078e0000 */
[----:B-1----:R-:W-:Y:S01]  /*0fd0*/  DSETP.GEU.AND P3, PT, R2, R4, PT ;  /* 0x000000040200722a */ /* 0x002fe20003f6e000 */
[----:B------:R-:W1:Y:S05]  /*0fe0*/  LDS.64 R2, [UR4+0x40] ;  /* 0x00004004ff027984 */ /* 0x000e6a0008000a00 */
[----:B------:R-:W-:Y:S02]  /*0ff0*/  @P1 FSEL R13, R4, R13, !P3 ;  /* 0x0000000d040d1208 */ /* 0x000fe40005800000 */
[----:B------:R-:W-:Y:S02]  /*1000*/  @P1 FSEL R0, R5, R0, !P3 ;  /* 0x0000000005001208 */ /* 0x000fe40005800000 */
[----:B------:R-:W-:Y:S01]  /*1010*/  PLOP3.LUT P1, PT, PT, PT, UP0, 0x80, 0x8 ;  /* 0x000000000008781c */ /* 0x000fe20003f2f008 */
[----:B------:R-:W-:Y:S01]  /*1020*/  IMAD.MOV.U32 R4, RZ, RZ, R13 ;  /* 0x000000ffff047224 */ /* 0x000fe200078e000d */
[----:B------:R-:W-:Y:S01]  /*1030*/  UISETP.GT.U32.AND UP0, UPT, UR12, 0xc0, UPT ;  /* 0x000000c00c00788c */ /* 0x000fe2000bf04070 */
[----:B------:R-:W-:-:S06]  /*1040*/  IMAD.MOV.U32 R5, RZ, RZ, R0 ;  /* 0x000000ffff057224 */ /* 0x000fcc00078e0000 */
[----:B------:R-:W-:-:S06]  /*1050*/  DSETP.GEU.AND P3, PT, R4, R6, PT ;  /* 0x000000060400722a */ /* 0x000fcc0003f6e000 */
[----:B------:R-:W-:Y:S02]  /*1060*/  @P2 FSEL R13, R6, R13, !P3 ;  /* 0x0000000d060d2208 */ /* 0x000fe40005800000 */
[----:B------:R-:W-:Y:S02]  /*1070*/  @P2 FSEL R0, R7, R0, !P3 ;  /* 0x0000000007002208 */ /* 0x000fe40005800000 */
[----:B------:R-:W-:Y:S01]  /*1080*/  PLOP3.LUT P2, PT, PT, PT, UP0, 0x80, 0x8 ;  /* 0x000000000008781c */ /* 0x000fe20003f4f008 */
[----:B------:R-:W-:Y:S01]  /*1090*/  IMAD.MOV.U32 R4, RZ, RZ, R13 ;  /* 0x000000ffff047224 */ /* 0x000fe200078e000d */
[----:B------:R-:W-:Y:S01]  /*10a0*/  UISETP.GT.U32.AND UP0, UPT, UR12, 0xe0, UPT ;  /* 0x000000e00c00788c */ /* 0x000fe2000bf04070 */
[----:B------:R-:W-:-:S06]  /*10b0*/  IMAD.MOV.U32 R5, RZ, RZ, R0 ;  /* 0x000000ffff057224 */ /* 0x000fcc00078e0000 */
[----:B0-----:R-:W-:-:S06]  /*10c0*/  DSETP.GEU.AND P3, PT, R4, R8, PT ;  /* 0x000000080400722a */ /* 0x001fcc0003f6e000 */
[----:B------:R-:W-:Y:S02]  /*10d0*/  @P1 FSEL R13, R8, R13, !P3 ;  /* 0x0000000d080d1208 */ /* 0x000fe40005800000 */
[----:B------:R-:W-:Y:S02]  /*10e0*/  @P1 FSEL R0, R9, R0, !P3 ;  /* 0x0000000009001208 */ /* 0x000fe40005800000 */
[----:B------:R-:W-:Y:S01]  /*10f0*/  PLOP3.LUT P1, PT, PT, PT, UP0, 0x80, 0x8 ;  /* 0x000000000008781c */ /* 0x000fe20003f2f008 */
[----:B------:R-:W-:Y:S02]  /*1100*/  IMAD.MOV.U32 R4, RZ, RZ, R13 ;  /* 0x000000ffff047224 */ /* 0x000fe400078e000d */
[----:B------:R-:W-:-:S06]  /*1110*/  IMAD.MOV.U32 R5, RZ, RZ, R0 ;  /* 0x000000ffff057224 */ /* 0x000fcc00078e0000 */
[----:B------:R-:W-:-:S06]  /*1120*/  DSETP.GEU.AND P3, PT, R4, R10, PT ;  /* 0x0000000a0400722a */ /* 0x000fcc0003f6e000 */
[----:B------:R-:W-:Y:S02]  /*1130*/  @P2 FSEL R13, R10, R13, !P3 ;  /* 0x0000000d0a0d2208 */ /* 0x000fe40005800000 */
[----:B------:R-:W-:-:S03]  /*1140*/  @P2 FSEL R0, R11, R0, !P3 ;  /* 0x000000000b002208 */ /* 0x000fc60005800000 */
[----:B------:R-:W-:Y:S02]  /*1150*/  IMAD.MOV.U32 R4, RZ, RZ, R13 ;  /* 0x000000ffff047224 */ /* 0x000fe400078e000d */
[----:B------:R-:W-:-:S06]  /*1160*/  IMAD.MOV.U32 R5, RZ, RZ, R0 ;  /* 0x000000ffff057224 */ /* 0x000fcc00078e0000 */
[----:B-1----:R-:W-:-:S06]  /*1170*/  DSETP.GEU.AND P2, PT, R4, R2, PT ;  /* 0x000000020400722a */ /* 0x002fcc0003f4e000 */
[----:B------:R-:W-:Y:S02]  /*1180*/  @P1 FSEL R13, R2, R13, !P2 ;  /* 0x0000000d020d1208 */ /* 0x000fe40005000000 */
[----:B------:R-:W-:-:S03]  /*1190*/  @P1 FSEL R0, R3, R0, !P2 ;  /* 0x0000000003001208 */ /* 0x000fc60005000000 */
[----:B------:R-:W-:Y:S02]  /*11a0*/  IMAD.MOV.U32 R2, RZ, RZ, R13 ;  /* 0x000000ffff027224 */ /* 0x000fe400078e000d */
[----:B------:R-:W-:Y:S01]  /*11b0*/  IMAD.MOV.U32 R3, RZ, RZ, R0 ;  /* 0x000000ffff037224 */ /* 0x000fe200078e0000 */
[----:B------:R-:W-:Y:S06]  /*11c0*/  BRA `(.L_x_69) ;  /* 0x0000002c00807947 */ /* 0x000fec0003800000 */
.L_x_59:
[----:B------:R-:W0:Y:S01]  /*11d0*/  S2R R0, SR_TID.X ;  /* 0x0000000000007919 */ /* 0x000e220000002100 */
[----:B------:R-:W1:Y:S01]  /*11e0*/  LDC.64 R20, c[0x0][0x380] ;  /* 0x0000e000ff147b82 */ /* 0x000e620000000a00 */
[----:B------:R-:W-:Y:S02]  /*11f0*/  IMAD.U32 R3, RZ, RZ, UR16 ;  /* 0x00000010ff037e24 */ /* 0x000fe4000f8e00ff */
[----:B0-----:R-:W-:-:S04]  /*1200*/  IMAD.SHL.U32 R2, R0, 0x4, RZ ;  /* 0x0000000400027824 */ /* 0x001fc800078e00ff */
[----:B------:R-:W-:-:S04]  /*1210*/  IMAD R3, R3, 0x800, R2 ;  /* 0x0000080003037824 */ /* 0x000fc800078e0202 */
[----:B-1----:R-:W-:-:S05]  /*1220*/  IMAD.WIDE.U32 R20, R3, 0x8, R20 ;  /* 0x0000000803147825 */ /* 0x002fca00078e0014 */
[----:B------:R-:W2:Y:S04]  /*1230*/  LDG.E.128.CONSTANT R4, desc[UR10][R20.64] ;  /* 0x0000000a14047981 */ /* 0x000ea8000c1e9d00 */
[----:B------:R-:W3:Y:S04]  /*1240*/  LDG.E.128.CONSTANT R8, desc[UR10][R20.64+0x10] ;  /* 0x0000100a14087981 */ /* 0x000ee8000c1e9d00 */
[----:B------:R-:W4:Y:S04]  /*1250*/  LDG.E.128.CONSTANT R12, desc[UR10][R20.64+0x2000] ;  /* 0x0020000a140c7981 */ /* 0x000f28000c1e9d00 */
[----:B------:R-:W5:Y:S01]  /*1260*/  LDG.E.128.CONSTANT R16, desc[UR10][R20.64+0x2010] ;  /* 0x0020100a14107981 */ /* 0x000f62000c1e9d00 */
[----:B------:R-:W-:Y:S01]  /*1270*/  UISETP.GE.U32.AND UP0, UPT, UR12, UR5, UPT ;  /* 0x000000050c00728c */ /* 0x000fe2000bf06070 */
        /* <DEDUP_REMOVED lines=21> */
[----:B------:R-:W-:Y:S06]  /*13d0*/  BRA.U !UP0, `(.L_x_70) ;  /* 0x0000000508dc7547 */ /* 0x000fec000b800000 */
[----:B------:R-:W-:Y:S02]  /*13e0*/  ULEA UR6, UR16, UR5, 0xb ;  /* 0x0000000510067291 */ /* 0x000fe4000f8e58ff */
[----:B------:R-:W-:Y:S01]  /*13f0*/  UIADD3 UR14, UPT, UPT, UR8, -0x800, URZ ;  /* 0xfffff800080e7890 */ /* 0x000fe2000fffe0ff */
[----:B------:R-:W0:Y:S03]  /*1400*/  LDCU UR9, c[0x0][0x3a8] ;  /* 0x00007500ff0977ac */ /* 0x000e260008000800 */
[----:B------:R-:W-:Y:S01]  /*1410*/  VIADD R3, R0, UR6 ;  /* 0x0000000600037c36 */ /* 0x000fe20008000000 */
[----:B------:R-:W-:Y:S01]  /*1420*/  UISETP.GT.U32.AND UP0, UPT, UR6, UR14, UPT ;  /* 0x0000000e0600728c */ /* 0x000fe2000bf04070 */
[----:B------:R-:W1:Y:S01]  /*1430*/  LDCU.64 UR18, c[0x0][0x380] ;  /* 0x00007000ff1277ac */ /* 0x000e620008000a00 */
[----:B------:R-:W-:Y:S01]  /*1440*/  UIADD3 UR13, UPT, UPT, UR6, 0x100, URZ ;  /* 0x00000100060d7890 */ /* 0x000fe2000fffe0ff */
[----:B------:R-:W-:Y:S01]  /*1450*/  UMOV UR4, URZ ;  /* 0x000000ff00047c82 */ /* 0x000fe20008000000 */
[----:B------:R-:W-:-:S05]  /*1460*/  UMOV UR7, UR6 ;  /* 0x0000000600077c82 */ /* 0x000fca0008000000 */
[----:B------:R-:W-:Y:S05]  /*1470*/  BRA.U UP0, `(.L_x_71) ;  /* 0x0000000100a87547 */ /* 0x000fea000b800000 */
.L_x_72:
[----:B------:R-:W-:-:S05]  /*1480*/  IADD3 R4, P0, PT, R2, UR7, RZ ;  /* 0x0000000702047c10 */ /* 0x000fca000ff1e0ff */
[----:B------:R-:W-:Y:S01]  /*1490*/  IMAD.X R5, RZ, RZ, RZ, P0 ;  /* 0x000000ffff057224 */ /* 0x000fe200000e06ff */
[----:B-1----:R-:W-:-:S04]  /*14a0*/  LEA R22, P0, R4, UR18, 0x3 ;  /* 0x0000001204167c11 */ /* 0x002fc8000f8018ff */
[----:B------:R-:W-:-:S05]  /*14b0*/  LEA.HI.X R23, R4, UR19, R5, 0x3, P0 ;  /* 0x0000001304177c11 */ /* 0x000fca00080f1c05 */
[----:B------:R-:W2:Y:S04]  /*14c0*/  LDG.E.128.CONSTANT R4, desc[UR10][R22.64] ;  /* 0x0000000a16047981 */ /* 0x000ea8000c1e9d00 */
[----:B------:R-:W3:Y:S04]  /*14d0*/  LDG.E.128.CONSTANT R8, desc[UR10][R22.64+0x10] ;  /* 0x0000100a16087981 */ /* 0x000ee8000c1e9d00 */
[----:B------:R-:W4:Y:S04]  /*14e0*/  LDG.E.128.CONSTANT R12, desc[UR10][R22.64+0x2000] ;  /* 0x0020000a160c7981 */ /* 0x000f28000c1e9d00 */
[----:B------:R-:W5:Y:S01]  /*14f0*/  LDG.E.128.CONSTANT R16, desc[UR10][R22.64+0x2010] ;  /* 0x0020100a16107981 */ /* 0x000f62000c1e9d00 */
[----:B0-----:R-:W-:-:S02]  /*1500*/  UMOV UR8, UR9 ;  /* 0x0000000900087c82 */ /* 0x001fc40008000000 */
[----:B------:R-:W-:-:S04]  /*1510*/  UIADD3 UR15, UPT, UPT, -UR7, UR8, URZ ;  /* 0x00000008070f7290 */ /* 0x000fc8000fffe1ff */
[----:B------:R-:W-:Y:S01]  /*1520*/  UISETP.GE.U32.AND UP0, UPT, UR15, UR5, UPT ;  /* 0x000000050f00728c */ /* 0x000fe2000bf06070 */
        /* <DEDUP_REMOVED lines=25> */
[----:B------:R-:W-:Y:S02]  /*16c0*/  UIADD3 UR7, UPT, UPT, UR5, UR7, URZ ;  /* 0x0000000705077290 */ /* 0x000fe4000fffe0ff */
[----:B------:R-:W-:Y:S01]  /*16d0*/  VIADD R3, R3, UR5 ;  /* 0x0000000503037c36 */ /* 0x000fe20008000000 */
[----:B------:R-:W-:Y:S02]  /*16e0*/  UIADD3 UR4, UPT, UPT, UR4, 0x1, URZ ;  /* 0x0000000104047890 */ /* 0x000fe4000fffe0ff */
[----:B------:R-:W-:Y:S02]  /*16f0*/  UISETP.GT.U32.AND UP0, UPT, UR7, UR14, UPT ;  /* 0x0000000e0700728c */ /* 0x000fe4000bf04070 */
[----:B------:R-:W-:-:S07]  /*1700*/  UIADD3 UR13, UPT, UPT, UR5, UR13, URZ ;  /* 0x0000000d050d7290 */ /* 0x000fce000fffe0ff */
[----:B------:R-:W-:Y:S05]  /*1710*/  BRA.U !UP0, `(.L_x_72) ;  /* 0xfffffffd08587547 */ /* 0x000fea000b83ffff */
.L_x_71:
[----:B------:R-:W-:-:S09]  /*1720*/  UISETP.GE.U32.AND UP0, UPT, UR7, UR8, UPT ;  /* 0x000000080700728c */ /* 0x000fd2000bf06070 */
[----:B------:R-:W-:Y:S05]  /*1730*/  BRA.U UP0, `(.L_x_70) ;  /* 0x0000000500047547 */ /* 0x000fea000b800000 */
[----:B------:R-:W-:Y:S01]  /*1740*/  UIADD3 UR5, UPT, UPT, -UR7, UR8, URZ ;  /* 0x0000000807057290 */ /* 0x000fe2000fffe1ff */
[----:B------:R-:W-:Y:S05]  /*1750*/  BSSY.RECONVERGENT B1, `(.L_x_70) ;  /* 0x000003f000017945 */ /* 0x000fea0003800200 */
[----:B------:R-:W-:-:S13]  /*1760*/  ISETP.GE.AND P0, PT, R0, UR5, PT ;  /* 0x0000000500007c0c */ /* 0x000fda000bf06270 */
[----:B------:R-:W-:Y:S05]  /*1770*/  @P0 BRA `(.L_x_73) ;  /* 0x0000000000f00947 */ /* 0x000fea0003800000 */
[----:B------:R-:W2:Y:S01]  /*1780*/  LDC R5, c[0x0][0x3ac] ;  /* 0x0000eb00ff057b82 */ /* 0x000ea20000000800 */
[----:B------:R-:W-:Y:S01]  /*1790*/  LOP3.LUT R2, RZ, R0, RZ, 0x33, !PT ;  /* 0x00000000ff027212 */ /* 0x000fe200078e33ff */
[----:B------:R-:W-:Y:S01]  /*17a0*/  BSSY.RECONVERGENT B2, `(.L_x_74) ;  /* 0x0000019000027945 */ /* 0x000fe20003800200 */
[----:B------:R-:W-:-:S03]  /*17b0*/  IMAD.MOV.U32 R8, RZ, RZ, R0 ;  /* 0x000000ffff087224 */ /* 0x000fc600078e0000 */
[----:B------:R-:W-:-:S04]  /*17c0*/  VIADD R2, R2, UR8 ;  /* 0x0000000802027c36 */ /* 0x000fc80008000000 */
[C---:B------:R-:W-:Y:S01]  /*17d0*/  VIADD R4, R2.reuse, -UR6 ;  /* 0x8000000602047c36 */ /* 0x040fe20008000000 */
[C---:B------:R-:W-:Y:S02]  /*17e0*/  LOP3.LUT R6, R2.reuse, 0x300, RZ, 0xc0, !PT ;  /* 0x0000030002067812 */ /* 0x040fe400078ec0ff */
[----:B------:R-:W-:Y:S02]  /*17f0*/  LEA.HI R2, R2, 0x1, RZ, 0x18 ;  /* 0x0000000102027811 */ /* 0x000fe400078fc0ff */
[----:B------:R-:W-:Y:S01]  /*1800*/  ISETP.NE.AND P0, PT, R6, 0x300, PT ;  /* 0x000003000600780c */ /* 0x000fe20003f05270 */
[----:B--2---:R-:W-:-:S04]  /*1810*/  IMAD R5, R5, UR4, RZ ;  /* 0x0000000405057c24 */ /* 0x004fc8000f8e02ff */
[----:B------:R-:W-:-:S05]  /*1820*/  IMAD R4, R5, -0x800, R4 ;  /* 0xfffff80005047824 */ /* 0x000fca00078e0204 */
[----:B------:R-:W-:-:S03]  /*1830*/  ISETP.GE.U32.AND P2, PT, R4, 0x300, PT ;  /* 0x000003000400780c */ /* 0x000fc60003f46070 */
[----:B------:R-:W-:Y:S10]  /*1840*/  @!P0 BRA `(.L_x_75) ;  /* 0x0000000000388947 */ /* 0x000ff40003800000 */
[----:B------:R-:W2:Y:S01]  /*1850*/  LDC.64 R6, c[0x0][0x380] ;  /* 0x0000e000ff067b82 */ /* 0x000ea20000000a00 */
[----:B------:R-:W-:Y:S01]  /*1860*/  LOP3.LUT R2, R2, 0x3, RZ, 0xc0, !PT ;  /* 0x0000000302027812 */ /* 0x000fe200078ec0ff */
[----:B------:R-:W-:-:S04]  /*1870*/  IMAD.MOV.U32 R8, RZ, RZ, R0 ;  /* 0x000000ffff087224 */ /* 0x000fc800078e0000 */
[----:B------:R-:W-:-:S07]  /*1880*/  IMAD.MOV R2, RZ, RZ, -R2 ;  /* 0x000000ffff027224 */ /* 0x000fce00078e0a02 */
.L_x_76:
[----:B--2---:R-:W-:-:S06]  /*1890*/  IMAD.WIDE.U32 R4, R3, 0x8, R6 ;  /* 0x0000000803047825 */ /* 0x004fcc00078e0006 */
        /* <DEDUP_REMOVED lines=9> */
.L_x_75:
[----:B01----:R-:W-:Y:S05]  /*1930*/  BSYNC.RECONVERGENT B2 ;  /* 0x0000000000027941 */ /* 0x003fea0003800200 */
.L_x_74:
[----:B------:R-:W-:Y:S05]  /*1940*/  @!P2 BRA `(.L_x_73) ;  /* 0x00000000007ca947 */ /* 0x000fea0003800000 */
[----:B------:R-:W0:Y:S01]  /*1950*/  LDC.64 R2, c[0x0][0x380] ;  /* 0x0000e000ff027b82 */ /* 0x000e220000000a00 */
[C---:B------:R-:W-:Y:S02]  /*1960*/  VIADD R4, R8.reuse, 0x200 ;  /* 0x0000020008047836 */ /* 0x040fe40000000000 */
[----:B------:R-:W-:-:S07]  /*1970*/  VIADD R5, R8, UR13 ;  /* 0x0000000d08057c36 */ /* 0x000fce0008000000 */
.L_x_77:
[----:B------:R-:W-:-:S04]  /*1980*/  VIADD R7, R5, 0xffffff00 ;  /* 0xffffff0005077836 */ /* 0x000fc80000000000 */
[----:B0-----:R-:W-:-:S06]  /*1990*/  IMAD.WIDE.U32 R6, R7, 0x8, R2 ;  /* 0x0000000807067825 */ /* 0x001fcc00078e0002 */
[----:B------:R-:W2:Y:S01]  /*19a0*/  LDG.E.64.CONSTANT R6, desc[UR10][R6.64] ;  /* 0x0000000a06067981 */ /* 0x000ea2000c1e9b00 */
[----:B------:R-:W-:-:S04]  /*19b0*/  IMAD.WIDE.U32 R8, R5, 0x8, R2 ;  /* 0x0000000805087825 */ /* 0x000fc800078e0002 */
[----:B------:R-:W-:Y:S02]  /*19c0*/  VIADD R11, R5, 0x100 ;  /* 0x00000100050b7836 */ /* 0x000fe40000000000 */
[----:B------:R-:W3:Y:S02]  /*19d0*/  LDG.E.64.CONSTANT R8, desc[UR10][R8.64] ;  /* 0x0000000a08087981 */ /* 0x000ee4000c1e9b00 */
[----:B------:R-:W-:-:S04]  /*19e0*/  IMAD.WIDE.U32 R10, R11, 0x8, R2 ;  /* 0x000000080b0a7825 */ /* 0x000fc800078e0002 */
[----:B------:R-:W-:Y:S02]  /*19f0*/  VIADD R13, R5, 0x200 ;  /* 0x00000200050d7836 */ /* 0x000fe40000000000 */
[----:B------:R-:W4:Y:S02]  /*1a00*/  LDG.E.64.CONSTANT R10, desc[UR10][R10.64] ;  /* 0x0000000a0a0a7981 */ /* 0x000f24000c1e9b00 */
[----:B------:R-:W-:-:S06]  /*1a10*/  IMAD.WIDE.U32 R12, R13, 0x8, R2 ;  /* 0x000000080d0c7825 */ /* 0x000fcc00078e0002 */
[----:B------:R-:W5:Y:S01]  /*1a20*/  LDG.E.64.CONSTANT R12, desc[UR10][R12.64] ;  /* 0x0000000a0c0c7981 */ /* 0x000f62000c1e9b00 */
[----:B------:R-:W-:Y:S01]  /*1a30*/  VIADD R5, R5, 0x400 ;  /* 0x0000040005057836 */ /* 0x000fe20000000000 */
[----:B--2---:R-:W-:-:S06]  /*1a40*/  DSETP.GEU.AND P0, PT, R20, R6, PT ;  /* 0x000000061400722a */ /* 0x004fcc0003f0e000 */
[----:B------:R-:W-:Y:S02]  /*1a50*/  FSEL R14, R6, R20, !P0 ;  /* 0x00000014060e7208 */ /* 0x000fe40004000000 */
[----:B------:R-:W-:-:S06]  /*1a60*/  FSEL R15, R7, R21, !P0 ;  /* 0x00000015070f7208 */ /* 0x000fcc0004000000 */
[----:B---3--:R-:W-:-:S06]  /*1a70*/  DSETP.GEU.AND P0, PT, R14, R8, PT ;  /* 0x000000080e00722a */ /* 0x008fcc0003f0e000 */
[----:B------:R-:W-:Y:S01]  /*1a80*/  FSEL R6, R8, R14, !P0 ;  /* 0x0000000e08067208 */ /* 0x000fe20004000000 */
[C---:B------:R-:W-:Y:S01]  /*1a90*/  VIADD R8, R4.reuse, 0x200 ;  /* 0x0000020004087836 */ /* 0x040fe20000000000 */
[----:B------:R-:W-:Y:S01]  /*1aa0*/  FSEL R7, R9, R15, !P0 ;  /* 0x0000000f09077208 */ /* 0x000fe20004000000 */
[----:B------:R-:W-:-:S05]  /*1ab0*/  VIADD R4, R4, 0x400 ;  /* 0x0000040004047836 */ /* 0x000fca0000000000 */
[----:B----4-:R-:W-:-:S06]  /*1ac0*/  DSETP.GEU.AND P0, PT, R6, R10, PT ;  /* 0x0000000a0600722a */ /* 0x010fcc0003f0e000 */
[----:B------:R-:W-:Y:S02]  /*1ad0*/  FSEL R6, R10, R6, !P0 ;  /* 0x000000060a067208 */ /* 0x000fe40004000000 */
[----:B------:R-:W-:-:S06]  /*1ae0*/  FSEL R7, R11, R7, !P0 ;  /* 0x000000070b077208 */ /* 0x000fcc0004000000 */
[----:B-----5:R-:W-:-:S06]  /*1af0*/  DSETP.GEU.AND P0, PT, R6, R12, PT ;  /* 0x0000000c0600722a */ /* 0x020fcc0003f0e000 */
[----:B------:R-:W-:Y:S02]  /*1b00*/  FSEL R20, R12, R6, !P0 ;  /* 0x000000060c147208 */ /* 0x000fe40004000000 */
[----:B------:R-:W-:Y:S02]  /*1b10*/  FSEL R21, R13, R7, !P0 ;  /* 0x000000070d157208 */ /* 0x000fe40004000000 */
[----:B------:R-:W-:-:S13]  /*1b20*/  ISETP.GE.AND P0, PT, R8, UR5, PT ;  /* 0x0000000508007c0c */ /* 0x000fda000bf06270 */
[----:B------:R-:W-:Y:S05]  /*1b30*/  @!P0 BRA `(.L_x_77) ;  /* 0xfffffffc00908947 */ /* 0x000fea000383ffff */
.L_x_73:
[----:B01----:R-:W-:Y:S05]  /*1b40*/  BSYNC.RECONVERGENT B1 ;  /* 0x0000000000017941 */ /* 0x003fea0003800200 */
.L_x_70:
[----:B------:R-:W2:Y:S01]  /*1b50*/  S2R R7, SR_LANEID ;  /* 0x0000000000077919 */ /* 0x000ea20000000000 */
[----:B------:R-:W-:Y:S04]  /*1b60*/  SHFL.DOWN PT, R2, R20, 0x1, 0x1f ;  /* 0x08201f0014027f89 */ /* 0x000fe800000e0000 */
[----:B------:R-:W3:Y:S02]  /*1b70*/  SHFL.DOWN PT, R3, R21, 0x1, 0x1f ;  /* 0x08201f0015037f89 */ /* 0x000ee400000e0000 */
[----:B---3--:R-:W-:Y:S01]  /*1b80*/  DSETP.GEU.AND P0, PT, R20, R2, PT ;  /* 0x000000021400722a */ /* 0x008fe20003f0e000 */
[C---:B--2---:R-:W-:Y:S02]  /*1b90*/  ISETP.GT.AND P1, PT, R7.reuse, 0x1e, PT ;  /* 0x0000001e0700780c */ /* 0x044fe40003f24270 */
        /* <DEDUP_REMOVED lines=9> */
[----:B------:R-:W2:Y:S03]  /*1c30*/  SHFL.DOWN PT, R5, R3, 0x2, 0x1f ;  /* 0x08401f0003057f89 */ /* 0x000ea600000e0000 */
[----:B------:R-:W-:Y:S01]  /*1c40*/  @!P2 LOP3.LUT R6, R6, 0xf8, RZ, 0xc0, !PT ;  /* 0x000000f80606a812 */ /* 0x000fe200078ec0ff */
[----:B------:R-:W3:Y:S01]  /*1c50*/  @!P2 S2R R9, SR_CgaCtaId ;  /* 0x000000000009a919 */ /* 0x000ee20000008800 */
[----:B--2---:R-:W-:-:S06]  /*1c60*/  DSETP.GEU.AND P0, PT, R2, R4, PT ;  /* 0x000000040200722a */ /* 0x004fcc0003f0e000 */
[----:B------:R-:W-:Y:S02]  /*1c70*/  @!P1 FSEL R2, R4, R2, !P0 ;  /* 0x0000000204029208 */ /* 0x000fe40004000000 */
[----:B------:R-:W-:Y:S02]  /*1c80*/  @!P1 FSEL R3, R5, R3, !P0 ;  /* 0x0000000305039208 */ /* 0x000fe40004000000 */
[----:B------:R-:W-:Y:S01]  /*1c90*/  ISETP.GT.AND P1, PT, R7, 0x1b, PT ;  /* 0x0000001b0700780c */ /* 0x000fe20003f24270 */
[----:B------:R-:W-:Y:S01]  /*1ca0*/  SHFL.DOWN PT, R4, R2, 0x4, 0x1f ;  /* 0x08801f0002047f89 */ /* 0x000fe200000e0000 */
[----:B---3--:R-:W-:-:S03]  /*1cb0*/  @!P2 LEA R9, R9, R8, 0x18 ;  /* 0x000000080909a211 */ /* 0x008fc600078ec0ff */
[----:B------:R-:W2:Y:S02]  /*1cc0*/  SHFL.DOWN PT, R5, R3, 0x4, 0x1f ;  /* 0x08801f0003057f89 */ /* 0x000ea400000e0000 */
[----:B------:R-:W-:Y:S01]  /*1cd0*/  @!P2 IMAD.IADD R9, R6, 0x1, R9 ;  /* 0x000000010609a824 */ /* 0x000fe200078e0209 */
[----:B--2---:R-:W-:-:S06]  /*1ce0*/  DSETP.GEU.AND P0, PT, R2, R4, PT ;  /* 0x000000040200722a */ /* 0x004fcc0003f0e000 */
[----:B------:R-:W-:Y:S02]  /*1cf0*/  @!P1 FSEL R2, R4, R2, !P0 ;  /* 0x0000000204029208 */ /* 0x000fe40004000000 */
[----:B------:R-:W-:Y:S02]  /*1d00*/  @!P1 FSEL R3, R5, R3, !P0 ;  /* 0x0000000305039208 */ /* 0x000fe40004000000 */
[----:B------:R-:W-:Y:S01]  /*1d10*/  ISETP.GT.AND P1, PT, R7, 0x17, PT ;  /* 0x000000170700780c */ /* 0x000fe20003f24270 */
[----:B------:R-:W-:Y:S04]  /*1d20*/  SHFL.DOWN PT, R4, R2, 0x8, 0x1f ;  /* 0x09001f0002047f89 */ /* 0x000fe800000e0000 */
[----:B------:R-:W2:Y:S02]  /*1d30*/  SHFL.DOWN PT, R5, R3, 0x8, 0x1f ;  /* 0x09001f0003057f89 */ /* 0x000ea400000e0000 */
[----:B--2---:R-:W-:-:S06]  /*1d40*/  DSETP.GEU.AND P0, PT, R2, R4, PT ;  /* 0x000000040200722a */ /* 0x004fcc0003f0e000 */
[----:B------:R-:W-:Y:S02]  /*1d50*/  @!P1 FSEL R2, R4, R2, !P0 ;  /* 0x0000000204029208 */ /* 0x000fe40004000000 */
[----:B------:R-:W-:Y:S02]  /*1d60*/  @!P1 FSEL R3, R5, R3, !P0 ;  /* 0x0000000305039208 */ /* 0x000fe40004000000 */
[----:B------:R-:W-:Y:S01]  /*1d70*/  ISETP.GT.AND P1, PT, R7, 0xf, PT ;  /* 0x0000000f0700780c */ /* 0x000fe20003f24270 */
[----:B------:R-:W-:Y:S04]  /*1d80*/  SHFL.DOWN PT, R4, R2, 0x10, 0x1f ;  /* 0x0a001f0002047f89 */ /* 0x000fe800000e0000 */
[----:B------:R-:W2:Y:S02]  /*1d90*/  SHFL.DOWN PT, R5, R3, 0x10, 0x1f ;  /* 0x0a001f0003057f89 */ /* 0x000ea400000e0000 */
[----:B--2---:R-:W-:-:S06]  /*1da0*/  DSETP.GEU.AND P0, PT, R2, R4, PT ;  /* 0x000000040200722a */ /* 0x004fcc0003f0e000 */
        /* <DEDUP_REMOVED lines=8> */
[----:B------:R-:W3:Y:S01]  /*1e30*/  S2UR UR5, SR_CgaCtaId ;  /* 0x00000000000579c3 */ /* 0x000ee20000008800 */
[----:B------:R-:W-:Y:S02]  /*1e40*/  UMOV UR4, 0x400 ;  /* 0x0000040000047882 */ /* 0x000fe40000000000 */
[----:B---3--:R-:W-:-:S09]  /*1e50*/  ULEA UR4, UR5, UR4, 0x18 ;  /* 0x0000000405047291 */ /* 0x008fd2000f8ec0ff */
[----:B------:R-:W3:Y:S04]  /*1e60*/  LDS.128 R12, [UR4+0x10] ;  /* 0x00001004ff0c7984 */ /* 0x000ee80008000c00 */
[----:B--2---:R-:W2:Y:S04]  /*1e70*/  LDS.128 R4, [UR4+0x20] ;  /* 0x00002004ff047984 */ /* 0x004ea80008000c00 */
[----:B------:R-:W4:Y:S01]  /*1e80*/  LDS.128 R8, [UR4+0x30] ;  /* 0x00003004ff087984 */ /* 0x000f220008000c00 */
[----:B---3--:R-:W-:-:S06]  /*1e90*/  DSETP.GEU.AND P1, PT, R2, R12, PT ;  /* 0x0000000c0200722a */ /* 0x008fcc0003f2e000 */
[----:B------:R-:W-:Y:S02]  /*1ea0*/  FSEL R2, R12, R2, !P1 ;  /* 0x000000020c027208 */ /* 0x000fe40004800000 */
[----:B------:R-:W-:-:S06]  /*1eb0*/  FSEL R3, R13, R3, !P1 ;  /* 0x000000030d037208 */ /* 0x000fcc0004800000 */
[----:B------:R-:W-:-:S06]  /*1ec0*/  DSETP.GEU.AND P1, PT, R2, R14, PT ;  /* 0x0000000e0200722a */ /* 0x000fcc0003f2e000 */
[----:B------:R-:W-:Y:S02]  /*1ed0*/  FSEL R2, R14, R2, !P1 ;  /* 0x000000020e027208 */ /* 0x000fe40004800000 */
[----:B------:R-:W-:-:S06]  /*1ee0*/  FSEL R3, R15, R3, !P1 ;  /* 0x000000030f037208 */ /* 0x000fcc0004800000 */
[----:B--2---:R-:W-:-:S06]  /*1ef0*/  DSETP.GEU.AND P1, PT, R2, R4, PT ;  /* 0x000000040200722a */ /* 0x004fcc0003f2e000 */
[----:B------:R-:W-:Y:S02]  /*1f00*/  FSEL R4, R4, R2, !P1 ;  /* 0x0000000204047208 */ /* 0x000fe40004800000 */
[----:B------:R-:W-:Y:S02]  /*1f10*/  FSEL R5, R5, R3, !P1 ;  /* 0x0000000305057208 */ /* 0x000fe40004800000 */
[----:B------:R-:W2:Y:S04]  /*1f20*/  LDS.64 R2, [UR4+0x40] ;  /* 0x00004004ff027984 */ /* 0x000ea80008000a00 */
        /* <DEDUP_REMOVED lines=9> */
[----:B--2---:R-:W-:-:S06]  /*1fc0*/  DSETP.GEU.AND P1, PT, R4, R2, PT ;  /* 0x000000020400722a */ /* 0x004fcc0003f2e000 */
[----:B------:R-:W-:Y:S02]  /*1fd0*/  FSEL R2, R2, R4, !P1 ;  /* 0x0000000402027208 */ /* 0x000fe40004800000 */
[----:B------:R-:W-:Y:S01]  /*1fe0*/  FSEL R3, R3, R5, !P1 ;  /* 0x0000000503037208 */ /* 0x000fe20004800000 */
[----:B------:R-:W-:Y:S06]  /*1ff0*/  BRA `(.L_x_69) ;  /* 0x0000001c00f47947 */ /* 0x000fec0003800000 */
.L_x_58:
        /* <DEDUP_REMOVED lines=16> */
.L_x_80:
[----:B------:R-:W-:Y:S05]  /*2100*/  BSYNC.RECONVERGENT B1 ;  /* 0x0000000000017941 */ /* 0x000fea0003800200 */
.L_x_79:
        /* <DEDUP_REMOVED lines=18> */
.L_x_85:
        /* <DEDUP_REMOVED lines=10> */
.L_x_84:
[----:B------:R-:W-:Y:S05]  /*22d0*/  BSYNC.RECONVERGENT B2 ;  /* 0x0000000000027941 */ /* 0x000fea0003800200 */
.L_x_83:
[----:B------:R-:W-:Y:S05]  /*22e0*/  @!P2 BRA `(.L_x_82) ;  /* 0x000000000080a947 */ /* 0x000fea0003800000 */
[----:B------:R-:W0:Y:S01]  /*22f0*/  LDC.64 R4, c[0x0][0x380] ;  /* 0x0000e000ff047b82 */ /* 0x000e220000000a00 */
[----:B------:R-:W-:Y:S02]  /*2300*/  IMAD.U32 R7, RZ, RZ, UR16 ;  /* 0x00000010ff077e24 */ /* 0x000fe4000f8e00ff */
[----:B------:R-:W-:Y:S02]  /*2310*/  VIADD R6, R8, 0x200 ;  /* 0x0000020008067836 */ /* 0x000fe40000000000 */
[----:B------:R-:W-:-:S07]  /*2320*/  IMAD R7, R7, 0x800, R8 ;  /* 0x0000080007077824 */ /* 0x000fce00078e0208 */
.L_x_86:
        /* <DEDUP_REMOVED lines=28> */
.L_x_82:
[----:B------:R-:W-:Y:S05]  /*24f0*/  BSYNC.RECONVERGENT B1 ;  /* 0x0000000000017941 */ /* 0x000fea0003800200 */
.L_x_81:
        /* <DEDUP_REMOVED lines=45> */
[----:B------:R-:W-:-:S03]  /*27d0*/  FSEL R5, R5, R3, P1 ;  /* 0x0000000305057208 */ /* 0x000fc60000800000 */
[----:B0-----:R-:W-:Y:S02]  /*27e0*/  IMAD.MOV.U32 R2, RZ, RZ, R4 ;  /* 0x000000ffff027224 */ /* 0x001fe400078e0004 */
[----:B------:R-:W-:Y:S01]  /*27f0*/  IMAD.MOV.U32 R3, RZ, RZ, R5 ;  /* 0x000000ffff037224 */ /* 0x000fe200078e0005 */
[----:B------:R-:W-:Y:S06]  /*2800*/  BAR.SYNC.DEFER_BLOCKING 0x0 ;  /* 0x0000000000007b1d */ /* 0x000fec0000010000 */
[----:B------:R-:W-:Y:S05]  /*2810*/  @P0 BRA `(.L_x_69) ;  /* 0x0000001400ec0947 */ /* 0x000fea0003800000 */
[----:B------:R-:W0:Y:S01]  /*2820*/  S2UR UR5, SR_CgaCtaId ;  /* 0x00000000000579c3 */ /* 0x000e220000008800 */
[----:B------:R-:W-:Y:S02]  /*2830*/  UMOV UR4, 0x400 ;  /* 0x0000040000047882 */ /* 0x000fe40000000000 */
[----:B0-----:R-:W-:-:S09]  /*2840*/  ULEA UR4, UR5, UR4, 0x18 ;  /* 0x0000000405047291 */ /* 0x001fd2000f8ec0ff */
[----:B------:R-:W0:Y:S04]  /*2850*/  LDS.128 R12, [UR4+0x10] ;  /* 0x00001004ff0c7984 */ /* 0x000e280008000c00 */
[----:B------:R-:W1:Y:S04]  /*2860*/  LDS.128 R4, [UR4+0x20] ;  /* 0x00002004ff047984 */ /* 0x000e680008000c00 */
        /* <DEDUP_REMOVED lines=24> */
.L_x_87:
        /* <DEDUP_REMOVED lines=36> */
[----:B------:R-:W-:Y:S01]  /*2c30*/  VIADD R10, R10, 0x10 ;  /* 0x000000100a0a7836 */ /* 0x000fe20000000000 */
[----:B------:R-:W0:Y:S11]  /*2c40*/  SHFL.DOWN PT, R3, R7, 0x8, R5 ;  /* 0x0900000007037989 */ /* 0x000e3600000e0005 */
[----:B------:R-:W1:Y:S01]  /*2c50*/  @!P0 S2R R9, SR_CgaCtaId ;  /* 0x0000000000098919 */ /* 0x000e620000008800 */
[----:B------:R-:W-:Y:S01]  /*2c60*/  @!P0 MOV R8, 0x400 ;  /* 0x0000040000088802 */ /* 0x000fe20000000f00 */
[----:B0-----:R-:W-:Y:S01]  /*2c70*/  DSETP.GEU.AND P1, PT, R6, R2, PT ;  /* 0x000000020600722a */ /* 0x001fe20003f2e000 */
[----:B------:R-:W-:-:S05]  /*2c80*/  @!P0 SHF.R.U32.HI R6, RZ, 0x2, R0 ;  /* 0x00000002ff068819 */ /* 0x000fca0000011600 */
[----:B------:R-:W-:Y:S02]  /*2c90*/  @!P2 FSEL R4, R2, R4, !P1 ;  /* 0x000000040204a208 */ /* 0x000fe40004800000 */
[----:B------:R-:W-:Y:S02]  /*2ca0*/  @!P2 FSEL R7, R3, R7, !P1 ;  /* 0x000000070307a208 */ /* 0x000fe40004800000 */
[----:B------:R-:W-:Y:S01]  /*2cb0*/  ISETP.GT.AND P2, PT, R10, R5, PT ;  /* 0x000000050a00720c */ /* 0x000fe20003f44270 */
[----:B------:R-:W-:Y:S01]  /*2cc0*/  SHFL.DOWN PT, R2, R4, 0x10, R5 ;  /* 0x0a00000004027989 */ /* 0x000fe200000e0005 */
[----:B------:R-:W-:-:S03]  /*2cd0*/  @!P0 LOP3.LUT R6, R6, 0xf8, RZ, 0xc0, !PT ;  /* 0x000000f806068812 */ /* 0x000fc600078ec0ff */
[----:B------:R0:W2:Y:S01]  /*2ce0*/  SHFL.DOWN PT, R3, R7, 0x10, R5 ;  /* 0x0a00000007037989 */ /* 0x0000a200000e0005 */
        /* <DEDUP_REMOVED lines=11> */
[----:B0-----:R-:W-:Y:S05]  /*2da0*/  @P0 BRA `(.L_x_69) ;  /* 0x0000001000880947 */ /* 0x001fea0003800000 */
        /* <DEDUP_REMOVED lines=59> */
.L_x_78:
[----:B------:R-:W0:Y:S01]  /*3160*/  S2R R0, SR_TID.X ;  /* 0x0000000000007919 */ /* 0x000e220000002100 */
[----:B------:R-:W1:Y:S01]  /*3170*/  LDCU.64 UR8, c[0x0][0x380] ;  /* 0x00007000ff0877ac */ /* 0x000e620008000a00 */
[----:B------:R-:W-:Y:S02]  /*3180*/  IMAD.U32 R19, RZ, RZ, UR16 ;  /* 0x00000010ff137e24 */ /* 0x000fe4000f8e00ff */
[----:B-1----:R-:W-:Y:S02]  /*3190*/  IMAD.U32 R2, RZ, RZ, UR8 ;  /* 0x00000008ff027e24 */ /* 0x002fe4000f8e00ff */
[----:B------:R-:W-:Y:S02]  /*31a0*/  IMAD.U32 R3, RZ, RZ, UR9 ;  /* 0x00000009ff037e24 */ /* 0x000fe4000f8e00ff */
[----:B0-----:R-:W-:-:S04]  /*31b0*/  IMAD R19, R19, 0x800, R0 ;  /* 0x0000080013137824 */ /* 0x001fc800078e0200 */
[----:B------:R-:W-:-:S05]  /*31c0*/  IMAD.WIDE.U32 R18, R19, 0x8, R2 ;  /* 0x0000000813127825 */ /* 0x000fca00078e0002 */
        /* <DEDUP_REMOVED lines=8> */
[----:B------:R-:W-:Y:S01]  /*3250*/  UISETP.GE.U32.AND UP0, UPT, UR13, UR5, UPT ;  /* 0x000000050d00728c */ /* 0x000fe2000bf06070 */
        /* <DEDUP_REMOVED lines=21> */
[----:B------:R-:W-:Y:S06]  /*33b0*/  BRA.U !UP0, `(.L_x_88) ;  /* 0x0000000508dc7547 */ /* 0x000fec000b800000 */
[----:B------:R-:W-:Y:S02]  /*33c0*/  ULEA UR8, UR16, UR5, 0xb ;  /* 0x0000000510087291 */ /* 0x000fe4000f8e58ff */
[----:B------:R-:W-:Y:S02]  /*33d0*/  UIADD3 UR14, UPT, UPT, UR7, -0x800, URZ ;  /* 0xfffff800070e7890 */ /* 0x000fe4000fffe0ff */
[----:B------:R-:W-:Y:S02]  /*33e0*/  UIADD3 UR9, UPT, UPT, UR8, 0x100, URZ ;  /* 0x0000010008097890 */ /* 0x000fe4000fffe0ff */
[----:B------:R-:W-:Y:S02]  /*33f0*/  UISETP.GT.U32.AND UP0, UPT, UR8, UR14, UPT ;  /* 0x0000000e0800728c */ /* 0x000fe4000bf04070 */
[----:B------:R-:W-:Y:S01]  /*3400*/  VIADD R7, R0, UR8 ;  /* 0x0000000800077c36 */ /* 0x000fe20008000000 */
[----:B------:R-:W-:Y:S01]  /*3410*/  UMOV UR4, URZ ;  /* 0x000000ff00047c82 */ /* 0x000fe20008000000 */
[----:B------:R-:W-:-:S05]  /*3420*/  UMOV UR6, UR8 ;  /* 0x0000000800067c82 */ /* 0x000fca0008000000 */
[----:B------:R-:W-:Y:S05]  /*3430*/  BRA.U UP0, `(.L_x_89) ;  /* 0x0000000100b87547 */ /* 0x000fea000b800000 */
[----:B------:R-:W0:Y:S01]  /*3440*/  LDC.64 R2, c[0x0][0x380] ;  /* 0x0000e000ff027b82 */ /* 0x000e220000000a00 */
[----:B------:R-:W1:Y:S01]  /*3450*/  LDCU UR7, c[0x0][0x3a8] ;  /* 0x00007500ff0777ac */ /* 0x000e620008000800 */
[----:B------:R-:W-:Y:S01]  /*3460*/  NOP ;  /* 0x0000000000007918 */ /* 0x000fe20000000000 */
.L_x_90:
[----:B------:R-:W-:-:S04]  /*3470*/  VIADD R23, R0, UR6 ;  /* 0x0000000600177c36 */ /* 0x000fc80008000000 */
[----:B0-----:R-:W-:-:S05]  /*3480*/  IMAD.WIDE.U32 R22, R23, 0x8, R2 ;  /* 0x0000000817167825 */ /* 0x001fca00078e0002 */
[----:B------:R-:W2:Y:S04]  /*3490*/  LDG.E.64.CONSTANT R24, desc[UR10][R22.64] ;  /* 0x0000000a16187981 */ /* 0x000ea8000c1e9b00 */
[----:B------:R-:W3:Y:S04]  /*34a0*/  LDG.E.64.CONSTANT R18, desc[UR10][R22.64+0x800] ;  /* 0x0008000a16127981 */ /* 0x000ee8000c1e9b00 */
[----:B------:R-:W4:Y:S04]  /*34b0*/  LDG.E.64.CONSTANT R16, desc[UR10][R22.64+0x1000] ;  /* 0x0010000a16107981 */ /* 0x000f28000c1e9b00 */
[----:B------:R-:W5:Y:S04]  /*34c0*/  LDG.E.64.CONSTANT R14, desc[UR10][R22.64+0x1800] ;  /* 0x0018000a160e7981 */ /* 0x000f68000c1e9b00 */
[----:B------:R-:W5:Y:S04]  /*34d0*/  LDG.E.64.CONSTANT R12, desc[UR10][R22.64+0x2000] ;  /* 0x0020000a160c7981 */ /* 0x000f68000c1e9b00 */
[----:B------:R-:W5:Y:S04]  /*34e0*/  LDG.E.64.CONSTANT R10, desc[UR10][R22.64+0x2800] ;  /* 0x0028000a160a7981 */ /* 0x000f68000c1e9b00 */
[----:B------:R-:W5:Y:S04]  /*34f0*/  LDG.E.64.CONSTANT R8, desc[UR10][R22.64+0x3000] ;  /* 0x0030000a16087981 */ /* 0x000f68000c1e9b00 */
[----:B------:R-:W5:Y:S01]  /*3500*/  LDG.E.64.CONSTANT R20, desc[UR10][R22.64+0x3800] ;  /* 0x0038000a16147981 */ /* 0x000f62000c1e9b00 */
[----:B-1----:R-:W-:-:S04]  /*3510*/  UIADD3 UR12, UPT, UPT, -UR6, UR7, URZ ;  /* 0x00000007060c7290 */ /* 0x002fc8000fffe1ff */
        /* <DEDUP_REMOVED lines=32> */
.L_x_89:
[----:B------:R-:W-:-:S09]  /*3720*/  UISETP.GE.U32.AND UP0, UPT, UR6, UR7, UPT ;  /* 0x000000070600728c */ /* 0x000fd2000bf06070 */
[----:B------:R-:W-:Y:S05]  /*3730*/  BRA.U UP0, `(.L_x_88) ;  /* 0x0000000100fc7547 */ /* 0x000fea000b800000 */
[----:B------:R-:W-:Y:S01]  /*3740*/  UIADD3 UR5, UPT, UPT, -UR6, UR7, URZ ;  /* 0x0000000706057290 */ /* 0x000fe2000fffe1ff */
[----:B------:R-:W-:Y:S05]  /*3750*/  BSSY.RECONVERGENT B1, `(.L_x_88) ;  /* 0x000003d000017945 */ /* 0x000fea0003800200 */
[----:B------:R-:W-:-:S13]  /*3760*/  ISETP.GE.AND P0, PT, R0, UR5, PT ;  /* 0x0000000500007c0c */ /* 0x000fda000bf06270 */
[----:B------:R-:W-:Y:S05]  /*3770*/  @P0 BRA `(.L_x_91) ;  /* 0x0000000000e80947 */ /* 0x000fea0003800000 */
[----:B------:R-:W0:Y:S01]  /*3780*/  LDC R10, c[0x0][0x3ac] ;  /* 0x0000eb00ff0a7b82 */ /* 0x000e220000000800 */
[----:B------:R-:W-:Y:S01]  /*3790*/  LOP3.LUT R6, RZ, R0, RZ, 0x33, !PT ;  /* 0x00000000ff067212 */ /* 0x000fe200078e33ff */
[----:B------:R-:W-:Y:S04]  /*37a0*/  BSSY.RECONVERGENT B2, `(.L_x_92) ;  /* 0x0000018000027945 */ /* 0x000fe80003800200 */
[----:B------:R-:W-:-:S04]  /*37b0*/  VIADD R8, R6, UR7 ;  /* 0x0000000706087c36 */ /* 0x000fc80008000000 */
[----:B------:R-:W-:Y:S02]  /*37c0*/  VIADD R9, R8, -UR8 ;  /* 0x8000000808097c36 */ /* 0x000fe40008000000 */
[----:B0-----:R-:W-:Y:S01]  /*37d0*/  IMAD R6, R10, UR4, RZ ;  /* 0x000000040a067c24 */ /* 0x001fe2000f8e02ff */
[C---:B------:R-:W-:Y:S02]  /*37e0*/  LOP3.LUT R10, R8.reuse, 0x300, RZ, 0xc0, !PT ;  /* 0x00000300080a7812 */ /* 0x040fe400078ec0ff */
[----:B------:R-:W-:Y:S01]  /*37f0*/  LEA.HI R8, R8, 0x1, RZ, 0x18 ;  /* 0x0000000108087811 */ /* 0x000fe200078fc0ff */
[----:B------:R-:W-:Y:S01]  /*3800*/  IMAD R6, R6, -0x800, R9 ;  /* 0xfffff80006067824 */ /* 0x000fe200078e0209 */
[----:B------:R-:W-:Y:S01]  /*3810*/  ISETP.NE.AND P0, PT, R10, 0x300, PT ;  /* 0x000003000a00780c */ /* 0x000fe20003f05270 */
[----:B------:R-:W-:-:S03]  /*3820*/  IMAD.MOV.U32 R10, RZ, RZ, R0 ;  /* 0x000000ffff0a7224 */ /* 0x000fc600078e0000 */
[----:B------:R-:W-:-:S09]  /*3830*/  ISETP.GE.U32.AND P2, PT, R6, 0x300, PT ;  /* 0x000003000600780c */ /* 0x000fd20003f46070 */
[----:B------:R-:W-:Y:S05]  /*3840*/  @!P0 BRA `(.L_x_93) ;  /* 0x0000000000348947 */ /* 0x000fea0003800000 */
[----:B------:R-:W-:Y:S01]  /*3850*/  LOP3.LUT R8, R8, 0x3, RZ, 0xc0, !PT ;  /* 0x0000000308087812 */ /* 0x000fe200078ec0ff */
[----:B------:R-:W-:-:S04]  /*3860*/  IMAD.MOV.U32 R10, RZ, RZ, R0 ;  /* 0x000000ffff0a7224 */ /* 0x000fc800078e0000 */
[----:B------:R-:W-:-:S07]  /*3870*/  IMAD.MOV R6, RZ, RZ, -R8 ;  /* 0x000000ffff067224 */ /* 0x000fce00078e0a08 */
.L_x_94:
        /* <DEDUP_REMOVED lines=10> */
.L_x_93:
[----:B------:R-:W-:Y:S05]  /*3920*/  BSYNC.RECONVERGENT B2 ;  /* 0x0000000000027941 */ /* 0x000fea0003800200 */
.L_x_92:
[----:B------:R-:W-:Y:S05]  /*3930*/  @!P2 BRA `(.L_x_91) ;  /* 0x000000000078a947 */ /* 0x000fea0003800000 */
[C---:B------:R-:W-:Y:S02]  /*3940*/  VIADD R6, R10.reuse, 0x200 ;  /* 0x000002000a067836 */ /* 0x040fe40000000000 */
[----:B------:R-:W-:-:S07]  /*3950*/  VIADD R7, R10, UR9 ;  /* 0x000000090a077c36 */ /* 0x000fce0008000000 */
.L_x_95:
[----:B------:R-:W-:-:S04]  /*3960*/  VIADD R9, R7, 0xffffff00 ;  /* 0xffffff0007097836 */ /* 0x000fc80000000000 */
[----:B------:R-:W-:-:S06]  /*3970*/  IMAD.WIDE.U32 R8, R9, 0x8, R2 ;  /* 0x0000000809087825 */ /* 0x000fcc00078e0002 */
        /* <DEDUP_REMOVED lines=11> */
[----:B------:R-:W-:Y:S01]  /*3a30*/  FSEL R4, R8, R4, !P0 ;  /* 0x0000000408047208 */ /* 0x000fe20004000000 */
[C---:B------:R-:W-:Y:S01]  /*3a40*/  VIADD R8, R6.reuse, 0x200 ;  /* 0x0000020006087836 */ /* 0x040fe20000000000 */
[----:B------:R-:W-:Y:S01]  /*3a50*/  FSEL R5, R9, R5, !P0 ;  /* 0x0000000509057208 */ /* 0x000fe20004000000 */
[----:B------:R-:W-:-:S05]  /*3a60*/  VIADD R6, R6, 0x400 ;  /* 0x0000040006067836 */ /* 0x000fca0000000000 */
        /* <DEDUP_REMOVED lines=11> */
.L_x_91:
[----:B------:R-:W-:Y:S05]  /*3b20*/  BSYNC.RECONVERGENT B1 ;  /* 0x0000000000017941 */ /* 0x000fea0003800200 */
.L_x_88:
        /* <DEDUP_REMOVED lines=49> */
[----:B------:R-:W1:Y:S04]  /*3e40*/  LDS.128 R12, [UR4+0x10] ;  /* 0x00001004ff0c7984 */ /* 0x000e680008000c00 */
[----:B0-----:R-:W0:Y:S04]  /*3e50*/  LDS.128 R4, [UR4+0x20] ;  /* 0x00002004ff047984 */ /* 0x001e280008000c00 */
[----:B------:R-:W2:Y:S01]  /*3e60*/  LDS.128 R8, [UR4+0x30] ;  /* 0x00003004ff087984 */ /* 0x000ea20008000c00 */
[----:B-1----:R-:W-:-:S06]  /*3e70*/  DSETP.GEU.AND P1, PT, R2, R12, PT ;  /* 0x0000000c0200722a */ /* 0x002fcc0003f2e000 */
[----:B------:R-:W-:Y:S02]  /*3e80*/  FSEL R2, R12, R2, !P1 ;  /* 0x000000020c027208 */ /* 0x000fe40004800000 */
[----:B------:R-:W-:-:S06]  /*3e90*/  FSEL R3, R13, R3, !P1 ;  /* 0x000000030d037208 */ /* 0x000fcc0004800000 */
[----:B------:R-:W-:-:S06]  /*3ea0*/  DSETP.GEU.AND P1, PT, R2, R14, PT ;  /* 0x0000000e0200722a */ /* 0x000fcc0003f2e000 */
[----:B------:R-:W-:Y:S02]  /*3eb0*/  FSEL R2, R14, R2, !P1 ;  /* 0x000000020e027208 */ /* 0x000fe40004800000 */
[----:B------:R-:W-:-:S06]  /*3ec0*/  FSEL R3, R15, R3, !P1 ;  /* 0x000000030f037208 */ /* 0x000fcc0004800000 */
[----:B0-----:R-:W-:-:S06]  /*3ed0*/  DSETP.GEU.AND P1, PT, R2, R4, PT ;  /* 0x000000040200722a */ /* 0x001fcc0003f2e000 */
        /* <DEDUP_REMOVED lines=14> */
[----:B------:R-:W-:-:S07]  /*3fc0*/  FSEL R3, R3, R5, !P1 ;  /* 0x0000000503037208 */ /* 0x000fce0004800000 */
.L_x_69:
[----:B01----:R-:W-:Y:S05]  /*3fd0*/  BSYNC.RECONVERGENT B0 ;  /* 0x0000000000007941 */ /* 0x003fea0003800200 */
.L_x_57:
[----:B------:R-:W-:Y:S05]  /*3fe0*/  @P0 EXIT ;  /* 0x000000000000094d */ /* 0x000fea0003800000 */
[----:B------:R-:W0:Y:S02]  /*3ff0*/  LDCU.64 UR4, c[0x0][0x388] ;  /* 0x00007100ff0477ac */ /* 0x000e240008000a00 */
[----:B0-----:R-:W-:-:S06]  /*4000*/  UIMAD.WIDE.U32 UR4, UR16, 0x8, UR4 ;  /* 0x00000008100478a5 */ /* 0x001fcc000f8e0004 */
[----:B--2---:R-:W-:Y:S02]  /*4010*/  IMAD.U32 R4, RZ, RZ, UR4 ;  /* 0x00000004ff047e24 */ /* 0x004fe4000f8e00ff */
[----:B------:R-:W-:-:S05]  /*4020*/  IMAD.U32 R5, RZ, RZ, UR5 ;  /* 0x00000005ff057e24 */ /* 0x000fca000f8e00ff */
[----:B------:R-:W-:Y:S01]  /*4030*/  STG.E.64 desc[UR10][R4.64], R2 ;  /* 0x0000000204007986 */ /* 0x000fe2000c101b0a */
[----:B------:R-:W-:Y:S05]  /*4040*/  EXIT ;  /* 0x000000000000794d */ /* 0x000fea0003800000 */
.L_x_96:
        /* <DEDUP_REMOVED lines=11> */
.L_x_156:


//--------------------- .text._ZN3cub18CUB_300001_SM_10006detail6reduce28DeviceReduceSingleTileKernelINS2_10policy_hubIdjN4cuda3__47maximumIvEEE10Policy1000EPdSB_jS8_ddNS5_3std3__410__identityEEEvT0_T1_T2_T3_T4_T6_ --------------------------
	.section	.text._ZN3cub18CUB_300001_SM_10006detail6reduce28DeviceReduceSingleTileKernelINS2_10policy_hubIdjN4cuda3__47maximumIvEEE10Policy1000EPdSB_jS8_ddNS5_3std3__410__identityEEEvT0_T1_T2_T3_T4_T6_,"ax",@progbits
	.align	128
        .global         _ZN3cub18CUB_300001_SM_10006detail6reduce28DeviceReduceSingleTileKernelINS2_10policy_hubIdjN4cuda3__47maximumIvEEE10Policy1000EPdSB_jS8_ddNS5_3std3__410__identityEEEvT0_T1_T2_T3_T4_T6_
        .type           _ZN3cub18CUB_300001_SM_10006detail6reduce28DeviceReduceSingleTileKernelINS2_10policy_hubIdjN4cuda3__47maximumIvEEE10Policy1000EPdSB_jS8_ddNS5_3std3__410__identityEEEvT0_T1_T2_T3_T4_T6_,@function
        .size           _ZN3cub18CUB_300001_SM_10006detail6reduce28DeviceReduceSingleTileKernelINS2_10policy_hubIdjN4cuda3__47maximumIvEEE10Policy1000EPdSB_jS8_ddNS5_3std3__410__identityEEEvT0_T1_T2_T3_T4_T6_,(.L_x_157 - _ZN3cub18CUB_300001_SM_10006detail6reduce28DeviceReduceSingleTileKernelINS2_10policy_hubIdjN4cuda3__47maximumIvEEE10Policy1000EPdSB_jS8_ddNS5_3std3__410__identityEEEvT0_T1_T2_T3_T4_T6_)
        .other          _ZN3cub18CUB_300001_SM_10006detail6reduce28DeviceReduceSingleTileKernelINS2_10policy_hubIdjN4cuda3__47maximumIvEEE10Policy1000EPdSB_jS8_ddNS5_3std3__410__identityEEEvT0_T1_T2_T3_T4_T6_,@"STO_CUDA_ENTRY STV_DEFAULT"
_ZN3cub18CUB_300001_SM_10006detail6reduce28DeviceReduceSingleTileKernelINS2_10policy_hubIdjN4cuda3__47maximumIvEEE10Policy1000EPdSB_jS8_ddNS5_3std3__410__identityEEEvT0_T1_T2_T3_T4_T6_:
.text._ZN3cub18CUB_300001_SM_10006detail6reduce28DeviceReduceSingleTileKernelINS2_10policy_hubIdjN4cuda3__47maximumIvEEE10Policy1000EPdSB_jS8_ddNS5_3std3__410__identityEEEvT0_T1_T2_T3_T4_T6_:
        /* <DEDUP_REMOVED lines=13> */
.L_x_97:
[----:B------:R-:W0:Y:S01]  /*00d0*/  LDCU UR4, c[0x0][0x380] ;  /* 0x00007000ff0477ac */ /* 0x000e220008000800 */
[----:B------:R-:W-:Y:S01]  /*00e0*/  BSSY.RECONVERGENT B0, `(.L_x_98) ;  /* 0x00004ae000007945 */ /* 0x000fe20003800200 */
[----:B0-----:R-:W-:-:S09]  /*00f0*/  ULOP3.LUT UP0, URZ, UR4, 0x1f, URZ, 0xc0, !UPT ;  /* 0x0000001f04ff7892 */ /* 0x001fd2000f80c0ff */
[----:B------:R-:W-:Y:S05]  /*0100*/  BRA.U UP0, `(.L_x_99) ;  /* 0x0000002500447547 */ /* 0x000fea000b800000 */
[----:B------:R-:W-:-:S13]  /*0110*/  ISETP.GT.U32.AND P0, PT, R0, 0x7ff, PT ;  /* 0x000007ff0000780c */ /* 0x000fda0003f04070 */
[----:B------:R-:W-:Y:S05]  /*0120*/  @P0 BRA `(.L_x_100) ;  /* 0x0000001400f80947 */ /* 0x000fea0003800000 */
[----:B------:R-:W0:Y:S01]  /*0130*/  S2R R3, SR_TID.X ;  /* 0x0000000000037919 */ /* 0x000e220000002100 */
[----:B------:R-:W-:Y:S01]  /*0140*/  BSSY.RECONVERGENT B1, `(.L_x_101) ;  /* 0x0000009000017945 */ /* 0x000fe20003800200 */
[----:B------:R-:W-:Y:S02]  /*0150*/  CS2R R4, SRZ ;  /* 0x0000000000047805 */ /* 0x000fe4000001ff00 */
[----:B0-----:R-:W-:Y:S01]  /*0160*/  ISETP.GE.U32.AND P0, PT, R3, R0, PT ;  /* 0x000000000300720c */ /* 0x001fe20003f06070 */
[----:B------:R-:W-:-:S12]  /*0170*/  IMAD.MOV.U32 R9, RZ, RZ, R3 ;  /* 0x000000ffff097224 */ /* 0x000fd800078e0003 */
[----:B------:R-:W-:Y:S05]  /*0180*/  @P0 BRA `(.L_x_102) ;  /* 0x0000000000100947 */ /* 0x000fea0003800000 */
[----:B------:R-:W0:Y:S02]  /*0190*/  LDC.64 R4, c[0x0][0x380] ;  /* 0x0000e000ff047b82 */ /* 0x000e240000000a00 */
[----:B0-----:R-:W-:-:S06]  /*01a0*/  IMAD.WIDE.U32 R4, R3, 0x8, R4 ;  /* 0x0000000803047825 */ /* 0x001fcc00078e0004 */
[----:B------:R-:W5:Y:S01]  /*01b0*/  LDG.E.64.CONSTANT R4, desc[UR6][R4.64] ;  /* 0x0000000604047981 */ /* 0x000f62000c1e9b00 */
[----:B------:R-:W-:-:S07]  /*01c0*/  VIADD R9, R3, 0x100 ;  /* 0x0000010003097836 */ /* 0x000fce0000000000 */
.L_x_102:
[----:B------:R-:W-:Y:S05]  /*01d0*/  BSYNC.RECONVERGENT B1 ;  /* 0x0000000000017941 */ /* 0x000fea0003800200 */
.L_x_101:
[----:B------:R-:W-:Y:S01]  /*01e0*/  ISETP.GE.U32.AND P0, PT, R9, R0, PT ;  /* 0x000000000900720c */ /* 0x000fe20003f06070 */
        /* <DEDUP_REMOVED lines=16> */
.L_x_107:
        /* <DEDUP_REMOVED lines=12> */
.L_x_106:
[----:B------:R-:W-:Y:S05]  /*03b0*/  BSYNC.RECONVERGENT B2 ;  /* 0x0000000000027941 */ /* 0x000fea0003800200 */
.L_x_105:
[----:B------:R-:W-:Y:S05]  /*03c0*/  @!P0 BRA `(.L_x_104) ;  /* 0x0000000800288947 */ /* 0x000fea0003800000 */
[----:B------:R-:W0:Y:S01]  /*03d0*/  LDC.64 R6, c[0x0][0x380] ;  /* 0x0000e000ff067b82 */ /* 0x000e220000000a00 */
[----:B------:R-:W-:Y:S01]  /*03e0*/  IMAD.IADD R2, R0, 0x1, -R9 ;  /* 0x0000000100027824 */ /* 0x000fe200078e0a09 */
[----:B------:R-:W-:Y:S01]  /*03f0*/  BSSY.RECONVERGENT B2, `(.L_x_108) ;  /* 0x000004c000027945 */ /* 0x000fe20003800200 */
[----:B------:R-:W-:-:S03]  /*0400*/  PLOP3.LUT P0, PT, PT, PT, PT, 0x80, 0x8 ;  /* 0x000000000008781c */ /* 0x000fc60003f0f070 */
[----:B------:R-:W-:Y:S01]  /*0410*/  ISETP.GT.AND P1, PT, R2, 0xc00, PT ;  /* 0x00000c000200780c */ /* 0x000fe20003f24270 */
[----:B0-----:R-:W-:-:S12]  /*0420*/  IMAD.WIDE.U32 R6, R9, 0x8, R6 ;  /* 0x0000000809067825 */ /* 0x001fd800078e0006 */
[----:B------:R-:W-:Y:S05]  /*0430*/  @!P1 BRA `(.L_x_109) ;  /* 0x00000004001c9947 */ /* 0x000fea0003800000 */
[----:B------:R-:W-:Y:S01]  /*0440*/  PLOP3.LUT P0, PT, PT, PT, PT, 0x8, 0x80 ;  /* 0x000000000080781c */ /* 0x000fe20003f0e170 */
[----:B------:R-:W-:-:S12]  /*0450*/  VIADD R2, R0, 0xfffff400 ;  /* 0xfffff40000027836 */ /* 0x000fd80000000000 */
.L_x_110:
[----:B------:R-:W2:Y:S04]  /*0460*/  LDG.E.64.CONSTANT R40, desc[UR6][R6.64] ;  /* 0x0000000606287981 */ /* 0x000ea8000c1e9b00 */
[----:B------:R-:W3:Y:S04]  /*0470*/  LDG.E.64.CONSTANT R38, desc[UR6][R6.64+0x800] ;  /* 0x0008000606267981 */ /* 0x000ee8000c1e9b00 */
[----:B------:R-:W4:Y:S04]  /*0480*/  LDG.E.64.CONSTANT R36, desc[UR6][R6.64+0x1000] ;  /* 0x0010000606247981 */ /* 0x000f28000c1e9b00 */
        /* <DEDUP_REMOVED lines=12> */
[----:B------:R0:W4:Y:S01]  /*0550*/  LDG.E.64.CONSTANT R10, desc[UR6][R6.64+0x7800] ;  /* 0x00780006060a7981 */ /* 0x000122000c1e9b00 */
[----:B------:R-:W-:-:S05]  /*0560*/  VIADD R9, R9, 0x1000 ;  /* 0x0000100009097836 */ /* 0x000fca0000000000 */
[----:B------:R-:W-:Y:S02]  /*0570*/  ISETP.GE.AND P2, PT, R9, R2, PT ;  /* 0x000000020900720c */ /* 0x000fe40003f46270 */
[----:B0-----:R-:W-:-:S05]  /*0580*/  IADD3 R6, P3, PT, R6, 0x8000, RZ ;  /* 0x0000800006067810 */ /* 0x001fca0007f7e0ff */
[----:B------:R-:W-:Y:S01]  /*0590*/  IMAD.X R7, RZ, RZ, R7, P3 ;  /* 0x000000ffff077224 */ /* 0x000fe200018e0607 */
        /* <DEDUP_REMOVED lines=49> */
.L_x_109:
[----:B------:R-:W-:Y:S05]  /*08b0*/  BSYNC.RECONVERGENT B2 ;  /* 0x0000000000027941 */ /* 0x000fea0003800200 */
.L_x_108:
[----:B------:R-:W-:Y:S01]  /*08c0*/  IMAD.IADD R2, R0, 0x1, -R9 ;  /* 0x0000000100027824 */ /* 0x000fe200078e0a09 */
[----:B------:R-:W-:Y:S04]  /*08d0*/  BSSY.RECONVERGENT B2, `(.L_x_111) ;  /* 0x0000027000027945 */ /* 0x000fe80003800200 */
[----:B------:R-:W-:-:S13]  /*08e0*/  ISETP.GT.AND P1, PT, R2, 0x400, PT ;  /* 0x000004000200780c */ /* 0x000fda0003f24270 */
[----:B------:R-:W-:Y:S05]  /*08f0*/  @!P1 BRA `(.L_x_112) ;  /* 0x0000000000909947 */ /* 0x000fea0003800000 */
[----:B------:R-:W2:Y:S04]  /*0900*/  LDG.E.64.CONSTANT R12, desc[UR6][R6.64] ;  /* 0x00000006060c7981 */ /* 0x000ea8000c1e9b00 */
[----:B------:R-:W3:Y:S04]  /*0910*/  LDG.E.64.CONSTANT R14, desc[UR6][R6.64+0x800] ;  /* 0x00080006060e7981 */ /* 0x000ee8000c1e9b00 */
[----:B------:R-:W4:Y:S04]  /*0920*/  LDG.E.64.CONSTANT R16, desc[UR6][R6.64+0x1000] ;  /* 0x0010000606107981 */ /* 0x000f28000c1e9b00 */
[----:B------:R-:W4:Y:S04]  /*0930*/  LDG.E.64.CONSTANT R18, desc[UR6][R6.64+0x1800] ;  /* 0x0018000606127981 */ /* 0x000f28000c1e9b00 */
[----:B------:R-:W4:Y:S04]  /*0940*/  LDG.E.64.CONSTANT R20, desc[UR6][R6.64+0x2000] ;  /* 0x0020000606147981 */ /* 0x000f28000c1e9b00 */
[----:B------:R-:W4:Y:S04]  /*0950*/  LDG.E.64.CONSTANT R22, desc[UR6][R6.64+0x2800] ;  /* 0x0028000606167981 */ /* 0x000f28000c1e9b00 */
[----:B------:R-:W4:Y:S04]  /*0960*/  LDG.E.64.CONSTANT R24, desc[UR6][R6.64+0x3000] ;  /* 0x0030000606187981 */ /* 0x000f28000c1e9b00 */
[----:B------:R0:W4:Y:S01]  /*0970*/  LDG.E.64.CONSTANT R10, desc[UR6][R6.64+0x3800] ;  /* 0x00380006060a7981 */ /* 0x000122000c1e9b00 */
[----:B------:R-:W-:Y:S01]  /*0980*/  VIADD R9, R9, 0x800 ;  /* 0x0000080009097836 */ /* 0x000fe20000000000 */
        /* <DEDUP_REMOVED lines=27> */
.L_x_112:
[----:B------:R-:W-:Y:S05]  /*0b40*/  BSYNC.RECONVERGENT B2 ;  /* 0x0000000000027941 */ /* 0x000fea0003800200 */
.L_x_111:
[----:B------:R-:W-:-:S13]  /*0b50*/  ISETP.LT.OR P0, PT, R9, R0, P0 ;  /* 0x000000000900720c */ /* 0x000fda0000701670 */
[----:B------:R-:W-:Y:S05]  /*0b60*/  @!P0 BRA `(.L_x_104) ;  /* 0x0000000000408947 */ /* 0x000fea0003800000 */
        /* <DEDUP_REMOVED lines=16> */
.L_x_104:
[----:B------:R-:W-:Y:S05]  /*0c70*/  BSYNC.RECONVERGENT B1 ;  /* 0x0000000000017941 */ /* 0x000fea0003800200 */
.L_x_103:
[----:B------:R-:W-:-:S13]  /*0c80*/  ISETP.GE.U32.AND P0, PT, R0, 0x100, PT ;  /* 0x000001000000780c */ /* 0x000fda0003f06070 */
        /* <DEDUP_REMOVED lines=58> */
[----:B-1----:R-:W0:Y:S04]  /*1030*/  LDS.128 R8, [UR4+0x10] ;  /* 0x00001004ff087984 */ /* 0x002e280008000c00 */
        /* <DEDUP_REMOVED lines=25> */
.L_x_113:
[----:B------:R-:W-:Y:S01]  /*11d0*/  LOP3.LUT R2, R3, 0x3e0, RZ, 0xc0, !PT ;  /* 0x000003e003027812 */ /* 0x000fe200078ec0ff */
[----:B------:R-:W0:Y:S03]  /*11e0*/  S2R R10, SR_LANEID ;  /* 0x00000000000a7919 */ /* 0x000e260000000000 */
[----:B------:R-:W-:Y:S01]  /*11f0*/  LOP3.LUT R9, RZ, R2, RZ, 0x33, !PT ;  /* 0x00000002ff097212 */ /* 0x000fe200078e33ff */
[----:B------:R-:W-:-:S04]  /*1200*/  VIADD R7, R2, 0x20 ;  /* 0x0000002002077836 */ /* 0x000fc80000000000 */
[----:B------:R-:W-:Y:S01]  /*1210*/  IMAD.IADD R9, R9, 0x1, R0 ;  /* 0x0000000109097824 */ /* 0x000fe200078e0200 */
[----:B------:R-:W-:-:S04]  /*1220*/  ISETP.GT.U32.AND P0, PT, R7, R0, PT ;  /* 0x000000000700720c */ /* 0x000fc80003f04070 */
        /* <DEDUP_REMOVED lines=60> */
[----:B------:R-:W-:Y:S01]  /*15f0*/  ISETP.GT.U32.AND P2, PT, R0, 0x20, PT ;  /* 0x000000200000780c */ /* 0x000fe20003f44070 */
        /* <DEDUP_REMOVED lines=8> */
[C---:B------:R-:W-:Y:S01]  /*1680*/  ISETP.GT.U32.AND P1, PT, R0.reuse, 0x40, PT ;  /* 0x000000400000780c */ /* 0x040fe20003f24070 */
[----:B------:R-:W-:Y:S01]  /*1690*/  IMAD.MOV.U32 R2, RZ, RZ, R13 ;  /* 0x000000ffff027224 */ /* 0x000fe200078e000d */
[----:B------:R-:W-:Y:S01]  /*16a0*/  ISETP.GT.U32.AND P2, PT, R0, 0x60, PT ;  /* 0x000000600000780c */ /* 0x000fe20003f44070 */
[----:B------:R-:W-:Y:S01]  /*16b0*/  IMAD.MOV.U32 R3, RZ, RZ, R12 ;  /* 0x000000ffff037224 */ /* 0x000fe200078e000c */
[----:B------:R-:W0:Y:S05]  /*16c0*/  LDS.128 R4, [UR4+0x30] ;  /* 0x00003004ff047984 */ /* 0x000e2a0008000c00 */
[----:B------:R-:W-:-:S06]  /*16d0*/  DSETP.GEU.AND P3, PT, R2, R14, PT ;  /* 0x0000000e0200722a */ /* 0x000fcc0003f6e000 */
[----:B------:R-:W-:Y:S02]  /*16e0*/  @P1 FSEL R13, R14, R13, !P3 ;  /* 0x0000000d0e0d1208 */ /* 0x000fe40005800000 */
[----:B------:R-:W-:Y:S02]  /*16f0*/  @P1 FSEL R12, R15, R12, !P3 ;  /* 0x0000000c0f0c1208 */ /* 0x000fe40005800000 */
[----:B------:R-:W-:Y:S01]  /*1700*/  ISETP.GT.U32.AND P1, PT, R0, 0x80, PT ;  /* 0x000000800000780c */ /* 0x000fe20003f24070 */
[----:B------:R-:W-:Y:S02]  /*1710*/  IMAD.MOV.U32 R2, RZ, RZ, R13 ;  /* 0x000000ffff027224 */ /* 0x000fe400078e000d */
[----:B------:R-:W-:-:S06]  /*1720*/  IMAD.MOV.U32 R3, RZ, RZ, R12 ;  /* 0x000000ffff037224 */ /* 0x000fcc00078e000c */
[----:B-1----:R-:W-:Y:S01]  /*1730*/  DSETP.GEU.AND P3, PT, R2, R8, PT ;  /* 0x000000080200722a */ /* 0x002fe20003f6e000 */
[----:B------:R-:W1:Y:S05]  /*1740*/  LDS.64 R2, [UR4+0x40] ;  /* 0x00004004ff027984 */ /* 0x000e6a0008000a00 */
[----:B------:R-:W-:Y:S02]  /*1750*/  @P2 FSEL R13, R8, R13, !P3 ;  /* 0x0000000d080d2208 */ /* 0x000fe40005800000 */
[----:B------:R-:W-:Y:S02]  /*1760*/  @P2 FSEL R12, R9, R12, !P3 ;  /* 0x0000000c090c2208 */ /* 0x000fe40005800000 */
[----:B------:R-:W-:Y:S01]  /*1770*/  ISETP.GT.U32.AND P2, PT, R0, 0xa0, PT ;  /* 0x000000a00000780c */ /* 0x000fe20003f44070 */
[----:B------:R-:W-:-:S02]  /*1780*/  IMAD.MOV.U32 R8, RZ, RZ, R13 ;  /* 0x000000ffff087224 */ /* 0x000fc400078e000d */
[----:B------:R-:W-:-:S06]  /*1790*/  IMAD.MOV.U32 R9, RZ, RZ, R12 ;  /* 0x000000ffff097224 */ /* 0x000fcc00078e000c */
[----:B------:R-:W-:-:S06]  /*17a0*/  DSETP.GEU.AND P3, PT, R8, R10, PT ;  /* 0x0000000a0800722a */ /* 0x000fcc0003f6e000 */
[----:B------:R-:W-:Y:S02]  /*17b0*/  @P1 FSEL R13, R10, R13, !P3 ;  /* 0x0000000d0a0d1208 */ /* 0x000fe40005800000 */
[----:B------:R-:W-:Y:S02]  /*17c0*/  @P1 FSEL R12, R11, R12, !P3 ;  /* 0x0000000c0b0c1208 */ /* 0x000fe40005800000 */
[----:B------:R-:W-:Y:S01]  /*17d0*/  ISETP.GT.U32.AND P1, PT, R0, 0xc0, PT ;  /* 0x000000c00000780c */ /* 0x000fe20003f24070 */
[----:B------:R-:W-:Y:S02]  /*17e0*/  IMAD.MOV.U32 R8, RZ, RZ, R13 ;  /* 0x000000ffff087224 */ /* 0x000fe400078e000d */
[----:B------:R-:W-:-:S06]  /*17f0*/  IMAD.MOV.U32 R9, RZ, RZ, R12 ;  /* 0x000000ffff097224 */ /* 0x000fcc00078e000c */
[----:B0-----:R-:W-:-:S06]  /*1800*/  DSETP.GEU.AND P3, PT, R8, R4, PT ;  /* 0x000000040800722a */ /* 0x001fcc0003f6e000 */
[----:B------:R-:W-:Y:S02]  /*1810*/  @P2 FSEL R13, R4, R13, !P3 ;  /* 0x0000000d040d2208 */ /* 0x000fe40005800000 */
[----:B------:R-:W-:Y:S02]  /*1820*/  @P2 FSEL R12, R5, R12, !P3 ;  /* 0x0000000c050c2208 */ /* 0x000fe40005800000 */
[----:B------:R-:W-:Y:S01]  /*1830*/  ISETP.GT.U32.AND P2, PT, R0, 0xe0, PT ;  /* 0x000000e00000780c */ /* 0x000fe20003f44070 */
        /* <DEDUP_REMOVED lines=13> */
.L_x_100:
[----:B------:R-:W0:Y:S01]  /*1910*/  S2R R4, SR_TID.X ;  /* 0x0000000000047919 */ /* 0x000e220000002100 */
[----:B------:R-:W1:Y:S01]  /*1920*/  LDC.64 R2, c[0x0][0x380] ;  /* 0x0000e000ff027b82 */ /* 0x000e620000000a00 */
[----:B0-----:R-:W-:-:S04]  /*1930*/  IMAD.SHL.U32 R5, R4, 0x4, RZ ;  /* 0x0000000404057824 */ /* 0x001fc800078e00ff */
[----:B-1----:R-:W-:-:S05]  /*1940*/  IMAD.WIDE.U32 R2, R5, 0x8, R2 ;  /* 0x0000000805027825 */ /* 0x002fca00078e0002 */
[----:B------:R-:W2:Y:S04]  /*1950*/  LDG.E.128.CONSTANT R16, desc[UR6][R2.64] ;  /* 0x0000000602107981 */ /* 0x000ea8000c1e9d00 */
[----:B------:R-:W3:Y:S04]  /*1960*/  LDG.E.128.CONSTANT R20, desc[UR6][R2.64+0x10] ;  /* 0x0000100602147981 */ /* 0x000ee8000c1e9d00 */
[----:B------:R-:W4:Y:S04]  /*1970*/  LDG.E.128.CONSTANT R12, desc[UR6][R2.64+0x2000] ;  /* 0x00200006020c7981 */ /* 0x000f28000c1e9d00 */
[----:B------:R-:W5:Y:S01]  /*1980*/  LDG.E.128.CONSTANT R8, desc[UR6][R2.64+0x2010] ;  /* 0x0020100602087981 */ /* 0x000f62000c1e9d00 */
[----:B------:R-:W-:-:S02]  /*1990*/  VIADD R24, R0, 0xfffff800 ;  /* 0xfffff80000187836 */ /* 0x000fc40000000000 */
[----:B------:R-:W-:-:S03]  /*19a0*/  IMAD.MOV.U32 R5, RZ, RZ, 0x800 ;  /* 0x00000800ff057424 */ /* 0x000fc600078e00ff */
[----:B------:R-:W-:Y:S01]  /*19b0*/  ISETP.GE.U32.AND P1, PT, R24, 0x800, PT ;  /* 0x000008001800780c */ /* 0x000fe20003f26070 */
        /* <DEDUP_REMOVED lines=23> */
[----:B------:R-:W-:-:S07]  /*1b30*/  IMAD.MOV.U32 R5, RZ, RZ, 0x800 ;  /* 0x00000800ff057424 */ /* 0x000fce00078e00ff */
.L_x_117:
[----:B------:R-:W-:-:S05]  /*1b40*/  IMAD.WIDE.U32 R26, R5, 0x8, R2 ;  /* 0x00000008051a7825 */ /* 0x000fca00078e0002 */
[----:B------:R-:W2:Y:S04]  /*1b50*/  LDG.E.128.CONSTANT R20, desc[UR6][R26.64] ;  /* 0x000000061a147981 */ /* 0x000ea8000c1e9d00 */
[----:B------:R-:W3:Y:S04]  /*1b60*/  LDG.E.128.CONSTANT R16, desc[UR6][R26.64+0x10] ;  /* 0x000010061a107981 */ /* 0x000ee8000c1e9d00 */
[----:B------:R-:W4:Y:S04]  /*1b70*/  LDG.E.128.CONSTANT R12, desc[UR6][R26.64+0x2000] ;  /* 0x002000061a0c7981 */ /* 0x000f28000c1e9d00 */
[----:B------:R-:W5:Y:S01]  /*1b80*/  LDG.E.128.CONSTANT R8, desc[UR6][R26.64+0x2010] ;  /* 0x002010061a087981 */ /* 0x000f62000c1e9d00 */
        /* <DEDUP_REMOVED lines=20> */
[----:B0-----:R-:W-:Y:S01]  /*1cd0*/  IMAD.IADD R8, R0, 0x1, -R5 ;  /* 0x0000000100087824 */ /* 0x001fe200078e0a05 */
[----:B------:R-:W-:-:S04]  /*1ce0*/  FSEL R7, R9, R7, !P0 ;  /* 0x0000000709077208 */ /* 0x000fc80004000000 */
[----:B------:R-:W-:Y:S02]  /*1cf0*/  ISETP.GE.U32.AND P1, PT, R8, 0x800, PT ;  /* 0x000008000800780c */ /* 0x000fe40003f26070 */
[----:B------:R-:W-:-:S06]  /*1d00*/  DSETP.GEU.AND P0, PT, R6, R10, PT ;  /* 0x0000000a0600722a */ /* 0x000fcc0003f0e000 */
[----:B------:R-:W-:Y:S02]  /*1d10*/  FSEL R6, R10, R6, !P0 ;  /* 0x000000060a067208 */ /* 0x000fe40004000000 */
[----:B------:R-:W-:-:S03]  /*1d20*/  FSEL R7, R11, R7, !P0 ;  /* 0x000000070b077208 */ /* 0x000fc60004000000 */
[----:B------:R-:W-:Y:S05]  /*1d30*/  @!P1 BRA `(.L_x_116) ;  /* 0x00000004000c9947 */ /* 0x000fea0003800000 */
[----:B------:R-:W-:-:S05]  /*1d40*/  VIADD R5, R5, 0x800 ;  /* 0x0000080005057836 */ /* 0x000fca0000000000 */
[----:B------:R-:W-:-:S13]  /*1d50*/  ISETP.GT.U32.AND P0, PT, R5, R24, PT ;  /* 0x000000180500720c */ /* 0x000fda0003f04070 */
[----:B------:R-:W-:Y:S05]  /*1d60*/  @!P0 BRA `(.L_x_117) ;  /* 0xfffffffc00748947 */ /* 0x000fea000383ffff */
.L_x_115:
[----:B------:R-:W-:-:S13]  /*1d70*/  ISETP.GE.U32.AND P0, PT, R5, R0, PT ;  /* 0x000000000500720c */ /* 0x000fda0003f06070 */
[----:B------:R-:W-:Y:S05]  /*1d80*/  @P0 BRA `(.L_x_116) ;  /* 0x0000000000f80947 */ /* 0x000fea0003800000 */
[----:B------:R-:W-:Y:S01]  /*1d90*/  IMAD.IADD R3, R0, 0x1, -R5 ;  /* 0x0000000100037824 */ /* 0x000fe200078e0a05 */
[----:B------:R-:W-:Y:S04]  /*1da0*/  BSSY.RECONVERGENT B1, `(.L_x_116) ;  /* 0x000003c000017945 */ /* 0x000fe80003800200 */
[----:B------:R-:W-:-:S13]  /*1db0*/  ISETP.GE.AND P0, PT, R4, R3, PT ;  /* 0x000000030400720c */ /* 0x000fda0003f06270 */
[----:B------:R-:W-:Y:S05]  /*1dc0*/  @P0 BRA `(.L_x_118) ;  /* 0x0000000000e40947 */ /* 0x000fea0003800000 */
[----:B------:R-:W-:Y:S01]  /*1dd0*/  LOP3.LUT R2, RZ, R4, RZ, 0x33, !PT ;  /* 0x00000004ff027212 */ /* 0x000fe200078e33ff */
[----:B------:R-:W-:Y:S03]  /*1de0*/  BSSY.RECONVERGENT B2, `(.L_x_119) ;  /* 0x0000017000027945 */ /* 0x000fe60003800200 */
[----:B------:R-:W-:-:S04]  /*1df0*/  IADD3 R2, PT, PT, -R5, R0, R2 ;  /* 0x0000000005027210 */ /* 0x000fc80007ffe102 */
[C---:B------:R-:W-:Y:S02]  /*1e00*/  LOP3.LUT R0, R2.reuse, 0x300, RZ, 0xc0, !PT ;  /* 0x0000030002007812 */ /* 0x040fe400078ec0ff */
[----:B------:R-:W-:Y:S02]  /*1e10*/  ISETP.GE.U32.AND P2, PT, R2, 0x300, PT ;  /* 0x000003000200780c */ /* 0x000fe40003f46070 */
[----:B------:R-:W-:Y:S01]  /*1e20*/  ISETP.NE.AND P0, PT, R0, 0x300, PT ;  /* 0x000003000000780c */ /* 0x000fe20003f05270 */
[----:B------:R-:W-:-:S12]  /*1e30*/  IMAD.MOV.U32 R0, RZ, RZ, R4 ;  /* 0x000000ffff007224 */ /* 0x000fd800078e0004 */
[----:B------:R-:W-:Y:S05]  /*1e40*/  @!P0 BRA `(.L_x_120) ;  /* 0x0000000000408947 */ /* 0x000fea0003800000 */
[----:B------:R-:W0:Y:S01]  /*1e50*/  LDC.64 R10, c[0x0][0x380] ;  /* 0x0000e000ff0a7b82 */ /* 0x000e220000000a00 */
[----:B------:R-:W-:Y:S01]  /*1e60*/  LEA.HI R0, R2, 0x1, RZ, 0x18 ;  /* 0x0000000102007811 */ /* 0x000fe200078fc0ff */
[----:B------:R-:W-:-:S03]  /*1e70*/  IMAD.IADD R13, R4, 0x1, R5 ;  /* 0x00000001040d7824 */ /* 0x000fc600078e0205 */
[----:B------:R-:W-:Y:S01]  /*1e80*/  LOP3.LUT R2, R0, 0x3, RZ, 0xc0, !PT ;  /* 0x0000000300027812 */ /* 0x000fe200078ec0ff */
[----:B------:R-:W-:-:S04]  /*1e90*/  IMAD.MOV.U32 R0, RZ, RZ, R4 ;  /* 0x000000ffff007224 */ /* 0x000fc800078e0004 */
[----:B------:R-:W-:-:S07]  /*1ea0*/  IMAD.MOV R2, RZ, RZ, -R2 ;  /* 0x000000ffff027224 */ /* 0x000fce00078e0a02 */
.L_x_121:
        /* <DEDUP_REMOVED lines=10> */
.L_x_120:
[----:B------:R-:W-:Y:S05]  /*1f50*/  BSYNC.RECONVERGENT B2 ;  /* 0x0000000000027941 */ /* 0x000fea0003800200 */
.L_x_119:
[----:B------:R-:W-:Y:S05]  /*1f60*/  @!P2 BRA `(.L_x_118) ;  /* 0x00000000007ca947 */ /* 0x000fea0003800000 */
[----:B------:R-:W0:Y:S01]  /*1f70*/  LDC.64 R8, c[0x0][0x380] ;  /* 0x0000e000ff087b82 */ /* 0x000e220000000a00 */
[C---:B------:R-:W-:Y:S02]  /*1f80*/  IMAD.IADD R5, R0.reuse, 0x1, R5 ;  /* 0x0000000100057824 */ /* 0x040fe400078e0205 */
[----:B------:R-:W-:-:S07]  /*1f90*/  VIADD R0, R0, 0x200 ;  /* 0x0000020000007836 */ /* 0x000fce0000000000 */
.L_x_122:
        /* <DEDUP_REMOVED lines=11> */
[C---:B------:R-:W-:Y:S02]  /*2050*/  VIADD R2, R0.reuse, 0x200 ;  /* 0x0000020000027836 */ /* 0x040fe40000000000 */
[----:B------:R-:W-:Y:S02]  /*2060*/  VIADD R0, R0, 0x400 ;  /* 0x0000040000007836 */ /* 0x000fe40000000000 */
[----:B------:R-:W-:Y:S01]  /*2070*/  VIADD R5, R5, 0x400 ;  /* 0x0000040005057836 */ /* 0x000fe20000000000 */
[----:B------:R-:W-:Y:S01]  /*2080*/  ISETP.GE.AND P1, PT, R2, R3, PT ;  /* 0x000000030200720c */ /* 0x000fe20003f26270 */
        /* <DEDUP_REMOVED lines=11> */
[----:B------:R-:W-:Y:S01]  /*2140*/  FSEL R7, R17, R7, !P0 ;  /* 0x0000000711077208 */ /* 0x000fe20004000000 */
[----:B------:R-:W-:Y:S06]  /*2150*/  @!P1 BRA `(.L_x_122) ;  /* 0xfffffffc00909947 */ /* 0x000fec000383ffff */
.L_x_118:
[----:B------:R-:W-:Y:S05]  /*2160*/  BSYNC.RECONVERGENT B1 ;  /* 0x0000000000017941 */ /* 0x000fea0003800200 */
.L_x_116:
        /* <DEDUP_REMOVED lines=50> */
[----:B------:R-:W2:Y:S01]  /*2490*/  LDS.128 R12, [UR4+0x20] ;  /* 0x00002004ff0c7984 */ /* 0x000ea20008000c00 */
[----:B-1----:R-:W-:-:S06]  /*24a0*/  DSETP.GEU.AND P1, PT, R6, R8, PT ;  /* 0x000000080600722a */ /* 0x002fcc0003f2e000 */
[----:B0-----:R-:W-:Y:S02]  /*24b0*/  FSEL R2, R8, R6, !P1 ;  /* 0x0000000608027208 */ /* 0x001fe40004800000 */
[----:B------:R-:W-:Y:S02]  /*24c0*/  FSEL R3, R9, R7, !P1 ;  /* 0x0000000709037208 */ /* 0x000fe40004800000 */
[----:B------:R-:W0:Y:S04]  /*24d0*/  LDS.128 R4, [UR4+0x30] ;  /* 0x00003004ff047984 */ /* 0x000e280008000c00 */
[----:B------:R-:W-:-:S06]  /*24e0*/  DSETP.GEU.AND P1, PT, R2, R10, PT ;  /* 0x0000000a0200722a */ /* 0x000fcc0003f2e000 */
[----:B------:R-:W-:Y:S02]  /*24f0*/  FSEL R2, R10, R2, !P1 ;  /* 0x000000020a027208 */ /* 0x000fe40004800000 */
[----:B------:R-:W-:-:S06]  /*2500*/  FSEL R3, R11, R3, !P1 ;  /* 0x000000030b037208 */ /* 0x000fcc0004800000 */
[----:B--2---:R-:W-:-:S06]  /*2510*/  DSETP.GEU.AND P1, PT, R2, R12, PT ;  /* 0x0000000c0200722a */ /* 0x004fcc0003f2e000 */
        /* <DEDUP_REMOVED lines=16> */
.L_x_99:
        /* <DEDUP_REMOVED lines=12> */
.L_x_125:
[----:B------:R-:W-:Y:S05]  /*26e0*/  BSYNC.RECONVERGENT B1 ;  /* 0x0000000000017941 */ /* 0x000fea0003800200 */
.L_x_124:
        /* <DEDUP_REMOVED lines=17> */
.L_x_130:
        /* <DEDUP_REMOVED lines=12> */
.L_x_129:
[----:B------:R-:W-:Y:S05]  /*28c0*/  BSYNC.RECONVERGENT B2 ;  /* 0x0000000000027941 */ /* 0x000fea0003800200 */
.L_x_128:
        /* <DEDUP_REMOVED lines=10> */
.L_x_133:
        /* <DEDUP_REMOVED lines=69> */
.L_x_132:
[----:B------:R-:W-:Y:S05]  /*2dc0*/  BSYNC.RECONVERGENT B2 ;  /* 0x0000000000027941 */ /* 0x000fea0003800200 */
.L_x_131:
        /* <DEDUP_REMOVED lines=40> */
.L_x_135:
[----:B------:R-:W-:Y:S05]  /*3050*/  BSYNC.RECONVERGENT B2 ;  /* 0x0000000000027941 */ /* 0x000fea0003800200 */
.L_x_134:
        /* <DEDUP_REMOVED lines=18> */
.L_x_127:
[----:B------:R-:W-:Y:S05]  /*3180*/  BSYNC.RECONVERGENT B1 ;  /* 0x0000000000017941 */ /* 0x000fea0003800200 */
.L_x_126:
        /* <DEDUP_REMOVED lines=60> */
[----:B---3--:R-:W1:Y:S01]  /*3550*/  LDS.128 R12, [UR4+0x20] ;  /* 0x00002004ff0c7984 */ /* 0x008e620008000c00 */
        /* <DEDUP_REMOVED lines=24> */
.L_x_136:
        /* <DEDUP_REMOVED lines=63> */
[----:B----4-:R-:W-:Y:S05]  /*3ad0*/  @P0 BRA `(.L_x_114) ;  /* 0x0000001000380947 */ /* 0x010fea0003800000 */
[----:B------:R-:W0:Y:S01]  /*3ae0*/  S2UR UR5, SR_CgaCtaId ;  /* 0x00000000000579c3 */ /* 0x000e220000008800 */
[----:B------:R-:W-:Y:S01]  /*3af0*/  UMOV UR4, 0x400 ;  /* 0x0000040000047882 */ /* 0x000fe20000000000 */
[C---:B------:R-:W-:Y:S02]  /*3b00*/  ISETP.GT.U32.AND P3, PT, R0.reuse, 0x20, PT ;  /* 0x000000200000780c */ /* 0x040fe40003f64070 */
        /* <DEDUP_REMOVED lines=9> */
[----:B------:R-:W-:Y:S01]  /*3ba0*/  ISETP.GT.U32.AND P1, PT, R0, 0x60, PT ;  /* 0x000000600000780c */ /* 0x000fe20003f24070 */
[----:B------:R-:W-:Y:S01]  /*3bb0*/  IMAD.MOV.U32 R2, RZ, RZ, R13 ;  /* 0x000000ffff027224 */ /* 0x000fe200078e000d */
[----:B------:R-:W0:Y:S01]  /*3bc0*/  LDS.128 R4, [UR4+0x30] ;  /* 0x00003004ff047984 */ /* 0x000e220008000c00 */
[----:B------:R-:W-:-:S06]  /*3bd0*/  IMAD.MOV.U32 R3, RZ, RZ, R12 ;  /* 0x000000ffff037224 */ /* 0x000fcc00078e000c */
        /* <DEDUP_REMOVED lines=36> */
.L_x_123:
[----:B------:R-:W0:Y:S01]  /*3e20*/  S2R R7, SR_TID.X ;  /* 0x0000000000077919 */ /* 0x000e220000002100 */
[----:B------:R-:W1:Y:S02]  /*3e30*/  LDCU.64 UR4, c[0x0][0x380] ;  /* 0x00007000ff0477ac */ /* 0x000e640008000a00 */
[----:B-1----:R-:W-:Y:S02]  /*3e40*/  IMAD.U32 R2, RZ, RZ, UR4 ;  /* 0x00000004ff027e24 */ /* 0x002fe4000f8e00ff */
[----:B------:R-:W-:Y:S02]  /*3e50*/  IMAD.U32 R3, RZ, RZ, UR5 ;  /* 0x00000005ff037e24 */ /* 0x000fe4000f8e00ff */
        /* <DEDUP_REMOVED lines=9> */
[----:B------:R-:W-:-:S05]  /*3ef0*/  VIADD R6, R0, 0xfffff800 ;  /* 0xfffff80000067836 */ /* 0x000fca0000000000 */
[----:B------:R-:W-:Y:S01]  /*3f00*/  ISETP.GE.U32.AND P1, PT, R6, 0x800, PT ;  /* 0x000008000600780c */ /* 0x000fe20003f26070 */
[----:B--2---:R-:W-:-:S06]  /*3f10*/  DSETP.GEU.AND P0, PT, R22, R8, PT ;  /* 0x000000081600722a */ /* 0x004fcc0003f0e000 */
[----:B------:R-:W-:Y:S02]  /*3f20*/  FSEL R8, R8, R22, !P0 ;  /* 0x0000001608087208 */ /* 0x000fe40004000000 */
[----:B------:R-:W-:-:S06]  /*3f30*/  FSEL R9, R9, R23, !P0 ;  /* 0x0000001709097208 */ /* 0x000fcc0004000000 */
[----:B---3--:R-:W-:-:S06]  /*3f40*/  DSETP.GEU.AND P0, PT, R8, R10, PT ;  /* 0x0000000a0800722a */ /* 0x008fcc0003f0e000 */
[----:B------:R-:W-:Y:S02]  /*3f50*/  FSEL R8, R10, R8, !P0 ;  /* 0x000000080a087208 */ /* 0x000fe40004000000 */
[----:B------:R-:W-:Y:S01]  /*3f60*/  FSEL R9, R11, R9, !P0 ;  /* 0x000000090b097208 */ /* 0x000fe20004000000 */
[----:B------:R-:W-:-:S05]  /*3f70*/  IMAD.MOV.U32 R11, RZ, RZ, 0x800 ;  /* 0x00000800ff0b7424 */ /* 0x000fca00078e00ff */
        /* <DEDUP_REMOVED lines=18> */
[----:B------:R-:W1:Y:S02]  /*40a0*/  LDC.64 R2, c[0x0][0x380] ;  /* 0x0000e000ff027b82 */ /* 0x000e640000000a00 */
.L_x_139:
[----:B------:R-:W-:-:S04]  /*40b0*/  IMAD.IADD R17, R7, 0x1, R11 ;  /* 0x0000000107117824 */ /* 0x000fc800078e020b */
[----:B-1----:R-:W-:-:S06]  /*40c0*/  IMAD.WIDE.U32 R16, R17, 0x8, R2 ;  /* 0x0000000811107825 */ /* 0x002fcc00078e0002 */
[----:B------:R-:W2:Y:S01]  /*40d0*/  LDG.E.64.CONSTANT R16, desc[UR6][R16.64] ;  /* 0x0000000610107981 */ /* 0x000ea2000c1e9b00 */
[----:B------:R-:W-:-:S05]  /*40e0*/  IMAD.WIDE.U32 R18, R11, 0x8, R4 ;  /* 0x000000080b127825 */ /* 0x000fca00078e0004 */
[----:B------:R-:W3:Y:S04]  /*40f0*/  LDG.E.64.CONSTANT R20, desc[UR6][R18.64+0x800] ;  /* 0x0008000612147981 */ /* 0x000ee8000c1e9b00 */
[----:B------:R-:W4:Y:S04]  /*4100*/  LDG.E.64.CONSTANT R22, desc[UR6][R18.64+0x1000] ;  /* 0x0010000612167981 */ /* 0x000f28000c1e9b00 */
[----:B------:R-:W5:Y:S04]  /*4110*/  LDG.E.64.CONSTANT R24, desc[UR6][R18.64+0x1800] ;  /* 0x0018000612187981 */ /* 0x000f68000c1e9b00 */
[----:B------:R-:W5:Y:S04]  /*4120*/  LDG.E.64.CONSTANT R26, desc[UR6][R18.64+0x2000] ;  /* 0x00200006121a7981 */ /* 0x000f68000c1e9b00 */
[----:B------:R-:W5:Y:S04]  /*4130*/  LDG.E.64.CONSTANT R28, desc[UR6][R18.64+0x2800] ;  /* 0x00280006121c7981 */ /* 0x000f68000c1e9b00 */
[----:B------:R-:W5:Y:S04]  /*4140*/  LDG.E.64.CONSTANT R14, desc[UR6][R18.64+0x3000] ;  /* 0x00300006120e7981 */ /* 0x000f68000c1e9b00 */
[----:B------:R-:W5:Y:S01]  /*4150*/  LDG.E.64.CONSTANT R12, desc[UR6][R18.64+0x3800] ;  /* 0x00380006120c7981 */ /* 0x000f62000c1e9b00 */
[----:B0-----:R-:W-:-:S05]  /*4160*/  IMAD.IADD R10, R0, 0x1, -R11 ;  /* 0x00000001000a7824 */ /* 0x001fca00078e0a0b */
[----:B------:R-:W-:Y:S01]  /*4170*/  ISETP.GE.U32.AND P1, PT, R10, 0x800, PT ;  /* 0x000008000a00780c */ /* 0x000fe20003f26070 */
        /* <DEDUP_REMOVED lines=26> */
[----:B------:R-:W-:-:S13]  /*4320*/  ISETP.GT.U32.AND P0, PT, R11, R6, PT ;  /* 0x000000060b00720c */ /* 0x000fda0003f04070 */
[----:B------:R-:W-:Y:S05]  /*4330*/  @!P0 BRA `(.L_x_139) ;  /* 0xfffffffc005c8947 */ /* 0x000fea000383ffff */
.L_x_137:
        /* <DEDUP_REMOVED lines=14> */
[----:B------:R-:W-:Y:S01]  /*4420*/  LEA.HI R0, R5, 0x1, RZ, 0x18 ;  /* 0x0000000105007811 */ /* 0x000fe200078fc0ff */
[----:B------:R-:W-:-:S03]  /*4430*/  IMAD.IADD R15, R7, 0x1, R11 ;  /* 0x00000001070f7824 */ /* 0x000fc600078e020b */
[----:B------:R-:W-:Y:S01]  /*4440*/  LOP3.LUT R5, R0, 0x3, RZ, 0xc0, !PT ;  /* 0x0000000300057812 */ /* 0x000fe200078ec0ff */
[----:B------:R-:W-:-:S04]  /*4450*/  IMAD.MOV.U32 R0, RZ, RZ, R7 ;  /* 0x000000ffff007224 */ /* 0x000fc800078e0007 */
[----:B------:R-:W-:-:S07]  /*4460*/  IMAD.MOV R5, RZ, RZ, -R5 ;  /* 0x000000ffff057224 */ /* 0x000fce00078e0a05 */
.L_x_143:
        /* <DEDUP_REMOVED lines=10> */
.L_x_142:
[----:B------:R-:W-:Y:S05]  /*4510*/  BSYNC.RECONVERGENT B2 ;  /* 0x0000000000027941 */ /* 0x000fea0003800200 */
.L_x_141:
[----:B------:R-:W-:Y:S05]  /*4520*/  @!P2 BRA `(.L_x_140) ;  /* 0x000000000078a947 */ /* 0x000fea0003800000 */
[C---:B------:R-:W-:Y:S02]  /*4530*/  IMAD.IADD R5, R0.reuse, 0x1, R11 ;  /* 0x0000000100057824 */ /* 0x040fe400078e020b */
[----:B------:R-:W-:-:S07]  /*4540*/  VIADD R0, R0, 0x200 ;  /* 0x0000020000007836 */ /* 0x000fce0000000000 */
.L_x_144:
[----:B------:R-:W-:-:S04]  /*4550*/  IMAD.WIDE.U32 R10, R5, 0x8, R2 ;  /* 0x00000008050a7825 */ /* 0x000fc800078e0002 */
        /* <DEDUP_REMOVED lines=13> */
[----:B------:R-:W-:Y:S01]  /*4630*/  FSEL R9, R11, R9, !P0 ;  /* 0x000000090b097208 */ /* 0x000fe20004000000 */
[C---:B------:R-:W-:Y:S02]  /*4640*/  VIADD R11, R0.reuse, 0x200 ;  /* 0x00000200000b7836 */ /* 0x040fe40000000000 */
[----:B------:R-:W-:-:S03]  /*4650*/  VIADD R0, R0, 0x400 ;  /* 0x0000040000007836 */ /* 0x000fc60000000000 */
[----:B---3--:R-:W-:Y:S01]  /*4660*/  DSETP.GEU.AND P0, PT, R8, R12, PT ;  /* 0x0000000c0800722a */ /* 0x008fe20003f0e000 */
[----:B------:R-:W-:-:S05]  /*4670*/  ISETP.GE.AND P1, PT, R11, R4, PT ;  /* 0x000000040b00720c */ /* 0x000fca0003f26270 */
        /* <DEDUP_REMOVED lines=9> */
.L_x_140:
[----:B------:R-:W-:Y:S05]  /*4710*/  BSYNC.RECONVERGENT B1 ;  /* 0x0000000000017941 */ /* 0x000fea0003800200 */
.L_x_138:
        /* <DEDUP_REMOVED lines=74> */
.L_x_114:
[----:B------:R-:W-:Y:S05]  /*4bc0*/  BSYNC.RECONVERGENT B0 ;  /* 0x0000000000007941 */ /* 0x000fea0003800200 */
.L_x_98:
[----:B------:R-:W-:Y:S05]  /*4bd0*/  @P0 EXIT ;  /* 0x000000000000094d */ /* 0x000fea0003800000 */
[----:B------:R-:W4:Y:S01]  /*4be0*/  LDCU.64 UR8, c[0x0][0x398] ;  /* 0x00007300ff0877ac */ /* 0x000f220008000a00 */
[----:B01----:R-:W0:Y:S01]  /*4bf0*/  LDC.64 R4, c[0x0][0x388] ;  /* 0x0000e200ff047b82 */ /* 0x003e220000000a00 */
[----:B------:R-:W2:Y:S01]  /*4c00*/  LDCU.64 UR4, c[0x0][0x398] ;  /* 0x00007300ff0477ac */ /* 0x000ea20008000a00 */
[----:B----4-:R-:W-:-:S06]  /*4c10*/  DSETP.GT.AND P0, PT, R6, UR8, PT ;  /* 0x0000000806007e2a */ /* 0x010fcc000bf04000 */
[----:B--23--:R-:W-:Y:S02]  /*4c20*/  FSEL R2, R6, UR4, P0 ;  /* 0x0000000406027c08 */ /* 0x00cfe40008000000 */
[----:B------:R-:W-:-:S05]  /*4c30*/  FSEL R3, R7, UR5, P0 ;  /* 0x0000000507037c08 */ /* 0x000fca0008000000 */
[----:B0-----:R-:W-:Y:S01]  /*4c40*/  STG.E.64 desc[UR6][R4.64], R2 ;  /* 0x0000000204007986 */ /* 0x001fe2000c101b06 */
[----:B------:R-:W-:Y:S05]  /*4c50*/  EXIT ;  /* 0x000000000000794d */ /* 0x000fea0003800000 */
.L_x_145:
        /* <DEDUP_REMOVED lines=10> */
.L_x_157:


//--------------------- .text._ZN3cub18CUB_300001_SM_10006detail11EmptyKernelIvEEvv --------------------------
	.section	.text._ZN3cub18CUB_300001_SM_10006detail11EmptyKernelIvEEvv,"ax",@progbits
	.align	128
        .global         _ZN3cub18CUB_300001_SM_10006detail11EmptyKernelIvEEvv
        .type           _ZN3cub18CUB_300001_SM_10006detail11EmptyKernelIvEEvv,@function
        .size           _ZN3cub18CUB_300001_SM_10006detail11EmptyKernelIvEEvv,(.L_x_158 - _ZN3cub18CUB_300001_SM_10006detail11EmptyKernelIvEEvv)
        .other          _ZN3cub18CUB_300001_SM_10006detail11EmptyKernelIvEEvv,@"STO_CUDA_ENTRY STV_DEFAULT"
_ZN3cub18CUB_300001_SM_10006detail11EmptyKernelIvEEvv:
.text._ZN3cub18CUB_300001_SM_10006detail11EmptyKernelIvEEvv:
[----:B------:R-:W-:Y:S01]  /*0000*/  LDC R1, c[0x0][0x37c] ;  /* 0x0000df00ff017b82 */ /* 0x000fe20000000800 */
[----:B------:R-:W-:Y:S05]  /*0010*/  EXIT ;  /* 0x000000000000794d */ /* 0x000fea0003800000 */
.L_x_146:
        /* <DEDUP_REMOVED lines=14> */
.L_x_158:


//--------------------- .text._Z7restorePdi       --------------------------
	.section	.text._Z7restorePdi,"ax",@progbits
	.align	128
        .global         _Z7restorePdi
        .type           _Z7restorePdi,@function
        .size           _Z7restorePdi,(.L_x_154 - _Z7restorePdi)
        .other          _Z7restorePdi,@"STO_CUDA_ENTRY STV_DEFAULT"
_Z7restorePdi:
.text._Z7restorePdi:
[----:B------:R-:W-:Y:S01]  /*0000*/  LDC R1, c[0x0][0x37c] ;  /* 0x0000df00ff017b82 */ /* 0x000fe20000000800 */
[----:B------:R-:W0:Y:S01]  /*0010*/  LDCU UR4, c[0x0][0x388] ;  /* 0x00007100ff0477ac */ /* 0x000e220008000800 */
[----:B------:R-:W-:Y:S01]  /*0020*/  IMAD.MOV.U32 R2, RZ, RZ, 0x1 ;  /* 0x00000001ff027424 */ /* 0x000fe200078e00ff */
[----:B------:R-:W1:Y:S01]  /*0030*/  S2R R0, SR_TID.X ;  /* 0x0000000000007919 */ /* 0x000e620000002100 */
[----:B------:R-:W2:Y:S01]  /*0040*/  LDCU.64 UR6, c[0x0][0x358] ;  /* 0x00006b00ff0677ac */ /* 0x000ea20008000a00 */
[----:B0-----:R-:W-:-:S09]  /*0050*/  UIADD3 UR4, UPT, UPT, UR4, -0x1, URZ ;  /* 0xffffffff04047890 */ /* 0x001fd2000fffe0ff */
[----:B------:R-:W0:Y:S08]  /*0060*/  I2F.F64 R4, UR4 ;  /* 0x0000000400047d12 */ /* 0x000e300008201c00 */
[----:B0-----:R-:W0:Y:S02]  /*0070*/  MUFU.RCP64H R3, R5 ;  /* 0x0000000500037308 */ /* 0x001e240000001800 */
[----:B0-----:R-:W-:-:S08]  /*0080*/  DFMA R6, -R4, R2, 1 ;  /* 0x3ff000000406742b */ /* 0x001fd00000000102 */
[----:B------:R-:W-:-:S08]  /*0090*/  DFMA R6, R6, R6, R6 ;  /* 0x000000060606722b */ /* 0x000fd00000000006 */
[----:B------:R-:W-:-:S08]  /*00a0*/  DFMA R6, R2, R6, R2 ;  /* 0x000000060206722b */ /* 0x000fd00000000002 */
[----:B------:R-:W-:-:S08]  /*00b0*/  DFMA R2, -R4, R6, 1 ;  /* 0x3ff000000402742b */ /* 0x000fd00000000106 */
[----:B------:R-:W-:-:S08]  /*00c0*/  DFMA R2, R6, R2, R6 ;  /* 0x000000020602722b */ /* 0x000fd00000000006 */
[----:B------:R-:W-:-:S08]  /*00d0*/  DMUL R6, R2, 10 ;  /* 0x4024000002067828 */ /* 0x000fd00000000000 */
[----:B------:R-:W-:-:S08]  /*00e0*/  DFMA R8, -R4, R6, 10 ;  /* 0x402400000408742b */ /* 0x000fd00000000106 */
[----:B------:R-:W-:-:S10]  /*00f0*/  DFMA R2, R2, R8, R6 ;  /* 0x000000080202722b */ /* 0x000fd40000000006 */
[----:B------:R-:W-:-:S05]  /*0100*/  FFMA R6, RZ, R5, R3 ;  /* 0x00000005ff067223 */ /* 0x000fca0000000003 */
[----:B------:R-:W-:-:S13]  /*0110*/  FSETP.GT.AND P0, PT, |R6|, 1.469367938527859385e-39, PT ;  /* 0x001000000600780b */ /* 0x000fda0003f04200 */
[----:B-12---:R-:W-:Y:S05]  /*0120*/  @P0 BRA `(.L_x_147) ;  /* 0x0000000000080947 */ /* 0x006fea0003800000 */
[----:B------:R-:W-:-:S07]  /*0130*/  MOV R6, 0x150 ;  /* 0x0000015000067802 */ /* 0x000fce0000000f00 */
[----:B------:R-:W-:Y:S05]  /*0140*/  CALL.REL.NOINC `($__internal_0_$__cuda_sm20_div_rn_f64_full) ;  /* 0x0000000000547944 */ /* 0x000fea0003c00000 */
.L_x_147:
[----:B------:R-:W0:Y:S01]  /*0150*/  LDC R15, c[0x0][0x388] ;  /* 0x0000e200ff0f7b82 */ /* 0x000e220000000800 */
[----:B------:R-:W1:Y:S01]  /*0160*/  LDCU.64 UR8, c[0x0][0x380] ;  /* 0x00007000ff0877ac */ /* 0x000e620008000a00 */
[----:B------:R-:W2:Y:S06]  /*0170*/  I2F.F64.U32 R6, R0 ;  /* 0x0000000000067312 */ /* 0x000eac0000201800 */
[----:B------:R-:W3:Y:S01]  /*0180*/  LDC.64 R10, c[0x0][0x380] ;  /* 0x0000e000ff0a7b82 */ /* 0x000ee20000000a00 */
[----:B0-----:R-:W-:Y:S01]  /*0190*/  SHF.R.S32.HI R5, RZ, 0x1f, R15 ;  /* 0x0000001fff057819 */ /* 0x001fe2000001140f */
[----:B------:R-:W-:-:S04]  /*01a0*/  IMAD.WIDE.U32 R8, R0, R15, RZ ;  /* 0x0000000f00087225 */ /* 0x000fc800078e00ff */
[----:B------:R-:W-:Y:S01]  /*01b0*/  IMAD R5, R5, R0, RZ ;  /* 0x0000000005057224 */ /* 0x000fe200078e02ff */
[----:B-1----:R-:W-:Y:S01]  /*01c0*/  LEA R4, P0, R8, UR8, 0x3 ;  /* 0x0000000808047c11 */ /* 0x002fe2000f8018ff */
[----:B------:R-:W-:Y:S02]  /*01d0*/  IMAD R13, R15, UR4, RZ ;  /* 0x000000040f0d7c24 */ /* 0x000fe4000f8e02ff */
[----:B------:R-:W-:Y:S02]  /*01e0*/  IMAD.IADD R5, R9, 0x1, R5 ;  /* 0x0000000109057824 */ /* 0x000fe400078e0205 */
[----:B---3--:R-:W-:-:S03]  /*01f0*/  IMAD.WIDE.U32 R10, R0, 0x8, R10 ;  /* 0x00000008000a7825 */ /* 0x008fc600078e000a */
[----:B------:R-:W-:Y:S01]  /*0200*/  LEA.HI.X R5, R8, UR9, R5, 0x3, P0 ;  /* 0x0000000908057c11 */ /* 0x000fe200080f1c05 */
[CC--:B--2---:R-:W-:Y:S02]  /*0210*/  DFMA R8, R6.reuse, R2.reuse, 10 ;  /* 0x402400000608742b */ /* 0x0c4fe40000000002 */
[----:B------:R-:W-:Y:S01]  /*0220*/  DFMA R2, R6, R2, 20 ;  /* 0x403400000602742b */ /* 0x000fe20000000002 */
[----:B------:R-:W-:-:S04]  /*0230*/  IMAD.WIDE R12, R13, 0x8, R10 ;  /* 0x000000080d0c7825 */ /* 0x000fc800078e020a */
[----:B------:R-:W-:Y:S01]  /*0240*/  IMAD.WIDE R6, R15, 0x8, R4 ;  /* 0x000000080f067825 */ /* 0x000fe200078e0204 */
[----:B------:R-:W-:Y:S04]  /*0250*/  STG.E.64 desc[UR6][R10.64], R8 ;  /* 0x000000080a007986 */ /* 0x000fe8000c101b06 */
[----:B------:R-:W-:Y:S04]  /*0260*/  STG.E.64 desc[UR6][R4.64], R8 ;  /* 0x0000000804007986 */ /* 0x000fe8000c101b06 */
[----:B------:R-:W-:Y:S04]  /*0270*/  STG.E.64 desc[UR6][R6.64+-0x8], R2 ;  /* 0xfffff80206007986 */ /* 0x000fe8000c101b06 */
[----:B------:R-:W-:Y:S01]  /*0280*/  STG.E.64 desc[UR6][R12.64], R2 ;  /* 0x000000020c007986 */ /* 0x000fe2000c101b06 */
[----:B------:R-:W-:Y:S05]  /*0290*/  EXIT ;  /* 0x000000000000794d */ /* 0x000fea0003800000 */
        .weak           $__internal_0_$__cuda_sm20_div_rn_f64_full
        .type           $__internal_0_$__cuda_sm20_div_rn_f64_full,@function
        .size           $__internal_0_$__cuda_sm20_div_rn_f64_full,(.L_x_154 - $__internal_0_$__cuda_sm20_div_rn_f64_full)
$__internal_0_$__cuda_sm20_div_rn_f64_full:
[C---:B------:R-:W-:Y:S01]  /*02a0*/  FSETP.GEU.AND P0, PT, |R5|.reuse, 1.469367938527859385e-39, PT ;  /* 0x001000000500780b */ /* 0x040fe20003f0e200 */
[----:B------:R-:W-:Y:S01]  /*02b0*/  IMAD.MOV.U32 R8, RZ, RZ, 0x1 ;  /* 0x00000001ff087424 */ /* 0x000fe200078e00ff */
[C---:B------:R-:W-:Y:S01]  /*02c0*/  LOP3.LUT R2, R5.reuse, 0x800fffff, RZ, 0xc0, !PT ;  /* 0x800fffff05027812 */ /* 0x040fe200078ec0ff */
[----:B------:R-:W-:Y:S01]  /*02d0*/  IMAD.MOV.U32 R7, RZ, RZ, 0x1ca00000 ;  /* 0x1ca00000ff077424 */ /* 0x000fe200078e00ff */
[----:B------:R-:W-:Y:S01]  /*02e0*/  LOP3.LUT R14, R5, 0x7ff00000, RZ, 0xc0, !PT ;  /* 0x7ff00000050e7812 */ /* 0x000fe200078ec0ff */
[----:B------:R-:W-:Y:S01]  /*02f0*/  IMAD.MOV.U32 R17, RZ, RZ, 0x40200000 ;  /* 0x40200000ff117424 */ /* 0x000fe200078e00ff */
[----:B------:R-:W-:Y:S01]  /*0300*/  LOP3.LUT R3, R2, 0x3ff00000, RZ, 0xfc, !PT ;  /* 0x3ff0000002037812 */ /* 0x000fe200078efcff */
[----:B------:R-:W-:Y:S01]  /*0310*/  IMAD.MOV.U32 R2, RZ, RZ, R4 ;  /* 0x000000ffff027224 */ /* 0x000fe200078e0004 */
[----:B------:R-:W-:Y:S01]  /*0320*/  ISETP.LE.U32.AND P1, PT, R14, 0x40200000, PT ;  /* 0x402000000e00780c */ /* 0x000fe20003f23070 */
[----:B------:R-:W-:Y:S02]  /*0330*/  IMAD.MOV.U32 R16, RZ, RZ, R14 ;  /* 0x000000ffff107224 */ /* 0x000fe400078e000e */
[----:B------:R-:W-:Y:S01]  /*0340*/  VIADD R18, R17, 0xffffffff ;  /* 0xffffffff11127836 */ /* 0x000fe20000000000 */
[----:B------:R-:W-:Y:S01]  /*0350*/  SEL R12, R7, 0x63400000, !P1 ;  /* 0x63400000070c7807 */ /* 0x000fe20004800000 */
[----:B------:R-:W-:-:S06]  /*0360*/  @!P0 DMUL R2, R4, 8.98846567431157953865e+307 ;  /* 0x7fe0000004028828 */ /* 0x000fcc0000000000 */
[----:B------:R-:W0:Y:S04]  /*0370*/  MUFU.RCP64H R9, R3 ;  /* 0x0000000300097308 */ /* 0x000e280000001800 */
[----:B------:R-:W-:Y:S02]  /*0380*/  @!P0 LOP3.LUT R16, R3, 0x7ff00000, RZ, 0xc0, !PT ;  /* 0x7ff0000003108812 */ /* 0x000fe400078ec0ff */
[----:B------:R-:W-:-:S03]  /*0390*/  ISETP.GT.U32.AND P0, PT, R18, 0x7feffffe, PT ;  /* 0x7feffffe1200780c */ /* 0x000fc60003f04070 */
[----:B------:R-:W-:-:S05]  /*03a0*/  VIADD R18, R16, 0xffffffff ;  /* 0xffffffff10127836 */ /* 0x000fca0000000000 */
[----:B------:R-:W-:Y:S01]  /*03b0*/  ISETP.GT.U32.OR P0, PT, R18, 0x7feffffe, P0 ;  /* 0x7feffffe1200780c */ /* 0x000fe20000704470 */
[----:B0-----:R-:W-:-:S08]  /*03c0*/  DFMA R10, R8, -R2, 1 ;  /* 0x3ff00000080a742b */ /* 0x001fd00000000802 */
[----:B------:R-:W-:-:S08]  /*03d0*/  DFMA R10, R10, R10, R10 ;  /* 0x0000000a0a0a722b */ /* 0x000fd0000000000a */
[----:B------:R-:W-:-:S08]  /*03e0*/  DFMA R10, R8, R10, R8 ;  /* 0x0000000a080a722b */ /* 0x000fd00000000008 */
[----:B------:R-:W-:-:S08]  /*03f0*/  DFMA R8, R10, -R2, 1 ;  /* 0x3ff000000a08742b */ /* 0x000fd00000000802 */
[----:B------:R-:W-:Y:S01]  /*0400*/  DFMA R10, R10, R8, R10 ;  /* 0x000000080a0a722b */ /* 0x000fe2000000000a */
[----:B------:R-:W-:Y:S01]  /*0410*/  LOP3.LUT R9, R12, 0x40000, RZ, 0xfc, !PT ;  /* 0x000400000c097812 */ /* 0x000fe200078efcff */
[----:B------:R-:W-:-:S06]  /*0420*/  IMAD.MOV.U32 R8, RZ, RZ, RZ ;  /* 0x000000ffff087224 */ /* 0x000fcc00078e00ff */
[----:B------:R-:W-:-:S08]  /*0430*/  DMUL R12, R10, R8 ;  /* 0x000000080a0c7228 */ /* 0x000fd00000000000 */
[----:B------:R-:W-:-:S08]  /*0440*/  DFMA R14, R12, -R2, R8 ;  /* 0x800000020c0e722b */ /* 0x000fd00000000008 */
[----:B------:R-:W-:Y:S01]  /*0450*/  DFMA R10, R10, R14, R12 ;  /* 0x0000000e0a0a722b */ /* 0x000fe2000000000c */
[----:B------:R-:W-:Y:S10]  /*0460*/  @P0 BRA `(.L_x_148) ;  /* 0x0000000000740947 */ /* 0x000ff40003800000 */
[----:B------:R-:W-:Y:S01]  /*0470*/  LOP3.LUT R14, R5, 0x7ff00000, RZ, 0xc0, !PT ;  /* 0x7ff00000050e7812 */ /* 0x000fe200078ec0ff */
[----:B------:R-:W-:-:S03]  /*0480*/  IMAD.MOV.U32 R12, RZ, RZ, 0x40200000 ;  /* 0x40200000ff0c7424 */ /* 0x000fc600078e00ff */
[----:B------:R-:W-:Y:S01]  /*0490*/  ISETP.LE.U32.AND P0, PT, R14, 0x40200000, PT ;  /* 0x402000000e00780c */ /* 0x000fe20003f03070 */
[----:B------:R-:W-:Y:S02]  /*04a0*/  IMAD.MOV R13, RZ, RZ, -R14 ;  /* 0x000000ffff0d7224 */ /* 0x000fe400078e0a0e */
[----:B------:R-:W-:Y:S01]  /*04b0*/  IMAD.MOV.U32 R14, RZ, RZ, RZ ;  /* 0x000000ffff0e7224 */ /* 0x000fe200078e00ff */
[----:B------:R-:W-:Y:S02]  /*04c0*/  SEL R7, R7, 0x63400000, !P0 ;  /* 0x6340000007077807 */ /* 0x000fe40004000000 */
[----:B------:R-:W-:-:S04]  /*04d0*/  VIADDMNMX R12, R13, R12, 0xb9600000, !PT ;  /* 0xb96000000d0c7446 */ /* 0x000fc8000780010c */
[----:B------:R-:W-:-:S05]  /*04e0*/  VIMNMX R12, PT, PT, R12, 0x46a00000, PT ;  /* 0x46a000000c0c7848 */ /* 0x000fca0003fe0100 */
[----:B------:R-:W-:-:S04]  /*04f0*/  IMAD.IADD R7, R12, 0x1, -R7 ;  /* 0x000000010c077824 */ /* 0x000fc800078e0a07 */
[----:B------:R-:W-:-:S06]  /*0500*/  VIADD R15, R7, 0x7fe00000 ;  /* 0x7fe00000070f7836 */ /* 0x000fcc0000000000 */
[----:B------:R-:W-:-:S10]  /*0510*/  DMUL R12, R10, R14 ;  /* 0x0000000e0a0c7228 */ /* 0x000fd40000000000 */
[----:B------:R-:W-:-:S13]  /*0520*/  FSETP.GTU.AND P0, PT, |R13|, 1.469367938527859385e-39, PT ;  /* 0x001000000d00780b */ /* 0x000fda0003f0c200 */
[----:B------:R-:W-:Y:S05]  /*0530*/  @P0 BRA `(.L_x_149) ;  /* 0x0000000000840947 */ /* 0x000fea0003800000 */
[----:B------:R-:W-:Y:S01]  /*0540*/  DFMA R2, R10, -R2, R8 ;  /* 0x800000020a02722b */ /* 0x000fe20000000008 */
[----:B------:R-:W-:-:S09]  /*0550*/  IMAD.MOV.U32 R14, RZ, RZ, RZ ;  /* 0x000000ffff0e7224 */ /* 0x000fd200078e00ff */
[C---:B------:R-:W-:Y:S02]  /*0560*/  FSETP.NEU.AND P0, PT, R3.reuse, RZ, PT ;  /* 0x000000ff0300720b */ /* 0x040fe40003f0d000 */
[----:B------:R-:W-:-:S04]  /*0570*/  LOP3.LUT R5, R3, 0x80000000, R5, 0x48, !PT ;  /* 0x8000000003057812 */ /* 0x000fc800078e4805 */
[----:B------:R-:W-:-:S07]  /*0580*/  LOP3.LUT R15, R5, R15, RZ, 0xfc, !PT ;  /* 0x0000000f050f7212 */ /* 0x000fce00078efcff */
[----:B------:R-:W-:Y:S05]  /*0590*/  @!P0 BRA `(.L_x_149) ;  /* 0x00000000006c8947 */ /* 0x000fea0003800000 */
[----:B------:R-:W-:Y:S01]  /*05a0*/  IMAD.MOV R3, RZ, RZ, -R7 ;  /* 0x000000ffff037224 */ /* 0x000fe200078e0a07 */
[----:B------:R-:W-:Y:S01]  /*05b0*/  IADD3 R7, PT, PT, -R7, -0x43300000, RZ ;  /* 0xbcd0000007077810 */ /* 0x000fe20007ffe1ff */
[----:B------:R-:W-:-:S06]  /*05c0*/  IMAD.MOV.U32 R2, RZ, RZ, RZ ;  /* 0x000000ffff027224 */ /* 0x000fcc00078e00ff */
[----:B------:R-:W-:Y:S02]  /*05d0*/  DFMA R2, R12, -R2, R10 ;  /* 0x800000020c02722b */ /* 0x000fe4000000000a */
[----:B------:R-:W-:-:S08]  /*05e0*/  DMUL.RP R10, R10, R14 ;  /* 0x0000000e0a0a7228 */ /* 0x000fd00000008000 */
[----:B------:R-:W-:Y:S02]  /*05f0*/  FSETP.NEU.AND P0, PT, |R3|, R7, PT ;  /* 0x000000070300720b */ /* 0x000fe40003f0d200 */
[----:B------:R-:W-:Y:S02]  /*0600*/  LOP3.LUT R5, R11, R5, RZ, 0x3c, !PT ;  /* 0x000000050b057212 */ /* 0x000fe400078e3cff */
[----:B------:R-:W-:Y:S02]  /*0610*/  FSEL R12, R10, R12, !P0 ;  /* 0x0000000c0a0c7208 */ /* 0x000fe40004000000 */
[----:B------:R-:W-:Y:S01]  /*0620*/  FSEL R13, R5, R13, !P0 ;  /* 0x0000000d050d7208 */ /* 0x000fe20004000000 */
[----:B------:R-:W-:Y:S06]  /*0630*/  BRA `(.L_x_149) ;  /* 0x0000000000447947 */ /* 0x000fec0003800000 */
.L_x_148:
[----:B------:R-:W-:-:S14]  /*0640*/  DSETP.NAN.AND P0, PT, R4, R4, PT ;  /* 0x000000040400722a */ /* 0x000fdc0003f08000 */
[----:B------:R-:W-:Y:S05]  /*0650*/  @P0 BRA `(.L_x_150) ;  /* 0x0000000000340947 */ /* 0x000fea0003800000 */
[----:B------:R-:W-:Y:S01]  /*0660*/  ISETP.NE.AND P0, PT, R17, R16, PT ;  /* 0x000000101100720c */ /* 0x000fe20003f05270 */
[----:B------:R-:W-:Y:S02]  /*0670*/  IMAD.MOV.U32 R12, RZ, RZ, 0x0 ;  /* 0x00000000ff0c7424 */ /* 0x000fe400078e00ff */
[----:B------:R-:W-:-:S10]  /*0680*/  IMAD.MOV.U32 R13, RZ, RZ, -0x80000 ;  /* 0xfff80000ff0d7424 */ /* 0x000fd400078e00ff */
[----:B------:R-:W-:Y:S05]  /*0690*/  @!P0 BRA `(.L_x_149) ;  /* 0x00000000002c8947 */ /* 0x000fea0003800000 */
[----:B------:R-:W-:Y:S02]  /*06a0*/  ISETP.NE.AND P0, PT, R17, 0x7ff00000, PT ;  /* 0x7ff000001100780c */ /* 0x000fe40003f05270 */
[----:B------:R-:W-:Y:S02]  /*06b0*/  LOP3.LUT R4, R5, 0x40240000, RZ, 0x3c, !PT ;  /* 0x4024000005047812 */ /* 0x000fe400078e3cff */
[----:B------:R-:W-:Y:S02]  /*06c0*/  ISETP.EQ.OR P0, PT, R16, RZ, !P0 ;  /* 0x000000ff1000720c */ /* 0x000fe40004702670 */
[----:B------:R-:W-:-:S11]  /*06d0*/  LOP3.LUT R13, R4, 0x80000000, RZ, 0xc0, !PT ;  /* 0x80000000040d7812 */ /* 0x000fd600078ec0ff */
[----:B------:R-:W-:Y:S01]  /*06e0*/  @P0 LOP3.LUT R2, R13, 0x7ff00000, RZ, 0xfc, !PT ;  /* 0x7ff000000d020812 */ /* 0x000fe200078efcff */
[----:B------:R-:W-:Y:S02]  /*06f0*/  @!P0 IMAD.MOV.U32 R12, RZ, RZ, RZ ;  /* 0x000000ffff0c8224 */ /* 0x000fe400078e00ff */
[----:B------:R-:W-:Y:S02]  /*0700*/  @P0 IMAD.MOV.U32 R12, RZ, RZ, RZ ;  /* 0x000000ffff0c0224 */ /* 0x000fe400078e00ff */
[----:B------:R-:W-:Y:S01]  /*0710*/  @P0 IMAD.MOV.U32 R13, RZ, RZ, R2 ;  /* 0x000000ffff0d0224 */ /* 0x000fe200078e0002 */
[----:B------:R-:W-:Y:S06]  /*0720*/  BRA `(.L_x_149) ;  /* 0x0000000000087947 */ /* 0x000fec0003800000 */
.L_x_150:
[----:B------:R-:W-:Y:S01]  /*0730*/  LOP3.LUT R13, R5, 0x80000, RZ, 0xfc, !PT ;  /* 0x00080000050d7812 */ /* 0x000fe200078efcff */
[----:B------:R-:W-:-:S07]  /*0740*/  IMAD.MOV.U32 R12, RZ, RZ, R4 ;  /* 0x000000ffff0c7224 */ /* 0x000fce00078e0004 */
.L_x_149:
[----:B------:R-:W-:Y:S02]  /*0750*/  IMAD.MOV.U32 R7, RZ, RZ, 0x0 ;  /* 0x00000000ff077424 */ /* 0x000fe400078e00ff */
[----:B------:R-:W-:Y:S02]  /*0760*/  IMAD.MOV.U32 R2, RZ, RZ, R12 ;  /* 0x000000ffff027224 */ /* 0x000fe400078e000c */
[----:B------:R-:W-:Y:S01]  /*0770*/  IMAD.MOV.U32 R3, RZ, RZ, R13 ;  /* 0x000000ffff037224 */ /* 0x000fe200078e000d */
[----:B------:R-:W-:Y:S06]  /*0780*/  RET.REL.NODEC R6 `(_Z7restorePdi) ;  /* 0xfffffff8061c7950 */ /* 0x000fec0003c3ffff */
.L_x_151:
        /* <DEDUP_REMOVED lines=15> */
.L_x_154:


//--------------------- .text._Z13update_matrixPKdPd --------------------------
	.section	.text._Z13update_matrixPKdPd,"ax",@progbits
	.align	128
        .global         _Z13update_matrixPKdPd
        .type           _Z13update_matrixPKdPd,@function
        .size           _Z13update_matrixPKdPd,(.L_x_160 - _Z13update_matrixPKdPd)
        .other          _Z13update_matrixPKdPd,@"STO_CUDA_ENTRY STV_DEFAULT"
_Z13update_matrixPKdPd:
.text._Z13update_matrixPKdPd:
[----:B------:R-:W-:Y:S01]  /*0000*/  LDC R1, c[0x0][0x37c] ;  /* 0x0000df00ff017b82 */ /* 0x000fe20000000800 */
[----:B------:R-:W0:Y:S07]  /*0010*/  S2R R0, SR_TID.X ;  /* 0x0000000000007919 */ /* 0x000e2e0000002100 */
[----:B------:R-:W0:Y:S01]  /*0020*/  S2UR UR6, SR_CTAID.X ;  /* 0x00000000000679c3 */ /* 0x000e220000002500 */
[----:B------:R-:W1:Y:S07]  /*0030*/  LDCU.64 UR4, c[0x0][0x358] ;  /* 0x00006b00ff0477ac */ /* 0x000e6e0008000a00 */
[----:B------:R-:W0:Y:S08]  /*0040*/  LDC R7, c[0x0][0x360] ;  /* 0x0000d800ff077b82 */ /* 0x000e300000000800 */
[----:B------:R-:W2:Y:S08]  /*0050*/  LDC.64 R2, c[0x0][0x380] ;  /* 0x0000e000ff027b82 */ /* 0x000eb00000000a00 */
[----:B------:R-:W3:Y:S01]  /*0060*/  LDC.64 R4, c[0x0][0x388] ;  /* 0x0000e200ff047b82 */ /* 0x000ee20000000a00 */
[----:B0-----:R-:W-:-:S04]  /*0070*/  IMAD R7, R7, UR6, R0 ;  /* 0x0000000607077c24 */ /* 0x001fc8000f8e0200 */
[----:B--2---:R-:W-:-:S06]  /*0080*/  IMAD.WIDE R2, R7, 0x8, R2 ;  /* 0x0000000807027825 */ /* 0x004fcc00078e0202 */
[----:B-1----:R-:W2:Y:S01]  /*0090*/  LDG.E.64 R2, desc[UR4][R2.64] ;  /* 0x0000000402027981 */ /* 0x002ea2000c1e1b00 */
[----:B---3--:R-:W-:-:S05]  /*00a0*/  IMAD.WIDE R4, R7, 0x8, R4 ;  /* 0x0000000807047825 */ /* 0x008fca00078e0204 */
[----:B------:R-:W2:Y:S02]  /*00b0*/  LDG.E.64 R6, desc[UR4][R4.64] ;  /* 0x0000000404067981 */ /* 0x000ea4000c1e1b00 */
[----:B--2---:R-:W-:-:S07]  /*00c0*/  DADD R6, R2, -R6 ;  /* 0x0000000002067229 */ /* 0x004fce0000000806 */
[----:B------:R-:W-:Y:S01]  /*00d0*/  STG.E.64 desc[UR4][R4.64], R6 ;  /* 0x0000000604007986 */ /* 0x000fe2000c101b04 */
[----:B------:R-:W-:Y:S05]  /*00e0*/  EXIT ;  /* 0x000000000000794d */ /* 0x000fea0003800000 */
.L_x_152:
        /* <DEDUP_REMOVED lines=9> */
.L_x_160:


//--------------------- .text._Z17updateTemperaturePKdPdm --------------------------
	.section	.text._Z17updateTemperaturePKdPdm,"ax",@progbits
	.align	128
        .global         _Z17updateTemperaturePKdPdm
        .type           _Z17updateTemperaturePKdPdm,@function
        .size           _Z17updateTemperaturePKdPdm,(.L_x_161 - _Z17updateTemperaturePKdPdm)
        .other          _Z17updateTemperaturePKdPdm,@"STO_CUDA_ENTRY STV_DEFAULT"
_Z17updateTemperaturePKdPdm:
.text._Z17updateTemperaturePKdPdm:
[----:B------:R-:W-:Y:S01]  /*0000*/  LDC R1, c[0x0][0x37c] ;  /* 0x0000df00ff017b82 */ /* 0x000fe20000000800 */
[----:B------:R-:W0:Y:S07]  /*0010*/  S2R R2, SR_TID.X ;  /* 0x0000000000027919 */ /* 0x000e2e0000002100 */
[----:B------:R-:W1:Y:S01]  /*0020*/  S2UR UR5, SR_CTAID.X ;  /* 0x00000000000579c3 */ /* 0x000e620000002500 */
[----:B------:R-:W2:Y:S01]  /*0030*/  LDCU.128 UR8, c[0x0][0x380] ;  /* 0x00007000ff0877ac */ /* 0x000ea20008000c00 */
[----:B------:R-:W-:Y:S01]  /*0040*/  IMAD.MOV.U32 R3, RZ, RZ, RZ ;  /* 0x000000ffff037224 */ /* 0x000fe200078e00ff */
[----:B------:R-:W3:Y:S05]  /*0050*/  LDCU.64 UR6, c[0x0][0x358] ;  /* 0x00006b00ff0677ac */ /* 0x000eea0008000a00 */
[----:B------:R-:W0:Y:S01]  /*0060*/  LDC.64 R10, c[0x0][0x390] ;  /* 0x0000e400ff0a7b82 */ /* 0x000e220000000a00 */
[----:B-1----:R-:W-:-:S06]  /*0070*/  UIADD3 UR4, UPT, UPT, UR5, 0x1, URZ ;  /* 0x0000000105047890 */ /* 0x002fcc000fffe0ff */
[----:B0-----:R-:W-:-:S04]  /*0080*/  IMAD.WIDE.U32 R4, R10, UR4, R2 ;  /* 0x000000040a047c25 */ /* 0x001fc8000f8e0002 */
[----:B------:R-:W-:-:S04]  /*0090*/  IMAD.WIDE.U32 R6, R10, UR5, R2 ;  /* 0x000000050a067c25 */ /* 0x000fc8000f8e0002 */
[C---:B------:R-:W-:Y:S01]  /*00a0*/  IMAD R5, R11.reuse, UR4, R5 ;  /* 0x000000040b057c24 */ /* 0x040fe2000f8e0205 */
[----:B--2---:R-:W-:Y:S01]  /*00b0*/  LEA R14, P1, R6, UR8, 0x3 ;  /* 0x00000008060e7c11 */ /* 0x004fe2000f8218ff */
[C---:B------:R-:W-:Y:S02]  /*00c0*/  IMAD.SHL.U32 R2, R4.reuse, 0x8, RZ ;  /* 0x0000000804027824 */ /* 0x040fe400078e00ff */
[----:B------:R-:W-:Y:S01]  /*00d0*/  IMAD R3, R11, UR5, R7 ;  /* 0x000000050b037c24 */ /* 0x000fe2000f8e0207 */
[----:B------:R-:W-:Y:S02]  /*00e0*/  SHF.L.U64.HI R0, R4, 0x3, R5 ;  /* 0x0000000304007819 */ /* 0x000fe40000010205 */
[----:B------:R-:W-:Y:S02]  /*00f0*/  IADD3 R12, P0, PT, R2, UR8, RZ ;  /* 0x00000008020c7c10 */ /* 0x000fe4000ff1e0ff */
[----:B------:R-:W-:Y:S02]  /*0100*/  LEA.HI.X R15, R6, UR9, R3, 0x3, P1 ;  /* 0x00000009060f7c11 */ /* 0x000fe400088f1c03 */
[----:B------:R-:W-:-:S02]  /*0110*/  IADD3.X R13, PT, PT, R0, UR9, RZ, P0, !PT ;  /* 0x00000009000d7c10 */ /* 0x000fc400087fe4ff */
[C---:B------:R-:W-:Y:S01]  /*0120*/  LEA R8, P0, R10.reuse, R12, 0x3 ;  /* 0x0000000c0a087211 */ /* 0x040fe200078018ff */
[----:B---3--:R-:W2:Y:S04]  /*0130*/  LDG.E.64 R6, desc[UR6][R14.64+0x8] ;  /* 0x000008060e067981 */ /* 0x008ea8000c1e1b00 */
[----:B------:R-:W2:Y:S01]  /*0140*/  LDG.E.64 R4, desc[UR6][R12.64] ;  /* 0x000000060c047981 */ /* 0x000ea2000c1e1b00 */
[----:B------:R-:W-:-:S03]  /*0150*/  LEA.HI.X R9, R10, R13, R11, 0x3, P0 ;  /* 0x0000000d0a097211 */ /* 0x000fc600000f1c0b */
[----:B------:R-:W3:Y:S04]  /*0160*/  LDG.E.64 R10, desc[UR6][R12.64+0x10] ;  /* 0x000010060c0a7981 */ /* 0x000ee8000c1e1b00 */
[----:B------:R-:W4:Y:S01]  /*0170*/  LDG.E.64 R8, desc[UR6][R8.64+0x8] ;  /* 0x0000080608087981 */ /* 0x000f22000c1e1b00 */
[----:B------:R-:W-:-:S04]  /*0180*/  IADD3 R2, P0, PT, R2, UR10, RZ ;  /* 0x0000000a02027c10 */ /* 0x000fc8000ff1e0ff */
[----:B------:R-:W-:Y:S01]  /*0190*/  IADD3.X R3, PT, PT, R0, UR11, RZ, P0, !PT ;  /* 0x0000000b00037c10 */ /* 0x000fe200087fe4ff */
[----:B--2---:R-:W-:-:S08]  /*01a0*/  DADD R4, R4, R6 ;  /* 0x0000000004047229 */ /* 0x004fd00000000006 */
[----:B----4-:R-:W-:-:S08]  /*01b0*/  DADD R4, R4, R8 ;  /* 0x0000000004047229 */ /* 0x010fd00000000008 */
[----:B---3--:R-:W-:-:S08]  /*01c0*/  DADD R4, R4, R10 ;  /* 0x0000000004047229 */ /* 0x008fd0000000000a */
[----:B------:R-:W-:-:S07]  /*01d0*/  DMUL R4, R4, 0.25 ;  /* 0x3fd0000004047828 */ /* 0x000fce0000000000 */
[----:B------:R-:W-:Y:S01]  /*01e0*/  STG.E.64 desc[UR6][R2.64+0x8], R4 ;  /* 0x0000080402007986 */ /* 0x000fe2000c101b06 */
[----:B------:R-:W-:Y:S05]  /*01f0*/  EXIT ;  /* 0x000000000000794d */ /* 0x000fea0003800000 */
.L_x_153:
        /* <DEDUP_REMOVED lines=16> */
.L_x_161:


//--------------------- .nv.shared._ZN3cub18CUB_300001_SM_10006detail6reduce28DeviceReduceSingleTileKernelINS2_10policy_hubIdjN4cuda3__47maximumIvEEE10Policy1000EPdSB_iS8_ddNS5_3std3__410__identityEEEvT0_T1_T2_T3_T4_T6_ --------------------------
	.section	.nv.shared._ZN3cub18CUB_300001_SM_10006detail6reduce28DeviceReduceSingleTileKernelINS2_10policy_hubIdjN4cuda3__47maximumIvEEE10Policy1000EPdSB_iS8_ddNS5_3std3__410__identityEEEvT0_T1_T2_T3_T4_T6_,"aw",@nobits
	.sectionflags	@""
	.align	8
.nv.shared._ZN3cub18CUB_300001_SM_10006detail6reduce28DeviceReduceSingleTileKernelINS2_10policy_hubIdjN4cuda3__47maximumIvEEE10Policy1000EPdSB_iS8_ddNS5_3std3__410__identityEEEvT0_T1_T2_T3_T4_T6_:
	.zero		1104


//--------------------- .nv.shared.reserved.0     --------------------------
	.section	.nv.shared.reserved.0,"aw",@nobits
	.weak		__nv_reservedSMEM_offset_0_alias
	.size		__nv_reservedSMEM_offset_0_alias, 0, 64
	.other		__nv_reservedSMEM_offset_0_alias,@"STO_CUDA_RESERVED_SHARED STV_DEFAULT"
__nv_reservedSMEM_offset_0_alias:
	.zero		0
	.zero		64


//--------------------- .nv.global                --------------------------
	.section	.nv.global,"aw",@nobits
.nv.global:
	.type		_ZN34_INTERNAL_00987bc2_4_k_cu_2573acce6thrust24THRUST_300001_SM_1000_NS12placeholders2_5E,@object
	.size		_ZN34_INTERNAL_00987bc2_4_k_cu_2573acce6thrust24THRUST_300001_SM_1000_NS12placeholders2_5E,(_ZN34_INTERNAL_00987bc2_4_k_cu_2573acce4cuda3std3__45__cpo6cbeginE - _ZN34_INTERNAL_00987bc2_4_k_cu_2573acce6thrust24THRUST_300001_SM_1000_NS12placeholders2_5E)
_ZN34_INTERNAL_00987bc2_4_k_cu_2573acce6thrust24THRUST_300001_SM_1000_NS12placeholders2_5E:
	.zero		1
	.type		_ZN34_INTERNAL_00987bc2_4_k_cu_2573acce4cuda3std3__45__cpo6cbeginE,@object
	.size		_ZN34_INTERNAL_00987bc2_4_k_cu_2573acce4cuda3std3__45__cpo6cbeginE,(_ZN34_INTERNAL_00987bc2_4_k_cu_2573acce4cuda3std6ranges3__45__cpo6cbeginE - _ZN34_INTERNAL_00987bc2_4_k_cu_2573acce4cuda3std3__45__cpo6cbeginE)
_ZN34_INTERNAL_00987bc2_4_k_cu_2573acce4cuda3std3__45__cpo6cbeginE:
	.zero		1
	.type		_ZN34_INTERNAL_00987bc2_4_k_cu_2573acce4cuda3std6ranges3__45__cpo6cbeginE,@object
	.size		_ZN34_INTERNAL_00987bc2_4_k_cu_2573acce4cuda3std6ranges3__45__cpo6cbeginE,(_ZN34_INTERNAL_00987bc2_4_k_cu_2573acce4cuda3std3__48in_placeE - _ZN34_INTERNAL_00987bc2_4_k_cu_2573acce4cuda3std6ranges3__45__cpo6cbeginE)
_ZN34_INTERNAL_00987bc2_4_k_cu_2573acce4cuda3std6ranges3__45__cpo6cbeginE:
	.zero		1
	.type		_ZN34_INTERNAL_00987bc2_4_k_cu_2573acce4cuda3std3__48in_placeE,@object
	.size		_ZN34_INTERNAL_00987bc2_4_k_cu_2573acce4cuda3std3__48in_placeE,(_ZN34_INTERNAL_00987bc2_4_k_cu_2573acce4cuda3std6ranges3__45__cpo4sizeE - _ZN34_INTERNAL_00987bc2_4_k_cu_2573acce4cuda3std3__48in_placeE)
_ZN34_INTERNAL_00987bc2_4_k_cu_2573acce4cuda3std3__48in_placeE:
	.zero		1
	.type		_ZN34_INTERNAL_00987bc2_4_k_cu_2573acce4cuda3std6ranges3__45__cpo4sizeE,@object
	.size		_ZN34_INTERNAL_00987bc2_4_k_cu_2573acce4cuda3std6ranges3__45__cpo4sizeE,(_ZN34_INTERNAL_00987bc2_4_k_cu_2573acce6thrust24THRUST_300001_SM_1000_NS12placeholders2_9E - _ZN34_INTERNAL_00987bc2_4_k_cu_2573acce4cuda3std6ranges3__45__cpo4sizeE)
_ZN34_INTERNAL_00987bc2_4_k_cu_2573acce4cuda3std6ranges3__45__cpo4sizeE:
	.zero		1
	.type		_ZN34_INTERNAL_00987bc2_4_k_cu_2573acce6thrust24THRUST_300001_SM_1000_NS12placeholders2_9E,@object
	.size		_ZN34_INTERNAL_00987bc2_4_k_cu_2573acce6thrust24THRUST_300001_SM_1000_NS12placeholders2_9E,(_ZN34_INTERNAL_00987bc2_4_k_cu_2573acce4cuda3std3__45__cpo7crbeginE - _ZN34_INTERNAL_00987bc2_4_k_cu_2573acce6thrust24THRUST_300001_SM_1000_NS12placeholders2_9E)
_ZN34_INTERNAL_00987bc2_4_k_cu_2573acce6thrust24THRUST_300001_SM_1000_NS12placeholders2_9E:
	.zero		1
	.type		_ZN34_INTERNAL_00987bc2_4_k_cu_2573acce4cuda3std3__45__cpo7crbeginE,@object
	.size		_ZN34_INTERNAL_00987bc2_4_k_cu_2573acce4cuda3std3__45__cpo7crbeginE,(_ZN34_INTERNAL_00987bc2_4_k_cu_2573acce4cuda3std6ranges3__45__cpo4nextE - _ZN34_INTERNAL_00987bc2_4_k_cu_2573acce4cuda3std3__45__cpo7crbeginE)
_ZN34_INTERNAL_00987bc2_4_k_cu_2573acce4cuda3std3__45__cpo7crbeginE:
	.zero		1
	.type		_ZN34_INTERNAL_00987bc2_4_k_cu_2573acce4cuda3std6ranges3__45__cpo4nextE,@object
	.size		_ZN34_INTERNAL_00987bc2_4_k_cu_2573acce4cuda3std6ranges3__45__cpo4nextE,(_ZN34_INTERNAL_00987bc2_4_k_cu_2573acce4cuda3std6ranges3__45__cpo4swapE - _ZN34_INTERNAL_00987bc2_4_k_cu_2573acce4cuda3std6ranges3__45__cpo4nextE)
_ZN34_INTERNAL_00987bc2_4_k_cu_2573acce4cuda3std6ranges3__45__cpo4nextE:
	.zero		1
	.type		_ZN34_INTERNAL_00987bc2_4_k_cu_2573acce4cuda3std6ranges3__45__cpo4swapE,@object
	.size		_ZN34_INTERNAL_00987bc2_4_k_cu_2573acce4cuda3std6ranges3__45__cpo4swapE,(_ZN34_INTERNAL_00987bc2_4_k_cu_2573acce6thrust24THRUST_300001_SM_1000_NS12placeholders2_1E - _ZN34_INTERNAL_00987bc2_4_k_cu_2573acce4cuda3std6ranges3__45__cpo4swapE)
_ZN34_INTERNAL_00987bc2_4_k_cu_2573acce4cuda3std6ranges3__45__cpo4swapE:
	.zero		1
	.type		_ZN34_INTERNAL_00987bc2_4_k_cu_2573acce6thrust24THRUST_300001_SM_1000_NS12placeholders2_1E,@object
	.size		_ZN34_INTERNAL_00987bc2_4_k_cu_2573acce6thrust24THRUST_300001_SM_1000_NS12placeholders2_1E,(_ZN34_INTERNAL_00987bc2_4_k_cu_2573acce6thrust24THRUST_300001_SM_1000_NS12placeholders2_3E - _ZN34_INTERNAL_00987bc2_4_k_cu_2573acce6thrust24THRUST_300001_SM_1000_NS12placeholders2_1E)
_ZN34_INTERNAL_00987bc2_4_k_cu_2573acce6thrust24THRUST_300001_SM_1000_NS12placeholders2_1E:
	.zero		1
	.type		_ZN34_INTERNAL_00987bc2_4_k_cu_2573acce6thrust24THRUST_300001_SM_1000_NS12placeholders2_3E,@object
	.size		_ZN34_INTERNAL_00987bc2_4_k_cu_2573acce6thrust24THRUST_300001_SM_1000_NS12placeholders2_3E,(_ZN34_INTERNAL_00987bc2_4_k_cu_2573acce4cuda3std3__45__cpo5beginE - _ZN34_INTERNAL_00987bc2_4_k_cu_2573acce6thrust24THRUST_300001_SM_1000_NS12placeholders2_3E)
_ZN34_INTERNAL_00987bc2_4_k_cu_2573acce6thrust24THRUST_300001_SM_1000_NS12placeholders2_3E:
	.zero		1
	.type		_ZN34_INTERNAL_00987bc2_4_k_cu_2573acce4cuda3std3__45__cpo5beginE,@object
	.size		_ZN34_INTERNAL_00987bc2_4_k_cu_2573acce4cuda3std3__45__cpo5beginE,(_ZN34_INTERNAL_00987bc2_4_k_cu_2573acce4cuda3std6ranges3__45__cpo5beginE - _ZN34_INTERNAL_00987bc2_4_k_cu_2573acce4cuda3std3__45__cpo5beginE)
_ZN34_INTERNAL_00987bc2_4_k_cu_2573acce4cuda3std3__45__cpo5beginE:
	.zero		1
	.type		_ZN34_INTERNAL_00987bc2_4_k_cu_2573acce4cuda3std6ranges3__45__cpo5beginE,@object
	.size		_ZN34_INTERNAL_00987bc2_4_k_cu_2573acce4cuda3std6ranges3__45__cpo5beginE,(_ZN34_INTERNAL_00987bc2_4_k_cu_2573acce4cuda3std3__436_GLOBAL__N__00987bc2_4_k_cu_2573acce6ignoreE - _ZN34_INTERNAL_00987bc2_4_k_cu_2573acce4cuda3std6ranges3__45__cpo5beginE)
_ZN34_INTERNAL_00987bc2_4_k_cu_2573acce4cuda3std6ranges3__45__cpo5beginE:
	.zero		1
	.type		_ZN34_INTERNAL_00987bc2_4_k_cu_2573acce4cuda3std3__436_GLOBAL__N__00987bc2_4_k_cu_2573acce6ignoreE,@object
	.size		_ZN34_INTERNAL_00987bc2_4_k_cu_2573acce4cuda3std3__436_GLOBAL__N__00987bc2_4_k_cu_2573acce6ignoreE,(_ZN34_INTERNAL_00987bc2_4_k_cu_2573acce4cuda3std6ranges3__45__cpo4dataE - _ZN34_INTERNAL_00987bc2_4_k_cu_2573acce4cuda3std3__436_GLOBAL__N__00987bc2_4_k_cu_2573acce6ignoreE)
_ZN34_INTERNAL_00987bc2_4_k_cu_2573acce4cuda3std3__436_GLOBAL__N__00987bc2_4_k_cu_2573acce6ignoreE:
	.zero		1
	.type		_ZN34_INTERNAL_00987bc2_4_k_cu_2573acce4cuda3std6ranges3__45__cpo4dataE,@object
	.size		_ZN34_INTERNAL_00987bc2_4_k_cu_2573acce4cuda3std6ranges3__45__cpo4dataE,(_ZN34_INTERNAL_00987bc2_4_k_cu_2573acce6thrust24THRUST_300001_SM_1000_NS12placeholders2_7E - _ZN34_INTERNAL_00987bc2_4_k_cu_2573acce4cuda3std6ranges3__45__cpo4dataE)
_ZN34_INTERNAL_00987bc2_4_k_cu_2573acce4cuda3std6ranges3__45__cpo4dataE:
	.zero		1
	.type		_ZN34_INTERNAL_00987bc2_4_k_cu_2573acce6thrust24THRUST_300001_SM_1000_NS12placeholders2_7E,@object
	.size		_ZN34_INTERNAL_00987bc2_4_k_cu_2573acce6thrust24THRUST_300001_SM_1000_NS12placeholders2_7E,(_ZN34_INTERNAL_00987bc2_4_k_cu_2573acce4cuda3std3__45__cpo6rbeginE - _ZN34_INTERNAL_00987bc2_4_k_cu_2573acce6thrust24THRUST_300001_SM_1000_NS12placeholders2_7E)
_ZN34_INTERNAL_00987bc2_4_k_cu_2573acce6thrust24THRUST_300001_SM_1000_NS12placeholders2_7E:
	.zero		1
	.type		_ZN34_INTERNAL_00987bc2_4_k_cu_2573acce4cuda3std3__45__cpo6rbeginE,@object
	.size		_ZN34_INTERNAL_00987bc2_4_k_cu_2573acce4cuda3std3__45__cpo6rbeginE,(_ZN34_INTERNAL_00987bc2_4_k_cu_2573acce4cuda3std6ranges3__45__cpo7advanceE - _ZN34_INTERNAL_00987bc2_4_k_cu_2573acce4cuda3std3__45__cpo6rbeginE)
_ZN34_INTERNAL_00987bc2_4_k_cu_2573acce4cuda3std3__45__cpo6rbeginE:
	.zero		1
	.type		_ZN34_INTERNAL_00987bc2_4_k_cu_2573acce4cuda3std6ranges3__45__cpo7advanceE,@object
	.size		_ZN34_INTERNAL_00987bc2_4_k_cu_2573acce4cuda3std6ranges3__45__cpo7advanceE,(_ZN34_INTERNAL_00987bc2_4_k_cu_2573acce4cuda3std3__47nulloptE - _ZN34_INTERNAL_00987bc2_4_k_cu_2573acce4cuda3std6ranges3__45__cpo7advanceE)
_ZN34_INTERNAL_00987bc2_4_k_cu_2573acce4cuda3std6ranges3__45__cpo7advanceE:
	.zero		1
	.type		_ZN34_INTERNAL_00987bc2_4_k_cu_2573acce4cuda3std3__47nulloptE,@object
	.size		_ZN34_INTERNAL_00987bc2_4_k_cu_2573acce4cuda3std3__47nulloptE,(_ZN34_INTERNAL_00987bc2_4_k_cu_2573acce4cuda3std6ranges3__45__cpo8distanceE - _ZN34_INTERNAL_00987bc2_4_k_cu_2573acce4cuda3std3__47nulloptE)
_ZN34_INTERNAL_00987bc2_4_k_cu_2573acce4cuda3std3__47nulloptE:
	.zero		1
	.type		_ZN34_INTERNAL_00987bc2_4_k_cu_2573acce4cuda3std6ranges3__45__cpo8distanceE,@object
	.size		_ZN34_INTERNAL_00987bc2_4_k_cu_2573acce4cuda3std6ranges3__45__cpo8distanceE,(_ZN34_INTERNAL_00987bc2_4_k_cu_2573acce6thrust24THRUST_300001_SM_1000_NS12placeholders2_6E - _ZN34_INTERNAL_00987bc2_4_k_cu_2573acce4cuda3std6ranges3__45__cpo8distanceE)
_ZN34_INTERNAL_00987bc2_4_k_cu_2573acce4cuda3std6ranges3__45__cpo8distanceE:
	.zero		1
	.type		_ZN34_INTERNAL_00987bc2_4_k_cu_2573acce6thrust24THRUST_300001_SM_1000_NS12placeholders2_6E,@object
	.size		_ZN34_INTERNAL_00987bc2_4_k_cu_2573acce6thrust24THRUST_300001_SM_1000_NS12placeholders2_6E,(_ZN34_INTERNAL_00987bc2_4_k_cu_2573acce4cuda3std3__45__cpo4cendE - _ZN34_INTERNAL_00987bc2_4_k_cu_2573acce6thrust24THRUST_300001_SM_1000_NS12placeholders2_6E)
_ZN34_INTERNAL_00987bc2_4_k_cu_2573acce6thrust24THRUST_300001_SM_1000_NS12placeholders2_6E:
	.zero		1
	.type		_ZN34_INTERNAL_00987bc2_4_k_cu_2573acce4cuda3std3__45__cpo4cendE,@object
	.size		_ZN34_INTERNAL_00987bc2_4_k_cu_2573acce4cuda3std3__45__cpo4cendE,(_ZN34_INTERNAL_00987bc2_4_k_cu_2573acce4cuda3std6ranges3__45__cpo4cendE - _ZN34_INTERNAL_00987bc2_4_k_cu_2573acce4cuda3std3__45__cpo4cendE)
_ZN34_INTERNAL_00987bc2_4_k_cu_2573acce4cuda3std3__45__cpo4cendE:
	.zero		1
	.type		_ZN34_INTERNAL_00987bc2_4_k_cu_2573acce4cuda3std6ranges3__45__cpo4cendE,@object
	.size		_ZN34_INTERNAL_00987bc2_4_k_cu_2573acce4cuda3std6ranges3__45__cpo4cendE,(_ZN34_INTERNAL_00987bc2_4_k_cu_2573acce4cuda3std3__420unreachable_sentinelE - _ZN34_INTERNAL_00987bc2_4_k_cu_2573acce4cuda3std6ranges3__45__cpo4cendE)
_ZN34_INTERNAL_00987bc2_4_k_cu_2573acce4cuda3std6ranges3__45__cpo4cendE:
	.zero		1
	.type		_ZN34_INTERNAL_00987bc2_4_k_cu_2573acce4cuda3std3__420unreachable_sentinelE,@object
	.size		_ZN34_INTERNAL_00987bc2_4_k_cu_2573acce4cuda3std3__420unreachable_sentinelE,(_ZN34_INTERNAL_00987bc2_4_k_cu_2573acce4cuda3std6ranges3__45__cpo5ssizeE - _ZN34_INTERNAL_00987bc2_4_k_cu_2573acce4cuda3std3__420unreachable_sentinelE)
_ZN34_INTERNAL_00987bc2_4_k_cu_2573acce4cuda3std3__420unreachable_sentinelE:
	.zero		1
	.type		_ZN34_INTERNAL_00987bc2_4_k_cu_2573acce4cuda3std6ranges3__45__cpo5ssizeE,@object
	.size		_ZN34_INTERNAL_00987bc2_4_k_cu_2573acce4cuda3std6ranges3__45__cpo5ssizeE,(_ZN34_INTERNAL_00987bc2_4_k_cu_2573acce6thrust24THRUST_300001_SM_1000_NS12placeholders3_10E - _ZN34_INTERNAL_00987bc2_4_k_cu_2573acce4cuda3std6ranges3__45__cpo5ssizeE)
_ZN34_INTERNAL_00987bc2_4_k_cu_2573acce4cuda3std6ranges3__45__cpo5ssizeE:
	.zero		1
	.type		_ZN34_INTERNAL_00987bc2_4_k_cu_2573acce6thrust24THRUST_300001_SM_1000_NS12placeholders3_10E,@object
	.size		_ZN34_INTERNAL_00987bc2_4_k_cu_2573acce6thrust24THRUST_300001_SM_1000_NS12placeholders3_10E,(_ZN34_INTERNAL_00987bc2_4_k_cu_2573acce4cuda3std3__45__cpo5crendE - _ZN34_INTERNAL_00987bc2_4_k_cu_2573acce6thrust24THRUST_300001_SM_1000_NS12placeholders3_10E)
_ZN34_INTERNAL_00987bc2_4_k_cu_2573acce6thrust24THRUST_300001_SM_1000_NS12placeholders3_10E:
	.zero		1
	.type		_ZN34_INTERNAL_00987bc2_4_k_cu_2573acce4cuda3std3__45__cpo5crendE,@object
	.size		_ZN34_INTERNAL_00987bc2_4_k_cu_2573acce4cuda3std3__45__cpo5crendE,(_ZN34_INTERNAL_00987bc2_4_k_cu_2573acce4cuda3std6ranges3__45__cpo4prevE - _ZN34_INTERNAL_00987bc2_4_k_cu_2573acce4cuda3std3__45__cpo5crendE)
_ZN34_INTERNAL_00987bc2_4_k_cu_2573acce4cuda3std3__45__cpo5crendE:
	.zero		1
	.type		_ZN34_INTERNAL_00987bc2_4_k_cu_2573acce4cuda3std6ranges3__45__cpo4prevE,@object
	.size		_ZN34_INTERNAL_00987bc2_4_k_cu_2573acce4cuda3std6ranges3__45__cpo4prevE,(_ZN34_INTERNAL_00987bc2_4_k_cu_2573acce4cuda3std6ranges3__45__cpo9iter_moveE - _ZN34_INTERNAL_00987bc2_4_k_cu_2573acce4cuda3std6ranges3__45__cpo4prevE)
_ZN34_INTERNAL_00987bc2_4_k_cu_2573acce4cuda3std6ranges3__45__cpo4prevE:
	.zero		1
	.type		_ZN34_INTERNAL_00987bc2_4_k_cu_2573acce4cuda3std6ranges3__45__cpo9iter_moveE,@object
	.size		_ZN34_INTERNAL_00987bc2_4_k_cu_2573acce4cuda3std6ranges3__45__cpo9iter_moveE,(_ZN34_INTERNAL_00987bc2_4_k_cu_2573acce6thrust24THRUST_300001_SM_1000_NS12placeholders2_2E - _ZN34_INTERNAL_00987bc2_4_k_cu_2573acce4cuda3std6ranges3__45__cpo9iter_moveE)
_ZN34_INTERNAL_00987bc2_4_k_cu_2573acce4cuda3std6ranges3__45__cpo9iter_moveE:
	.zero		1
	.type		_ZN34_INTERNAL_00987bc2_4_k_cu_2573acce6thrust24THRUST_300001_SM_1000_NS12placeholders2_2E,@object
	.size		_ZN34_INTERNAL_00987bc2_4_k_cu_2573acce6thrust24THRUST_300001_SM_1000_NS12placeholders2_2E,(_ZN34_INTERNAL_00987bc2_4_k_cu_2573acce6thrust24THRUST_300001_SM_1000_NS12placeholders2_4E - _ZN34_INTERNAL_00987bc2_4_k_cu_2573acce6thrust24THRUST_300001_SM_1000_NS12placeholders2_2E)
_ZN34_INTERNAL_00987bc2_4_k_cu_2573acce6thrust24THRUST_300001_SM_1000_NS12placeholders2_2E:
	.zero		1
	.type		_ZN34_INTERNAL_00987bc2_4_k_cu_2573acce6thrust24THRUST_300001_SM_1000_NS12placeholders2_4E,@object
	.size		_ZN34_INTERNAL_00987bc2_4_k_cu_2573acce6thrust24THRUST_300001_SM_1000_NS12placeholders2_4E,(_ZN34_INTERNAL_00987bc2_4_k_cu_2573acce4cuda3std3__45__cpo3endE - _ZN34_INTERNAL_00987bc2_4_k_cu_2573acce6thrust24THRUST_300001_SM_1000_NS12placeholders2_4E)
_ZN34_INTERNAL_00987bc2_4_k_cu_2573acce6thrust24THRUST_300001_SM_1000_NS12placeholders2_4E:
	.zero		1
	.type		_ZN34_INTERNAL_00987bc2_4_k_cu_2573acce4cuda3std3__45__cpo3endE,@object
	.size		_ZN34_INTERNAL_00987bc2_4_k_cu_2573acce4cuda3std3__45__cpo3endE,(_ZN34_INTERNAL_00987bc2_4_k_cu_2573acce4cuda3std6ranges3__45__cpo3endE - _ZN34_INTERNAL_00987bc2_4_k_cu_2573acce4cuda3std3__45__cpo3endE)
_ZN34_INTERNAL_00987bc2_4_k_cu_2573acce4cuda3std3__45__cpo3endE:
	.zero		1
	.type		_ZN34_INTERNAL_00987bc2_4_k_cu_2573acce4cuda3std6ranges3__45__cpo3endE,@object
	.size		_ZN34_INTERNAL_00987bc2_4_k_cu_2573acce4cuda3std6ranges3__45__cpo3endE,(_ZN34_INTERNAL_00987bc2_4_k_cu_2573acce4cuda3std3__419piecewise_constructE - _ZN34_INTERNAL_00987bc2_4_k_cu_2573acce4cuda3std6ranges3__45__cpo3endE)
_ZN34_INTERNAL_00987bc2_4_k_cu_2573acce4cuda3std6ranges3__45__cpo3endE:
	.zero		1
	.type		_ZN34_INTERNAL_00987bc2_4_k_cu_2573acce4cuda3std3__419piecewise_constructE,@object
	.size		_ZN34_INTERNAL_00987bc2_4_k_cu_2573acce4cuda3std3__419piecewise_constructE,(_ZN34_INTERNAL_00987bc2_4_k_cu_2573acce4cuda3std6ranges3__45__cpo5cdataE - _ZN34_INTERNAL_00987bc2_4_k_cu_2573acce4cuda3std3__419piecewise_constructE)
_ZN34_INTERNAL_00987bc2_4_k_cu_2573acce4cuda3std3__419piecewise_constructE:
	.zero		1
	.type		_ZN34_INTERNAL_00987bc2_4_k_cu_2573acce4cuda3std6ranges3__45__cpo5cdataE,@object
	.size		_ZN34_INTERNAL_00987bc2_4_k_cu_2573acce4cuda3std6ranges3__45__cpo5cdataE,(_ZN34_INTERNAL_00987bc2_4_k_cu_2573acce6thrust24THRUST_300001_SM_1000_NS12placeholders2_8E - _ZN34_INTERNAL_00987bc2_4_k_cu_2573acce4cuda3std6ranges3__45__cpo5cdataE)
_ZN34_INTERNAL_00987bc2_4_k_cu_2573acce4cuda3std6ranges3__45__cpo5cdataE:
	.zero		1
	.type		_ZN34_INTERNAL_00987bc2_4_k_cu_2573acce6thrust24THRUST_300001_SM_1000_NS12placeholders2_8E,@object
	.size		_ZN34_INTERNAL_00987bc2_4_k_cu_2573acce6thrust24THRUST_300001_SM_1000_NS12placeholders2_8E,(_ZN34_INTERNAL_00987bc2_4_k_cu_2573acce4cuda3std3__45__cpo4rendE - _ZN34_INTERNAL_00987bc2_4_k_cu_2573acce6thrust24THRUST_300001_SM_1000_NS12placeholders2_8E)
_ZN34_INTERNAL_00987bc2_4_k_cu_2573acce6thrust24THRUST_300001_SM_1000_NS12placeholders2_8E:
	.zero		1
	.type		_ZN34_INTERNAL_00987bc2_4_k_cu_2573acce4cuda3std3__45__cpo4rendE,@object
	.size		_ZN34_INTERNAL_00987bc2_4_k_cu_2573acce4cuda3std3__45__cpo4rendE,(_ZN34_INTERNAL_00987bc2_4_k_cu_2573acce4cuda3std6ranges3__45__cpo9iter_swapE - _ZN34_INTERNAL_00987bc2_4_k_cu_2573acce4cuda3std3__45__cpo4rendE)
_ZN34_INTERNAL_00987bc2_4_k_cu_2573acce4cuda3std3__45__cpo4rendE:
	.zero		1
	.type		_ZN34_INTERNAL_00987bc2_4_k_cu_2573acce4cuda3std6ranges3__45__cpo9iter_swapE,@object
	.size		_ZN34_INTERNAL_00987bc2_4_k_cu_2573acce4cuda3std6ranges3__45__cpo9iter_swapE,(_ZN34_INTERNAL_00987bc2_4_k_cu_2573acce4cuda3std3__48unexpectE - _ZN34_INTERNAL_00987bc2_4_k_cu_2573acce4cuda3std6ranges3__45__cpo9iter_swapE)
_ZN34_INTERNAL_00987bc2_4_k_cu_2573acce4cuda3std6ranges3__45__cpo9iter_swapE:
	.zero		1
	.type		_ZN34_INTERNAL_00987bc2_4_k_cu_2573acce4cuda3std3__48unexpectE,@object
	.size		_ZN34_INTERNAL_00987bc2_4_k_cu_2573acce4cuda3std3__48unexpectE,(_ZN34_INTERNAL_00987bc2_4_k_cu_2573acce6thrust24THRUST_300001_SM_1000_NS6system6detail10sequential3seqE - _ZN34_INTERNAL_00987bc2_4_k_cu_2573acce4cuda3std3__48unexpectE)
_ZN34_INTERNAL_00987bc2_4_k_cu_2573acce4cuda3std3__48unexpectE:
	.zero		1
	.type		_ZN34_INTERNAL_00987bc2_4_k_cu_2573acce6thrust24THRUST_300001_SM_1000_NS6system6detail10sequential3seqE,@object
	.size		_ZN34_INTERNAL_00987bc2_4_k_cu_2573acce6thrust24THRUST_300001_SM_1000_NS6system6detail10sequential3seqE,(.L_29 - _ZN34_INTERNAL_00987bc2_4_k_cu_2573acce6thrust24THRUST_300001_SM_1000_NS6system6detail10sequential3seqE)
_ZN34_INTERNAL_00987bc2_4_k_cu_2573acce6thrust24THRUST_300001_SM_1000_NS6system6detail10sequential3seqE:
	.zero		1
.L_29:


//--------------------- .nv.shared._ZN3cub18CUB_300001_SM_10006detail6reduce18DeviceReduceKernelINS2_10policy_hubIdjN4cuda3__47maximumIvEEE10Policy1000EPdjS8_dNS5_3std3__410__identityEEEvT0_PT3_T1_NS0_13GridEvenShareISI_EET2_T4_ --------------------------
	.section	.nv.shared._ZN3cub18CUB_300001_SM_10006detail6reduce18DeviceReduceKernelINS2_10policy_hubIdjN4cuda3__47maximumIvEEE10Policy1000EPdjS8_dNS5_3std3__410__identityEEEvT0_PT3_T1_NS0_13GridEvenShareISI_EET2_T4_,"aw",@nobits
	.sectionflags	@""
	.align	8
.nv.shared._ZN3cub18CUB_300001_SM_10006detail6reduce18DeviceReduceKernelINS2_10policy_hubIdjN4cuda3__47maximumIvEEE10Policy1000EPdjS8_dNS5_3std3__410__identityEEEvT0_PT3_T1_NS0_13GridEvenShareISI_EET2_T4_:
	.zero		1104


//--------------------- .nv.shared._ZN3cub18CUB_300001_SM_10006detail6reduce28DeviceReduceSingleTileKernelINS2_10policy_hubIdjN4cuda3__47maximumIvEEE10Policy1000EPdSB_jS8_ddNS5_3std3__410__identityEEEvT0_T1_T2_T3_T4_T6_ --------------------------
	.section	.nv.shared._ZN3cub18CUB_300001_SM_10006detail6reduce28DeviceReduceSingleTileKernelINS2_10policy_hubIdjN4cuda3__47maximumIvEEE10Policy1000EPdSB_jS8_ddNS5_3std3__410__identityEEEvT0_T1_T2_T3_T4_T6_,"aw",@nobits
	.sectionflags	@""
	.align	8
.nv.shared._ZN3cub18CUB_300001_SM_10006detail6reduce28DeviceReduceSingleTileKernelINS2_10policy_hubIdjN4cuda3__47maximumIvEEE10Policy1000EPdSB_jS8_ddNS5_3std3__410__identityEEEvT0_T1_T2_T3_T4_T6_:
	.zero		1104


//--------------------- .nv.constant0._ZN3cub18CUB_300001_SM_10006detail6reduce28DeviceReduceSingleTileKernelINS2_10policy_hubIdjN4cuda3__47maximumIvEEE10Policy1000EPdSB_iS8_ddNS5_3std3__410__identityEEEvT0_T1_T2_T3_T4_T6_ --------------------------
	.section	.nv.constant0._ZN3cub18CUB_300001_SM_10006detail6reduce28DeviceReduceSingleTileKernelINS2_10policy_hubIdjN4cuda3__47maximumIvEEE10Policy1000EPdSB_iS8_ddNS5_3std3__410__identityEEEvT0_T1_T2_T3_T4_T6_,"a",@progbits
	.sectionflags	@""
	.align	4
.nv.constant0._ZN3cub18CUB_300001_SM_10006detail6reduce28DeviceReduceSingleTileKernelINS2_10policy_hubIdjN4cuda3__47maximumIvEEE10Policy1000EPdSB_iS8_ddNS5_3std3__410__identityEEEvT0_T1_T2_T3_T4_T6_:
	.zero		929


//--------------------- .nv.constant0._ZN3cub18CUB_300001_SM_10006detail6reduce18DeviceReduceKernelINS2_10policy_hubIdjN4cuda3__47maximumIvEEE10Policy1000EPdjS8_dNS5_3std3__410__identityEEEvT0_PT3_T1_NS0_13GridEvenShareISI_EET2_T4_ --------------------------
	.section	.nv.constant0._ZN3cub18CUB_300001_SM_10006detail6reduce18DeviceReduceKernelINS2_10policy_hubIdjN4cuda3__47maximumIvEEE10Policy1000EPdjS8_dNS5_3std3__410__identityEEEvT0_PT3_T1_NS0_13GridEvenShareISI_EET2_T4_,"a",@progbits
	.sectionflags	@""
	.align	4
.nv.constant0._ZN3cub18CUB_300001_SM_10006detail6reduce18DeviceReduceKernelINS2_10policy_hubIdjN4cuda3__47maximumIvEEE10Policy1000EPdjS8_dNS5_3std3__410__identityEEEvT0_PT3_T1_NS0_13GridEvenShareISI_EET2_T4_:
	.zero		958


//--------------------- .nv.constant0._ZN3cub18CUB_300001_SM_10006detail6reduce28DeviceReduceSingleTileKernelINS2_10policy_hubIdjN4cuda3__47maximumIvEEE10Policy1000EPdSB_jS8_ddNS5_3std3__410__identityEEEvT0_T1_T2_T3_T4_T6_ --------------------------
	.section	.nv.constant0._ZN3cub18CUB_300001_SM_10006detail6reduce28DeviceReduceSingleTileKernelINS2_10policy_hubIdjN4cuda3__47maximumIvEEE10Policy1000EPdSB_jS8_ddNS5_3std3__410__identityEEEvT0_T1_T2_T3_T4_T6_,"a",@progbits
	.sectionflags	@""
	.align	4
.nv.constant0._ZN3cub18CUB_300001_SM_10006detail6reduce28DeviceReduceSingleTileKernelINS2_10policy_hubIdjN4cuda3__47maximumIvEEE10Policy1000EPdSB_jS8_ddNS5_3std3__410__identityEEEvT0_T1_T2_T3_T4_T6_:
	.zero		929


//--------------------- .nv.constant0._ZN3cub18CUB_300001_SM_10006detail11EmptyKernelIvEEvv --------------------------
	.section	.nv.constant0._ZN3cub18CUB_300001_SM_10006detail11EmptyKernelIvEEvv,"a",@progbits
	.sectionflags	@""
	.align	4
.nv.constant0._ZN3cub18CUB_300001_SM_10006detail11EmptyKernelIvEEvv:
	.zero		896


//--------------------- .nv.constant0._Z7restorePdi --------------------------
	.section	.nv.constant0._Z7restorePdi,"a",@progbits
	.sectionflags	@""
	.align	4
.nv.constant0._Z7restorePdi:
	.zero		908


//--------------------- .nv.constant0._Z13update_matrixPKdPd --------------------------
	.section	.nv.constant0._Z13update_matrixPKdPd,"a",@progbits
	.sectionflags	@""
	.align	4
.nv.constant0._Z13update_matrixPKdPd:
	.zero		912


//--------------------- .nv.constant0._Z17updateTemperaturePKdPdm --------------------------
	.section	.nv.constant0._Z17updateTemperaturePKdPdm,"a",@progbits
	.sectionflags	@""
	.align	4
.nv.constant0._Z17updateTemperaturePKdPdm:
	.zero		920


//--------------------- SYMBOLS --------------------------

	.type		.nv.reservedSmem.offset0,@object
	.size		.nv.reservedSmem.offset0,0x4
	.type		.nv.reservedSmem.cap,@object
	.size		.nv.reservedSmem.cap,0x4
